	.target	sm_80

	.elftype	@"ET_EXEC"


//--------------------- .note.nv.tkinfo           --------------------------
	.section	.note.nv.tkinfo,"",@"SHT_NOTE"
	.sectionflags	@"SHF_NOTE_NV_TKINFO"
	.tkinfo
        /*0018*/ 	.word	0x00000002
        /*0030*/ 	.string	""
        /*0030*/ 	.string	"ptxas"
        /*0030*/ 	.string	"Cuda compilation tools, release 13.0, V13.0.88"
        /*0030*/ 	.string	"Build cuda_13.0.r13.0/compiler.36424714_0"
        /*0030*/ 	.string	"-v  -suppress-debug-info  -lineinfo  -arch sm_80 "



//--------------------- .note.nv.cuinfo           --------------------------
	.section	.note.nv.cuinfo,"",@"SHT_NOTE"
	.sectionflags	@"SHF_NOTE_NV_CUINFO"
        /*0018*/ 	.short	0x0002
        /*001a*/ 	.short	0x0050
        /*001c*/ 	.short	0x0082
	.zero		2


//--------------------- .nv.info                  --------------------------
	.section	.nv.info,"",@"SHT_CUDA_INFO"
	.align	4


	//----- nvinfo : EIATTR_REGCOUNT
	.align		4
        /*0000*/ 	.byte	0x04, 0x2f
        /*0002*/ 	.short	(.L_1 - .L_0)
	.align		4
.L_0:
        /*0004*/ 	.word	index@(matmul_kernel)
        /*0008*/ 	.word	0x000000ff


	//----- nvinfo : EIATTR_FRAME_SIZE
	.align		4
.L_1:
        /*000c*/ 	.byte	0x04, 0x11
        /*000e*/ 	.short	(.L_3 - .L_2)
	.align		4
.L_2:
        /*0010*/ 	.word	index@(matmul_kernel)
        /*0014*/ 	.word	0x00003278


	//----- nvinfo : EIATTR_MIN_STACK_SIZE
	.align		4
.L_3:
        /*0018*/ 	.byte	0x04, 0x12
        /*001a*/ 	.short	(.L_5 - .L_4)
	.align		4
.L_4:
        /*001c*/ 	.word	index@(matmul_kernel)
        /*0020*/ 	.word	0x00003278
.L_5:


//--------------------- .nv.info.matmul_kernel    --------------------------
	.section	.nv.info.matmul_kernel,"",@"SHT_CUDA_INFO"
	.sectionflags	@""
	.align	4


	//----- nvinfo : EIATTR_CUDA_API_VERSION
	.align		4
        /*0000*/ 	.byte	0x04, 0x37
        /*0002*/ 	.short	(.L_7 - .L_6)
.L_6:
        /*0004*/ 	.word	0x00000082


	//----- nvinfo : EIATTR_SW2861232_WAR
	.align		4
.L_7:
        /*0008*/ 	.byte	0x01, 0x35
	.zero		2


	//----- nvinfo : EIATTR_PARAM_CBANK
	.align		4
        /*000c*/ 	.byte	0x04, 0x0a
        /*000e*/ 	.short	(.L_9 - .L_8)
	.align		4
.L_8:
        /*0010*/ 	.word	index@(.nv.constant0.matmul_kernel)
        /*0014*/ 	.short	0x0160
        /*0016*/ 	.short	0x0050


	//----- nvinfo : EIATTR_CBANK_PARAM_SIZE
	.align		4
.L_9:
        /*0018*/ 	.byte	0x03, 0x19
        /*001a*/ 	.short	0x0050


	//----- nvinfo : EIATTR_KPARAM_INFO
	.align		4
        /*001c*/ 	.byte	0x04, 0x17
        /*001e*/ 	.short	(.L_11 - .L_10)
.L_10:
        /*0020*/ 	.word	0x00000000
        /*0024*/ 	.short	0x000d
        /*0026*/ 	.short	0x0048
        /*0028*/ 	.byte	0x00, 0xf4, 0x21, 0x00


	//----- nvinfo : EIATTR_KPARAM_INFO
	.align		4
.L_11:
        /*002c*/ 	.byte	0x04, 0x17
        /*002e*/ 	.short	(.L_13 - .L_12)
.L_12:
        /*0030*/ 	.word	0x00000000
        /*0034*/ 	.short	0x000c
        /*0036*/ 	.short	0x0040
        /*0038*/ 	.byte	0x00, 0xf4, 0x21, 0x00


	//----- nvinfo : EIATTR_KPARAM_INFO
	.align		4
.L_13:
        /*003c*/ 	.byte	0x04, 0x17
        /*003e*/ 	.short	(.L_15 - .L_14)
.L_14:
        /*0040*/ 	.word	0x00000000
        /*0044*/ 	.short	0x000b
        /*0046*/ 	.short	0x0038
        /*0048*/ 	.byte	0x00, 0xf0, 0x11, 0x00


	//----- nvinfo : EIATTR_KPARAM_INFO
	.align		4
.L_15:
        /*004c*/ 	.byte	0x04, 0x17
        /*004e*/ 	.short	(.L_17 - .L_16)
.L_16:
        /*0050*/ 	.word	0x00000000
        /*0054*/ 	.short	0x000a
        /*0056*/ 	.short	0x0034
        /*0058*/ 	.byte	0x00, 0xf0, 0x11, 0x00


	//----- nvinfo : EIATTR_KPARAM_INFO
	.align		4
.L_17:
        /*005c*/ 	.byte	0x04, 0x17
        /*005e*/ 	.short	(.L_19 - .L_18)
.L_18:
        /*0060*/ 	.word	0x00000000
        /*0064*/ 	.short	0x0009
        /*0066*/ 	.short	0x0030
        /*0068*/ 	.byte	0x00, 0xf0, 0x11, 0x00


	//----- nvinfo : EIATTR_KPARAM_INFO
	.align		4
.L_19:
        /*006c*/ 	.byte	0x04, 0x17
        /*006e*/ 	.short	(.L_21 - .L_20)
.L_20:
        /*0070*/ 	.word	0x00000000
        /*0074*/ 	.short	0x0008
        /*0076*/ 	.short	0x002c
        /*0078*/ 	.byte	0x00, 0xf0, 0x11, 0x00


	//----- nvinfo : EIATTR_KPARAM_INFO
	.align		4
.L_21:
        /*007c*/ 	.byte	0x04, 0x17
        /*007e*/ 	.short	(.L_23 - .L_22)
.L_22:
        /*0080*/ 	.word	0x00000000
        /*0084*/ 	.short	0x0007
        /*0086*/ 	.short	0x0028
        /*0088*/ 	.byte	0x00, 0xf0, 0x11, 0x00


	//----- nvinfo : EIATTR_KPARAM_INFO
	.align		4
.L_23:
        /*008c*/ 	.byte	0x04, 0x17
        /*008e*/ 	.short	(.L_25 - .L_24)
.L_24:
        /*0090*/ 	.word	0x00000000
        /*0094*/ 	.short	0x0006
        /*0096*/ 	.short	0x0024
        /*0098*/ 	.byte	0x00, 0xf0, 0x11, 0x00


	//----- nvinfo : EIATTR_KPARAM_INFO
	.align		4
.L_25:
        /*009c*/ 	.byte	0x04, 0x17
        /*009e*/ 	.short	(.L_27 - .L_26)
.L_26:
        /*00a0*/ 	.word	0x00000000
        /*00a4*/ 	.short	0x0005
        /*00a6*/ 	.short	0x0020
        /*00a8*/ 	.byte	0x00, 0xf0, 0x11, 0x00


	//----- nvinfo : EIATTR_KPARAM_INFO
	.align		4
.L_27:
        /*00ac*/ 	.byte	0x04, 0x17
        /*00ae*/ 	.short	(.L_29 - .L_28)
.L_28:
        /*00b0*/ 	.word	0x00000000
        /*00b4*/ 	.short	0x0004
        /*00b6*/ 	.short	0x001c
        /*00b8*/ 	.byte	0x00, 0xf0, 0x11, 0x00


	//----- nvinfo : EIATTR_KPARAM_INFO
	.align		4
.L_29:
        /*00bc*/ 	.byte	0x04, 0x17
        /*00be*/ 	.short	(.L_31 - .L_30)
.L_30:
        /*00c0*/ 	.word	0x00000000
        /*00c4*/ 	.short	0x0003
        /*00c6*/ 	.short	0x0018
        /*00c8*/ 	.byte	0x00, 0xf0, 0x11, 0x00


	//----- nvinfo : EIATTR_KPARAM_INFO
	.align		4
.L_31:
        /*00cc*/ 	.byte	0x04, 0x17
        /*00ce*/ 	.short	(.L_33 - .L_32)
.L_32:
        /*00d0*/ 	.word	0x00000000
        /*00d4*/ 	.short	0x0002
        /*00d6*/ 	.short	0x0010
        /*00d8*/ 	.byte	0x00, 0xf4, 0x21, 0x00


	//----- nvinfo : EIATTR_KPARAM_INFO
	.align		4
.L_33:
        /*00dc*/ 	.byte	0x04, 0x17
        /*00de*/ 	.short	(.L_35 - .L_34)
.L_34:
        /*00e0*/ 	.word	0x00000000
        /*00e4*/ 	.short	0x0001
        /*00e6*/ 	.short	0x0008
        /*00e8*/ 	.byte	0x00, 0xf4, 0x21, 0x00


	//----- nvinfo : EIATTR_KPARAM_INFO
	.align		4
.L_35:
        /*00ec*/ 	.byte	0x04, 0x17
        /*00ee*/ 	.short	(.L_37 - .L_36)
.L_36:
        /*00f0*/ 	.word	0x00000000
        /*00f4*/ 	.short	0x0000
        /*00f6*/ 	.short	0x0000
        /*00f8*/ 	.byte	0x00, 0xf4, 0x21, 0x00


	//----- nvinfo : EIATTR_MAXREG_COUNT
	.align		4
.L_37:
        /*00fc*/ 	.byte	0x03, 0x1b
        /*00fe*/ 	.short	0x00ff


	//----- nvinfo : EIATTR_NUM_BARRIERS
	.align		4
        /*0100*/ 	.byte	0x02, 0x4c
        /*0102*/ 	.byte	0x01
	.zero		1


	//----- nvinfo : EIATTR_ANNOTATIONS
	.align		4
        /*0104*/ 	.byte	0x04, 0x55
        /*0106*/ 	.short	(.L_39 - .L_38)


	//   ....[0]....
.L_38:
        /*0108*/ 	.word	0x00000001
        /*010c*/ 	.byte	0x70, 0x06, 0x00, 0x00, 0x01, 0x00, 0x00, 0x00, 0xb0, 0x06, 0x00, 0x00, 0x01, 0x00, 0x00, 0x00
        /* <DEDUP_REMOVED lines=2306> */
        /*913c*/ 	.byte	0x10, 0x3e, 0x02, 0x00


	//----- nvinfo : EIATTR_MERCURY_ISA_VERSION
	.align		4
.L_39:
        /*9140*/ 	.byte	0x03, 0x5f
        /*9142*/ 	.short	0x0000


	//----- nvinfo : EIATTR_COOP_GROUP_MASK_REGIDS
	.align		4
        /*9144*/ 	.byte	0x04, 0x29
        /*9146*/ 	.short	(.L_41 - .L_40)


	//   ....[0]....
.L_40:
        /*9148*/ 	.word	0xffffffff


	//   ....[1]....
        /*914c*/ 	.word	0xffffffff


	//   ....[2]....
        /*9150*/ 	.word	0xffffffff


	//   ....[3]....
        /*9154*/ 	.word	0xffffffff


	//   ....[4]....
        /*9158*/ 	.word	0xffffffff


	//   ....[5]....
        /*915c*/ 	.word	0xffffffff


	//   ....[6]....
        /*9160*/ 	.word	0xffffffff


	//   ....[7]....
        /*9164*/ 	.word	0xffffffff


	//   ....[8]....
        /*9168*/ 	.word	0xffffffff


	//   ....[9]....
        /*916c*/ 	.word	0xffffffff


	//   ....[10]....
        /*9170*/ 	.word	0xffffffff


	//   ....[11]....
        /*9174*/ 	.word	0xffffffff


	//   ....[12]....
        /*9178*/ 	.word	0xffffffff


	//   ....[13]....
        /*917c*/ 	.word	0xffffffff


	//   ....[14]....
        /*9180*/ 	.word	0xffffffff


	//   ....[15]....
        /*9184*/ 	.word	0xffffffff


	//   ....[16]....
        /*9188*/ 	.word	0xffffffff


	//   ....[17]....
        /*918c*/ 	.word	0xffffffff


	//   ....[18]....
        /*9190*/ 	.word	0xffffffff


	//   ....[19]....
        /*9194*/ 	.word	0xffffffff


	//   ....[20]....
        /*9198*/ 	.word	0xffffffff


	//   ....[21]....
        /*919c*/ 	.word	0xffffffff


	//   ....[22]....
        /*91a0*/ 	.word	0xffffffff


	//   ....[23]....
        /*91a4*/ 	.word	0xffffffff


	//   ....[24]....
        /*91a8*/ 	.word	0xffffffff


	//   ....[25]....
        /*91ac*/ 	.word	0xffffffff


	//   ....[26]....
        /*91b0*/ 	.word	0xffffffff


	//   ....[27]....
        /*91b4*/ 	.word	0xffffffff


	//   ....[28]....
        /*91b8*/ 	.word	0xffffffff


	//   ....[29]....
        /*91bc*/ 	.word	0xffffffff


	//   ....[30]....
        /*91c0*/ 	.word	0xffffffff


	//   ....[31]....
        /*91c4*/ 	.word	0xffffffff


	//   ....[32]....
        /*91c8*/ 	.word	0xffffffff


	//   ....[33]....
        /*91cc*/ 	.word	0xffffffff


	//   ....[34]....
        /*91d0*/ 	.word	0xffffffff


	//   ....[35]....
        /*91d4*/ 	.word	0xffffffff


	//   ....[36]....
        /*91d8*/ 	.word	0xffffffff


	//   ....[37]....
        /*91dc*/ 	.word	0xffffffff


	//   ....[38]....
        /*91e0*/ 	.word	0xffffffff


	//   ....[39]....
        /*91e4*/ 	.word	0xffffffff


	//   ....[40]....
        /*91e8*/ 	.word	0xffffffff


	//   ....[41]....
        /*91ec*/ 	.word	0xffffffff


	//   ....[42]....
        /*91f0*/ 	.word	0xffffffff


	//   ....[43]....
        /*91f4*/ 	.word	0xffffffff


	//   ....[44]....
        /*91f8*/ 	.word	0xffffffff


	//   ....[45]....
        /*91fc*/ 	.word	0xffffffff


	//   ....[46]....
        /*9200*/ 	.word	0xffffffff


	//   ....[47]....
        /*9204*/ 	.word	0xffffffff


	//   ....[48]....
        /*9208*/ 	.word	0xffffffff


	//   ....[49]....
        /*920c*/ 	.word	0xffffffff


	//   ....[50]....
        /*9210*/ 	.word	0xffffffff


	//   ....[51]....
        /*9214*/ 	.word	0xffffffff


	//   ....[52]....
        /*9218*/ 	.word	0xffffffff


	//   ....[53]....
        /*921c*/ 	.word	0xffffffff


	//   ....[54]....
        /*9220*/ 	.word	0xffffffff


	//   ....[55]....
        /*9224*/ 	.word	0xffffffff


	//   ....[56]....
        /*9228*/ 	.word	0xffffffff


	//   ....[57]....
        /*922c*/ 	.word	0xffffffff


	//   ....[58]....
        /*9230*/ 	.word	0xffffffff


	//   ....[59]....
        /*9234*/ 	.word	0xffffffff


	//   ....[60]....
        /*9238*/ 	.word	0xffffffff


	//   ....[61]....
        /*923c*/ 	.word	0xffffffff


	//   ....[62]....
        /*9240*/ 	.word	0xffffffff


	//----- nvinfo : EIATTR_COOP_GROUP_INSTR_OFFSETS
	.align		4
.L_41:
        /*9244*/ 	.byte	0x04, 0x28
        /*9246*/ 	.short	(.L_43 - .L_42)


	//   ....[0]....
.L_42:
        /*9248*/ 	.word	0x00059a20


	//   ....[1]....
        /*924c*/ 	.word	0x00059aa0


	//   ....[2]....
        /*9250*/ 	.word	0x00059c30


	//   ....[3]....
        /*9254*/ 	.word	0x00059cb0


	//   ....[4]....
        /*9258*/ 	.word	0x00059e20


	//   ....[5]....
        /*925c*/ 	.word	0x00059ee0


	//   ....[6]....
        /*9260*/ 	.word	0x0005a050


	//   ....[7]....
        /*9264*/ 	.word	0x0005a0d0


	//   ....[8]....
        /*9268*/ 	.word	0x0005a240


	//   ....[9]....
        /*926c*/ 	.word	0x0005a2f0


	//   ....[10]....
        /*9270*/ 	.word	0x0005a460


	//   ....[11]....
        /*9274*/ 	.word	0x0005a4d0


	//   ....[12]....
        /*9278*/ 	.word	0x0005a640


	//   ....[13]....
        /*927c*/ 	.word	0x0005a720


	//   ....[14]....
        /*9280*/ 	.word	0x0005a880


	//   ....[15]....
        /*9284*/ 	.word	0x0005a8f0


	//   ....[16]....
        /*9288*/ 	.word	0x0005aaa0


	//   ....[17]....
        /*928c*/ 	.word	0x0005ab10


	//   ....[18]....
        /*9290*/ 	.word	0x0005aca0


	//   ....[19]....
        /*9294*/ 	.word	0x0005ad10


	//   ....[20]....
        /*9298*/ 	.word	0x0005ae80


	//   ....[21]....
        /*929c*/ 	.word	0x0005af30


	//   ....[22]....
        /*92a0*/ 	.word	0x0005b0a0


	//   ....[23]....
        /*92a4*/ 	.word	0x0005b110


	//   ....[24]....
        /*92a8*/ 	.word	0x0005b280


	//   ....[25]....
        /*92ac*/ 	.word	0x0005b330


	//   ....[26]....
        /*92b0*/ 	.word	0x0005b4a0


	//   ....[27]....
        /*92b4*/ 	.word	0x0005b510


	//   ....[28]....
        /*92b8*/ 	.word	0x0005b680


	//   ....[29]....
        /*92bc*/ 	.word	0x0005b730


	//   ....[30]....
        /*92c0*/ 	.word	0x0005b8a0


	//   ....[31]....
        /*92c4*/ 	.word	0x0005b930


	//   ....[32]....
        /*92c8*/ 	.word	0x0005baf0


	//   ....[33]....
        /*92cc*/ 	.word	0x0005bba0


	//   ....[34]....
        /*92d0*/ 	.word	0x0005bd30


	//   ....[35]....
        /*92d4*/ 	.word	0x0005bdb0


	//   ....[36]....
        /*92d8*/ 	.word	0x0005bff0


	//   ....[37]....
        /*92dc*/ 	.word	0x0005c040


	//   ....[38]....
        /*92e0*/ 	.word	0x0005c090


	//   ....[39]....
        /*92e4*/ 	.word	0x0005c0e0


	//   ....[40]....
        /*92e8*/ 	.word	0x0005c290


	//   ....[41]....
        /*92ec*/ 	.word	0x0005c2e0


	//   ....[42]....
        /*92f0*/ 	.word	0x0005c390


	//   ....[43]....
        /*92f4*/ 	.word	0x0005c3e0


	//   ....[44]....
        /*92f8*/ 	.word	0x0005c530


	//   ....[45]....
        /*92fc*/ 	.word	0x0005c580


	//   ....[46]....
        /*9300*/ 	.word	0x0005c6d0


	//   ....[47]....
        /*9304*/ 	.word	0x0005c720


	//   ....[48]....
        /*9308*/ 	.word	0x0005c870


	//   ....[49]....
        /*930c*/ 	.word	0x0005c8c0


	//   ....[50]....
        /*9310*/ 	.word	0x0005c9c0


	//   ....[51]....
        /*9314*/ 	.word	0x0005ca50


	//   ....[52]....
        /*9318*/ 	.word	0x0005cb90


	//   ....[53]....
        /*931c*/ 	.word	0x0005cbe0


	//   ....[54]....
        /*9320*/ 	.word	0x0005cd20


	//   ....[55]....
        /*9324*/ 	.word	0x0005cd70


	//   ....[56]....
        /*9328*/ 	.word	0x0005ced0


	//   ....[57]....
        /*932c*/ 	.word	0x0005cf20


	//   ....[58]....
        /*9330*/ 	.word	0x0005d060


	//   ....[59]....
        /*9334*/ 	.word	0x0005d0b0


	//   ....[60]....
        /*9338*/ 	.word	0x0005d230


	//   ....[61]....
        /*933c*/ 	.word	0x0005d280


	//   ....[62]....
        /*9340*/ 	.word	0x0005d490


	//----- nvinfo : EIATTR_EXIT_INSTR_OFFSETS
	.align		4
.L_43:
        /*9344*/ 	.byte	0x04, 0x1c
        /*9346*/ 	.short	(.L_45 - .L_44)


	//   ....[0]....
.L_44:
        /*9348*/ 	.word	0x00065450


	//   ....[1]....
        /*934c*/ 	.word	0x00065470


	//----- nvinfo : EIATTR_REQNTID
	.align		4
.L_45:
        /*9350*/ 	.byte	0x04, 0x10
        /*9352*/ 	.short	(.L_47 - .L_46)
.L_46:
        /*9354*/ 	.word	0x00000020
        /*9358*/ 	.word	0x00000001
        /*935c*/ 	.word	0x00000001
.L_47:


//--------------------- .nv.callgraph             --------------------------
	.section	.nv.callgraph,"",@"SHT_CUDA_CALLGRAPH"
	.align	4
	.sectionentsize	8
	.align		4
        /*0000*/ 	.word	0x00000000
	.align		4
        /*0004*/ 	.word	0xffffffff
	.align		4
        /*0008*/ 	.word	0x00000000
	.align		4
        /*000c*/ 	.word	0xfffffffe
	.align		4
        /*0010*/ 	.word	0x00000000
	.align		4
        /*0014*/ 	.word	0xfffffffd
	.align		4
        /*0018*/ 	.word	0x00000000
	.align		4
        /*001c*/ 	.word	0xfffffffc


//--------------------- .nv.rel.action            --------------------------
	.section	.nv.rel.action,"",@"SHT_CUDA_RELOCINFO"
	.align	8
	.sectionentsize	8
        /*0000*/ 	.byte	0x73, 0x00, 0x00, 0x00, 0x00, 0x00, 0x00, 0x00, 0x00, 0x00, 0x00, 0x11, 0x25, 0x00, 0x05, 0x36


//--------------------- .nv.constant0.matmul_kernel --------------------------
	.section	.nv.constant0.matmul_kernel,"a",@progbits
	.sectionflags	@""
	.align	4
.nv.constant0.matmul_kernel:
	.zero		432


//--------------------- .text.matmul_kernel       --------------------------
	.section	.text.matmul_kernel,"ax",@progbits
	.sectioninfo	@"SHI_REGISTERS=255"
	.align	128
        .global         matmul_kernel
        .type           matmul_kernel,@function
        .size           matmul_kernel,(.L_x_3 - matmul_kernel)
        .other          matmul_kernel,@"STO_CUDA_ENTRY STV_DEFAULT"
matmul_kernel:
.text.matmul_kernel:
[----:B------:R-:W-:-:S03]  /*0000*/  IMAD.MOV.U32 R1, RZ, RZ, c[0x0][0x28] ;  /* 0x00000a00ff017624 */ /* 0x000fc600078e00ff */
[----:B------:R-:W-:Y:S01]  /*0010*/  IMAD.MOV.U32 R0, RZ, RZ, c[0x0][0x17c] ;  /* 0x00005f00ff007624 */ /* 0x000fe200078e00ff */
[----:B------:R-:W1:Y:S01]  /*0020*/  S2R R7, SR_CTAID.X ;  /* 0x0000000000077919 */ /* 0x000e620000002500 */
[----:B------:R-:W-:Y:S01]  /*0030*/  IADD3 R1, R1, -0x3278, RZ ;  /* 0xffffcd8801017810 */ /* 0x000fe20007ffe0ff */
[----:B------:R-:W-:Y:S01]  /*0040*/  IMAD.MOV.U32 R252, RZ, RZ, c[0x0][0x188] ;  /* 0x00006200fffc7624 */ /* 0x000fe200078e00ff */
[----:B------:R-:W-:Y:S01]  /*0050*/  ULDC.64 UR8, c[0x0][0x118] ;  /* 0x0000460000087ab9 */ /* 0x000fe20000000a00 */
[----:B------:R-:W-:Y:S01]  /*0060*/  IADD3 R0, R0, 0x3f, RZ ;  /* 0x0000003f00007810 */ /* 0x000fe20007ffe0ff */
[----:B------:R-:W2:Y:S01]  /*0070*/  S2R R13, SR_TID.X ;  /* 0x00000000000d7919 */ /* 0x000ea20000002100 */
[C---:B------:R-:W-:Y:S02]  /*0080*/  IMAD R166, R252.reuse, 0x29, RZ ;  /* 0x00000029fca67824 */ /* 0x040fe400078e02ff */
[----:B------:R-:W-:Y:S01]  /*0090*/  SHF.R.S32.HI R3, RZ, 0x1f, R0 ;  /* 0x0000001fff037819 */ /* 0x000fe20000011400 */
[----:B------:R-:W-:-:S02]  /*00a0*/  IMAD R182, R252, 0x2d, RZ ;  /* 0x0000002dfcb67824 */ /* 0x000fc400078e02ff */
[C---:B------:R-:W-:Y:S01]  /*00b0*/  IMAD R198, R252.reuse, 0x31, RZ ;  /* 0x00000031fcc67824 */ /* 0x040fe200078e02ff */
[----:B------:R-:W-:Y:S01]  /*00c0*/  LEA.HI R3, R3, R0, RZ, 0x6 ;  /* 0x0000000003037211 */ /* 0x000fe200078f30ff */
[C---:B------:R-:W-:Y:S02]  /*00d0*/  IMAD R214, R252.reuse, 0x35, RZ ;  /* 0x00000035fcd67824 */ /* 0x040fe400078e02ff */
[C---:B------:R-:W-:Y:S01]  /*00e0*/  IMAD R230, R252.reuse, 0x39, RZ ;  /* 0x00000039fce67824 */ /* 0x040fe200078e02ff */
[----:B------:R-:W-:Y:S01]  /*00f0*/  SHF.R.S32.HI R3, RZ, 0x6, R3 ;  /* 0x00000006ff037819 */ /* 0x000fe20000011403 */
[----:B------:R-:W-:-:S03]  /*0100*/  IMAD R246, R252, 0x3d, RZ ;  /* 0x0000003dfcf67824 */ /* 0x000fc600078e02ff */
[----:B------:R-:W-:-:S04]  /*0110*/  SHF.L.U32 R4, R3, 0x3, RZ ;  /* 0x0000000303047819 */ /* 0x000fc800000006ff */
[-C--:B------:R-:W-:Y:S02]  /*0120*/  IABS R5, R4.reuse ;  /* 0x0000000400057213 */ /* 0x080fe40000000000 */
[----:B-1----:R-:W-:Y:S02]  /*0130*/  IABS R8, R7 ;  /* 0x0000000700087213 */ /* 0x002fe40000000000 */
[----:B------:R-:W1:Y:S01]  /*0140*/  I2F.RP R0, R5 ;  /* 0x0000000500007306 */ /* 0x000e620000209400 */
[----:B------:R-:W-:Y:S02]  /*0150*/  IABS R10, R4 ;  /* 0x00000004000a7213 */ /* 0x000fe40000000000 */
[----:B--2---:R-:W-:-:S05]  /*0160*/  LOP3.LUT R36, R13, 0x1f, RZ, 0xc0, !PT ;  /* 0x0000001f0d247812 */ /* 0x004fca00078ec0ff */
[----:B-1----:R-:W1:Y:S02]  /*0170*/  MUFU.RCP R0, R0 ;  /* 0x0000000000007308 */ /* 0x002e640000001000 */
[----:B-1----:R-:W-:Y:S01]  /*0180*/  IADD3 R2, R0, 0xffffffe, RZ ;  /* 0x0ffffffe00027810 */ /* 0x002fe20007ffe0ff */
[----:B------:R-:W-:-:S05]  /*0190*/  IMAD.MOV R0, RZ, RZ, -R10 ;  /* 0x000000ffff007224 */ /* 0x000fca00078e0a0a */
[----:B------:R1:W2:Y:S02]  /*01a0*/  F2I.FTZ.U32.TRUNC.NTZ R3, R2 ;  /* 0x0000000200037305 */ /* 0x0002a4000021f000 */
[----:B-1----:R-:W-:Y:S01]  /*01b0*/  MOV R2, RZ ;  /* 0x000000ff00027202 */ /* 0x002fe20000000f00 */
[----:B--2---:R-:W-:-:S04]  /*01c0*/  IMAD.MOV R6, RZ, RZ, -R3 ;  /* 0x000000ffff067224 */ /* 0x004fc800078e0a03 */
[----:B------:R-:W-:Y:S02]  /*01d0*/  IMAD R9, R6, R5, RZ ;  /* 0x0000000506097224 */ /* 0x000fe400078e02ff */
[----:B------:R-:W-:Y:S02]  /*01e0*/  IMAD.MOV.U32 R6, RZ, RZ, R8 ;  /* 0x000000ffff067224 */ /* 0x000fe400078e0008 */
[----:B------:R-:W-:-:S06]  /*01f0*/  IMAD.HI.U32 R3, R3, R9, R2 ;  /* 0x0000000903037227 */ /* 0x000fcc00078e0002 */
[----:B------:R-:W-:-:S04]  /*0200*/  IMAD.HI.U32 R3, R3, R6, RZ ;  /* 0x0000000603037227 */ /* 0x000fc800078e00ff */
[----:B------:R-:W-:Y:S01]  /*0210*/  IMAD R0, R3, R0, R6 ;  /* 0x0000000003007224 */ /* 0x000fe200078e0206 */
[----:B------:R-:W-:-:S04]  /*0220*/  IABS R6, c[0x0][0x17c] ;  /* 0x00005f0000067a13 */ /* 0x000fc80000000000 */
[----:B------:R-:W-:-:S13]  /*0230*/  ISETP.GT.U32.AND P1, PT, R5, R0, PT ;  /* 0x000000000500720c */ /* 0x000fda0003f24070 */
[----:B------:R-:W-:Y:S01]  /*0240*/  @!P1 IMAD.IADD R0, R0, 0x1, -R5 ;  /* 0x0000000100009824 */ /* 0x000fe200078e0a05 */
[----:B------:R-:W-:Y:S02]  /*0250*/  @!P1 IADD3 R3, R3, 0x1, RZ ;  /* 0x0000000103039810 */ /* 0x000fe40007ffe0ff */
[----:B------:R-:W-:Y:S02]  /*0260*/  ISETP.NE.AND P1, PT, R4, RZ, PT ;  /* 0x000000ff0400720c */ /* 0x000fe40003f25270 */
[----:B------:R-:W-:Y:S02]  /*0270*/  ISETP.GE.U32.AND P0, PT, R0, R5, PT ;  /* 0x000000050000720c */ /* 0x000fe40003f06070 */
[----:B------:R-:W-:-:S04]  /*0280*/  LOP3.LUT R0, R7, R4, RZ, 0x3c, !PT ;  /* 0x0000000407007212 */ /* 0x000fc800078e3cff */
[----:B------:R-:W-:Y:S02]  /*0290*/  ISETP.GE.AND P2, PT, R0, RZ, PT ;  /* 0x000000ff0000720c */ /* 0x000fe40003f46270 */
[----:B------:R-:W-:-:S04]  /*02a0*/  MOV R0, c[0x0][0x178] ;  /* 0x00005e0000007a02 */ /* 0x000fc80000000f00 */
[----:B------:R-:W-:Y:S02]  /*02b0*/  IADD3 R0, R0, 0xff, RZ ;  /* 0x000000ff00007810 */ /* 0x000fe40007ffe0ff */
[----:B------:R-:W-:-:S05]  /*02c0*/  @P0 IADD3 R3, R3, 0x1, RZ ;  /* 0x0000000103030810 */ /* 0x000fca0007ffe0ff */
[----:B------:R-:W-:Y:S01]  /*02d0*/  IMAD.MOV.U32 R2, RZ, RZ, R3 ;  /* 0x000000ffff027224 */ /* 0x000fe200078e0003 */
[----:B------:R-:W-:-:S03]  /*02e0*/  SHF.R.S32.HI R3, RZ, 0x1f, R0 ;  /* 0x0000001fff037819 */ /* 0x000fc60000011400 */
[----:B------:R-:W-:Y:S01]  /*02f0*/  @!P2 IMAD.MOV R2, RZ, RZ, -R2 ;  /* 0x000000ffff02a224 */ /* 0x000fe200078e0a02 */
[----:B------:R-:W-:Y:S02]  /*0300*/  @!P1 LOP3.LUT R2, RZ, R4, RZ, 0x33, !PT ;  /* 0x00000004ff029212 */ /* 0x000fe400078e33ff */
[----:B------:R-:W-:Y:S02]  /*0310*/  LEA.HI R3, R3, R0, RZ, 0x8 ;  /* 0x0000000003037211 */ /* 0x000fe400078f40ff */
[----:B------:R-:W-:-:S04]  /*0320*/  SHF.L.U32 R12, R2, 0x3, RZ ;  /* 0x00000003020c7819 */ /* 0x000fc800000006ff */
[----:B------:R-:W-:-:S04]  /*0330*/  LEA.HI.SX32 R3, R3, -R12, 0x18 ;  /* 0x8000000c03037211 */ /* 0x000fc800078fc2ff */
[----:B------:R-:W-:Y:S01]  /*0340*/  IMNMX R9, R3, 0x8, PT ;  /* 0x0000000803097817 */ /* 0x000fe20003800200 */
[----:B------:R-:W-:Y:S01]  /*0350*/  IMAD.MOV R3, RZ, RZ, -R2 ;  /* 0x000000ffff037224 */ /* 0x000fe200078e0a02 */
[----:B------:R-:W-:Y:S02]  /*0360*/  MOV R2, R6 ;  /* 0x0000000600027202 */ /* 0x000fe40000000f00 */
[----:B------:R-:W-:Y:S01]  /*0370*/  IABS R10, R9 ;  /* 0x00000009000a7213 */ /* 0x000fe20000000000 */
[----:B------:R-:W-:Y:S01]  /*0380*/  IMAD R14, R4, R3, R7 ;  /* 0x00000003040e7224 */ /* 0x000fe200078e0207 */
[----:B------:R-:W-:Y:S01]  /*0390*/  IABS R7, R9 ;  /* 0x0000000900077213 */ /* 0x000fe20000000000 */
[----:B------:R-:W-:Y:S01]  /*03a0*/  IMAD.MOV.U32 R4, RZ, RZ, RZ ;  /* 0x000000ffff047224 */ /* 0x000fe200078e00ff */
[----:B------:R-:W1:Y:S02]  /*03b0*/  I2F.RP R0, R10 ;  /* 0x0000000a00007306 */ /* 0x000e640000209400 */
[----:B------:R-:W-:-:S06]  /*03c0*/  IABS R6, R14 ;  /* 0x0000000e00067213 */ /* 0x000fcc0000000000 */
[----:B------:R-:W2:Y:S08]  /*03d0*/  I2F.RP R8, R2 ;  /* 0x0000000200087306 */ /* 0x000eb00000209400 */
[----:B-1----:R-:W1:Y:S08]  /*03e0*/  MUFU.RCP R0, R0 ;  /* 0x0000000000007308 */ /* 0x002e700000001000 */
[----:B--2---:R-:W-:Y:S01]  /*03f0*/  MUFU.RCP R8, R8 ;  /* 0x0000000800087308 */ /* 0x004fe20000001000 */
[----:B-1----:R-:W-:-:S02]  /*0400*/  IADD3 R5, R0, 0xffffffe, RZ ;  /* 0x0ffffffe00057810 */ /* 0x002fc40007ffe0ff */
[----:B------:R-:W-:-:S05]  /*0410*/  IABS R0, c[0x0][0x178] ;  /* 0x00005e0000007a13 */ /* 0x000fca0000000000 */
[----:B------:R-:W1:Y:S02]  /*0420*/  F2I.FTZ.U32.TRUNC.NTZ R5, R5 ;  /* 0x0000000500057305 */ /* 0x000e64000021f000 */
[----:B-1----:R-:W-:-:S04]  /*0430*/  IMAD.MOV R11, RZ, RZ, -R5 ;  /* 0x000000ffff0b7224 */ /* 0x002fc800078e0a05 */
[----:B------:R-:W-:-:S04]  /*0440*/  IMAD R3, R11, R10, RZ ;  /* 0x0000000a0b037224 */ /* 0x000fc800078e02ff */
[----:B------:R-:W-:Y:S02]  /*0450*/  IMAD.HI.U32 R4, R5, R3, R4 ;  /* 0x0000000305047227 */ /* 0x000fe400078e0004 */
[----:B------:R-:W1:Y:S02]  /*0460*/  I2F.RP R5, R0 ;  /* 0x0000000000057306 */ /* 0x000e640000209400 */
[----:B------:R-:W-:Y:S01]  /*0470*/  IMAD.MOV.U32 R3, RZ, RZ, R6 ;  /* 0x000000ffff037224 */ /* 0x000fe200078e0006 */
[----:B------:R-:W-:-:S03]  /*0480*/  IADD3 R6, RZ, -R7, RZ ;  /* 0x80000007ff067210 */ /* 0x000fc60007ffe0ff */
[----:B------:R-:W-:-:S04]  /*0490*/  IMAD.HI.U32 R4, R4, R3, RZ ;  /* 0x0000000304047227 */ /* 0x000fc800078e00ff */
[----:B------:R-:W-:Y:S01]  /*04a0*/  IMAD R3, R4, R6, R3 ;  /* 0x0000000604037224 */ /* 0x000fe200078e0203 */
[----:B------:R-:W-:-:S04]  /*04b0*/  IADD3 R6, R8, 0xffffffe, RZ ;  /* 0x0ffffffe08067810 */ /* 0x000fc80007ffe0ff */
[----:B------:R-:W-:Y:S01]  /*04c0*/  ISETP.GT.U32.AND P1, PT, R10, R3, PT ;  /* 0x000000030a00720c */ /* 0x000fe20003f24070 */
[----:B------:R2:W3:Y:S08]  /*04d0*/  F2I.FTZ.U32.TRUNC.NTZ R7, R6 ;  /* 0x0000000600077305 */ /* 0x0004f0000021f000 */
[----:B-1----:R-:W1:Y:S01]  /*04e0*/  MUFU.RCP R5, R5 ;  /* 0x0000000500057308 */ /* 0x002e620000001000 */
[----:B--2---:R-:W-:-:S03]  /*04f0*/  IMAD.MOV.U32 R6, RZ, RZ, RZ ;  /* 0x000000ffff067224 */ /* 0x004fc600078e00ff */
[----:B------:R-:W-:Y:S01]  /*0500*/  @!P1 IMAD.IADD R3, R3, 0x1, -R10 ;  /* 0x0000000103039824 */ /* 0x000fe200078e0a0a */
[----:B------:R-:W-:Y:S02]  /*0510*/  @!P1 IADD3 R4, R4, 0x1, RZ ;  /* 0x0000000104049810 */ /* 0x000fe40007ffe0ff */
[----:B------:R-:W-:Y:S02]  /*0520*/  ISETP.NE.AND P1, PT, R9, RZ, PT ;  /* 0x000000ff0900720c */ /* 0x000fe40003f25270 */
[----:B------:R-:W-:Y:S02]  /*0530*/  ISETP.GE.U32.AND P0, PT, R3, R10, PT ;  /* 0x0000000a0300720c */ /* 0x000fe40003f06070 */
[----:B------:R-:W-:-:S04]  /*0540*/  LOP3.LUT R3, R14, R9, RZ, 0x3c, !PT ;  /* 0x000000090e037212 */ /* 0x000fc800078e3cff */
[----:B------:R-:W-:Y:S01]  /*0550*/  ISETP.GE.AND P2, PT, R3, RZ, PT ;  /* 0x000000ff0300720c */ /* 0x000fe20003f46270 */
[----:B---3--:R-:W-:Y:S01]  /*0560*/  IMAD.MOV R3, RZ, RZ, -R7 ;  /* 0x000000ffff037224 */ /* 0x008fe200078e0a07 */
[----:B-1----:R-:W-:-:S03]  /*0570*/  IADD3 R5, R5, 0xffffffe, RZ ;  /* 0x0ffffffe05057810 */ /* 0x002fc60007ffe0ff */
[----:B------:R-:W-:Y:S02]  /*0580*/  IMAD R3, R3, R2, RZ ;  /* 0x0000000203037224 */ /* 0x000fe400078e02ff */
[----:B------:R-:W-:Y:S01]  /*0590*/  @P0 IADD3 R4, R4, 0x1, RZ ;  /* 0x0000000104040810 */ /* 0x000fe20007ffe0ff */
[----:B------:R-:W1:Y:S01]  /*05a0*/  F2I.FTZ.U32.TRUNC.NTZ R5, R5 ;  /* 0x0000000500057305 */ /* 0x000e62000021f000 */
[----:B------:R-:W-:-:S04]  /*05b0*/  IMAD.HI.U32 R3, R7, R3, R6 ;  /* 0x0000000307037227 */ /* 0x000fc800078e0006 */
[----:B------:R-:W-:Y:S02]  /*05c0*/  @!P2 IADD3 R4, -R4, RZ, RZ ;  /* 0x000000ff0404a210 */ /* 0x000fe40007ffe1ff */
[----:B------:R-:W-:-:S04]  /*05d0*/  @!P1 LOP3.LUT R4, RZ, R9, RZ, 0x33, !PT ;  /* 0x00000009ff049212 */ /* 0x000fc800078e33ff */
[C---:B------:R-:W-:Y:S01]  /*05e0*/  IADD3 R6, -R4.reuse, RZ, RZ ;  /* 0x000000ff04067210 */ /* 0x040fe20007ffe1ff */
[----:B------:R-:W-:Y:S02]  /*05f0*/  IMAD.SHL.U32 R152, R4, 0x40, RZ ;  /* 0x0000004004987824 */ /* 0x000fe400078e00ff */
[----:B------:R-:W-:Y:S02]  /*0600*/  IMAD.MOV.U32 R4, RZ, RZ, RZ ;  /* 0x000000ffff047224 */ /* 0x000fe400078e00ff */
[--C-:B-1----:R-:W-:Y:S01]  /*0610*/  IMAD.MOV R11, RZ, RZ, -R5.reuse ;  /* 0x000000ffff0b7224 */ /* 0x102fe200078e0a05 */
[C---:B------:R-:W-:Y:S01]  /*0620*/  IADD3 R151, R152.reuse, 0x1, RZ ;  /* 0x0000000198977810 */ /* 0x040fe20007ffe0ff */
[----:B------:R-:W-:Y:S01]  /*0630*/  IMAD R6, R9, R6, R14 ;  /* 0x0000000609067224 */ /* 0x000fe200078e020e */
[C---:B------:R-:W-:Y:S01]  /*0640*/  IADD3 R146, R152.reuse, 0x5, RZ ;  /* 0x0000000598927810 */ /* 0x040fe20007ffe0ff */
[----:B------:R-:W-:Y:S01]  /*0650*/  IMAD R11, R11, R0, RZ ;  /* 0x000000000b0b7224 */ /* 0x000fe200078e02ff */
[----:B------:R-:W-:Y:S01]  /*0660*/  IABS R19, R151 ;  /* 0x0000009700137213 */ /* 0x000fe20000000000 */
[----:B------:R-:W-:Y:S01]  /*0670*/  STL [R1+0xeec], R152 ;  /* 0x000eec9801007387 */ /* 0x000fe20000100800 */
[----:B------:R-:W-:Y:S01]  /*0680*/  IABS R29, R146 ;  /* 0x00000092001d7213 */ /* 0x000fe20000000000 */
[----:B------:R-:W-:Y:S01]  /*0690*/  IMAD.HI.U32 R4, R5, R11, R4 ;  /* 0x0000000b05047227 */ /* 0x000fe200078e0004 */
[C---:B------:R-:W-:Y:S01]  /*06a0*/  IADD3 R136, R152.reuse, 0xa, RZ ;  /* 0x0000000a98887810 */ /* 0x040fe20007ffe0ff */
[----:B------:R-:W-:Y:S01]  /*06b0*/  STL [R1+0x1fa4], R151 ;  /* 0x001fa49701007387 */ /* 0x000fe20000100800 */
[----:B------:R-:W-:Y:S01]  /*06c0*/  IADD3 R142, R152, 0x7, RZ ;  /* 0x00000007988e7810 */ /* 0x000fe20007ffe0ff */
[----:B------:R-:W-:Y:S01]  /*06d0*/  IMAD.HI.U32 R8, R3, R19, RZ ;  /* 0x0000001303087227 */ /* 0x000fe200078e00ff */
[----:B------:R-:W-:-:S02]  /*06e0*/  IABS R39, R136 ;  /* 0x0000008800277213 */ /* 0x000fc40000000000 */
[----:B------:R-:W-:Y:S01]  /*06f0*/  IABS R33, R142 ;  /* 0x0000008e00217213 */ /* 0x000fe20000000000 */
[----:B------:R-:W-:Y:S01]  /*0700*/  IMAD.MOV R8, RZ, RZ, -R8 ;  /* 0x000000ffff087224 */ /* 0x000fe200078e0a08 */
[C---:B------:R-:W-:Y:S02]  /*0710*/  IADD3 R126, R152.reuse, 0xf, RZ ;  /* 0x0000000f987e7810 */ /* 0x040fe40007ffe0ff */
[----:B------:R-:W-:Y:S01]  /*0720*/  IADD3 R132, R152, 0xc, RZ ;  /* 0x0000000c98847810 */ /* 0x000fe20007ffe0ff */
[----:B------:R-:W-:Y:S01]  /*0730*/  IMAD R19, R2, R8, R19 ;  /* 0x0000000802137224 */ /* 0x000fe200078e0213 */
[----:B------:R-:W-:Y:S01]  /*0740*/  IABS R49, R126 ;  /* 0x0000007e00317213 */ /* 0x000fe20000000000 */
[C---:B------:R-:W-:Y:S01]  /*0750*/  IMAD.HI.U32 R8, R3.reuse, R29, RZ ;  /* 0x0000001d03087227 */ /* 0x040fe200078e00ff */
[----:B------:R-:W-:Y:S02]  /*0760*/  IABS R43, R132 ;  /* 0x00000084002b7213 */ /* 0x000fe40000000000 */
[----:B------:R-:W-:Y:S01]  /*0770*/  IADD3 R116, R152, 0x14, RZ ;  /* 0x0000001498747810 */ /* 0x000fe20007ffe0ff */
[----:B------:R-:W-:Y:S01]  /*0780*/  IMAD.HI.U32 R10, R3, R33, RZ ;  /* 0x00000021030a7227 */ /* 0x000fe200078e00ff */
[----:B------:R-:W-:-:S02]  /*0790*/  IADD3 R8, -R8, RZ, RZ ;  /* 0x000000ff08087210 */ /* 0x000fc40007ffe1ff */
[----:B------:R-:W-:Y:S01]  /*07a0*/  IADD3 R122, R152, 0x11, RZ ;  /* 0x00000011987a7810 */ /* 0x000fe20007ffe0ff */
[----:B------:R-:W-:Y:S01]  /*07b0*/  IMAD.MOV R10, RZ, RZ, -R10 ;  /* 0x000000ffff0a7224 */ /* 0x000fe200078e0a0a */
[----:B------:R-:W-:Y:S01]  /*07c0*/  IABS R59, R116 ;  /* 0x00000074003b7213 */ /* 0x000fe20000000000 */
[----:B------:R-:W-:Y:S01]  /*07d0*/  IMAD R29, R2, R8, R29 ;  /* 0x00000008021d7224 */ /* 0x000fe200078e021d */
[----:B------:R-:W-:Y:S01]  /*07e0*/  IABS R53, R122 ;  /* 0x0000007a00357213 */ /* 0x000fe20000000000 */
[C---:B------:R-:W-:Y:S01]  /*07f0*/  IMAD.HI.U32 R8, R3.reuse, R39, RZ ;  /* 0x0000002703087227 */ /* 0x040fe200078e00ff */
[C---:B------:R-:W-:Y:S02]  /*0800*/  IADD3 R106, R152.reuse, 0x19, RZ ;  /* 0x00000019986a7810 */ /* 0x040fe40007ffe0ff */
[----:B------:R-:W-:Y:S01]  /*0810*/  IADD3 R112, R152, 0x16, RZ ;  /* 0x0000001698707810 */ /* 0x000fe20007ffe0ff */
[----:B------:R-:W-:Y:S01]  /*0820*/  IMAD.MOV R8, RZ, RZ, -R8 ;  /* 0x000000ffff087224 */ /* 0x000fe200078e0a08 */
[----:B------:R-:W-:Y:S01]  /*0830*/  IABS R69, R106 ;  /* 0x0000006a00457213 */ /* 0x000fe20000000000 */
[C---:B------:R-:W-:Y:S01]  /*0840*/  IMAD R33, R2.reuse, R10, R33 ;  /* 0x0000000a02217224 */ /* 0x040fe200078e0221 */
[----:B------:R-:W-:Y:S01]  /*0850*/  IABS R63, R112 ;  /* 0x00000070003f7213 */ /* 0x000fe20000000000 */
[----:B------:R-:W-:Y:S01]  /*0860*/  IMAD R39, R2, R8, R39 ;  /* 0x0000000802277224 */ /* 0x000fe200078e0227 */
[C---:B------:R-:W-:Y:S01]  /*0870*/  IADD3 R96, R152.reuse, 0x1e, RZ ;  /* 0x0000001e98607810 */ /* 0x040fe20007ffe0ff */
[----:B------:R-:W-:Y:S01]  /*0880*/  IMAD.HI.U32 R8, R3, R49, RZ ;  /* 0x0000003103087227 */ /* 0x000fe200078e00ff */
[----:B------:R-:W-:-:S02]  /*0890*/  IADD3 R102, R152, 0x1b, RZ ;  /* 0x0000001b98667810 */ /* 0x000fc40007ffe0ff */
[----:B------:R-:W-:Y:S01]  /*08a0*/  IABS R79, R96 ;  /* 0x00000060004f7213 */ /* 0x000fe20000000000 */
[C---:B------:R-:W-:Y:S01]  /*08b0*/  IMAD.HI.U32 R10, R3.reuse, R43, RZ ;  /* 0x0000002b030a7227 */ /* 0x040fe200078e00ff */
[----:B------:R-:W-:Y:S02]  /*08c0*/  IABS R73, R102 ;  /* 0x0000006600497213 */ /* 0x000fe40000000000 */
[C---:B------:R-:W-:Y:S01]  /*08d0*/  IADD3 R86, R152.reuse, 0x23, RZ ;  /* 0x0000002398567810 */ /* 0x040fe20007ffe0ff */
[----:B------:R-:W-:Y:S01]  /*08e0*/  IMAD.MOV R8, RZ, RZ, -R8 ;  /* 0x000000ffff087224 */ /* 0x000fe200078e0a08 */
[----:B------:R-:W-:Y:S01]  /*08f0*/  IADD3 R92, R152, 0x20, RZ ;  /* 0x00000020985c7810 */ /* 0x000fe20007ffe0ff */
[----:B------:R-:W-:Y:S01]  /*0900*/  IMAD.MOV R10, RZ, RZ, -R10 ;  /* 0x000000ffff0a7224 */ /* 0x000fe200078e0a0a */
[----:B------:R-:W-:Y:S01]  /*0910*/  IABS R89, R86 ;  /* 0x0000005600597213 */ /* 0x000fe20000000000 */
[----:B------:R-:W-:Y:S01]  /*0920*/  IMAD R49, R2, R8, R49 ;  /* 0x0000000802317224 */ /* 0x000fe200078e0231 */
[----:B------:R-:W-:Y:S01]  /*0930*/  IABS R83, R92 ;  /* 0x0000005c00537213 */ /* 0x000fe20000000000 */
[----:B------:R-:W-:Y:S01]  /*0940*/  IMAD.HI.U32 R8, R3, R59, RZ ;  /* 0x0000003b03087227 */ /* 0x000fe200078e00ff */
[----:B------:R-:W-:-:S02]  /*0950*/  IADD3 R76, R152, 0x28, RZ ;  /* 0x00000028984c7810 */ /* 0x000fc40007ffe0ff */
[----:B------:R-:W-:Y:S01]  /*0960*/  IADD3 R82, R152, 0x25, RZ ;  /* 0x0000002598527810 */ /* 0x000fe20007ffe0ff */
[----:B------:R-:W-:Y:S01]  /*0970*/  IMAD R43, R2, R10, R43 ;  /* 0x0000000a022b7224 */ /* 0x000fe200078e022b */
[----:B------:R-:W-:Y:S01]  /*0980*/  IADD3 R8, -R8, RZ, RZ ;  /* 0x000000ff08087210 */ /* 0x000fe20007ffe1ff */
[C---:B------:R-:W-:Y:S01]  /*0990*/  IMAD.HI.U32 R10, R3.reuse, R53, RZ ;  /* 0x00000035030a7227 */ /* 0x040fe200078e00ff */
[----:B------:R-:W-:Y:S02]  /*09a0*/  IABS R99, R76 ;  /* 0x0000004c00637213 */ /* 0x000fe40000000000 */
[----:B------:R-:W-:Y:S01]  /*09b0*/  IABS R93, R82 ;  /* 0x00000052005d7213 */ /* 0x000fe20000000000 */
[----:B------:R-:W-:Y:S01]  /*09c0*/  IMAD R59, R2, R8, R59 ;  /* 0x00000008023b7224 */ /* 0x000fe200078e023b */
[----:B------:R-:W-:Y:S01]  /*09d0*/  IADD3 R10, -R10, RZ, RZ ;  /* 0x000000ff0a0a7210 */ /* 0x000fe20007ffe1ff */
[----:B------:R-:W-:Y:S01]  /*09e0*/  IMAD.HI.U32 R8, R3, R69, RZ ;  /* 0x0000004503087227 */ /* 0x000fe200078e00ff */
[----:B------:R-:W-:-:S02]  /*09f0*/  IADD3 R66, R152, 0x2d, RZ ;  /* 0x0000002d98427810 */ /* 0x000fc40007ffe0ff */
[----:B------:R-:W-:Y:S01]  /*0a00*/  IADD3 R72, R152, 0x2a, RZ ;  /* 0x0000002a98487810 */ /* 0x000fe20007ffe0ff */
[----:B------:R-:W-:Y:S01]  /*0a10*/  IMAD R53, R2, R10, R53 ;  /* 0x0000000a02357224 */ /* 0x000fe200078e0235 */
        /* <DEDUP_REMOVED lines=25> */
[----:B------:R-:W-:-:S02]  /*0bb0*/  IABS R133, R42 ;  /* 0x0000002a00857213 */ /* 0x000fc40000000000 */
[----:B------:R-:W-:Y:S01]  /*0bc0*/  IADD3 R30, R152, 0x3f, RZ ;  /* 0x0000003f981e7810 */ /* 0x000fe20007ffe0ff */
[----:B------:R-:W-:Y:S01]  /*0bd0*/  IMAD R73, R2, R10, R73 ;  /* 0x0000000a02497224 */ /* 0x000fe200078e0249 */
[----:B------:R-:W-:Y:S01]  /*0be0*/  IADD3 R8, -R8, RZ, RZ ;  /* 0x000000ff08087210 */ /* 0x000fe20007ffe1ff */
[C---:B------:R-:W-:Y:S01]  /*0bf0*/  IMAD.HI.U32 R10, R3.reuse, R83, RZ ;  /* 0x00000053030a7227 */ /* 0x040fe200078e00ff */
[C---:B------:R-:W-:Y:S02]  /*0c00*/  IADD3 R150, R152.reuse, 0x2, RZ ;  /* 0x0000000298967810 */ /* 0x040fe40007ffe0ff */
[----:B------:R-:W-:Y:S01]  /*0c10*/  IADD3 R149, R152, 0x3, RZ ;  /* 0x0000000398957810 */ /* 0x000fe20007ffe0ff */
[----:B------:R-:W-:Y:S01]  /*0c20*/  IMAD R89, R2, R8, R89 ;  /* 0x0000000802597224 */ /* 0x000fe200078e0259 */
[----:B------:R-:W-:Y:S01]  /*0c30*/  IADD3 R10, -R10, RZ, RZ ;  /* 0x000000ff0a0a7210 */ /* 0x000fe20007ffe1ff */
[C---:B------:R-:W-:Y:S01]  /*0c40*/  IMAD.HI.U32 R8, R3.reuse, R99, RZ ;  /* 0x0000006303087227 */ /* 0x040fe200078e00ff */
[----:B------:R-:W-:Y:S01]  /*0c50*/  IABS R145, R30 ;  /* 0x0000001e00917213 */ /* 0x000fe20000000000 */
[----:B------:R1:W-:Y:S01]  /*0c60*/  STL [R1+0x2278], R150 ;  /* 0x0022789601007387 */ /* 0x0003e20000100800 */
[----:B------:R-:W-:Y:S01]  /*0c70*/  IABS R23, R150 ;  /* 0x0000009600177213 */ /* 0x000fe20000000000 */
[----:B------:R-:W-:Y:S01]  /*0c80*/  IMAD R83, R2, R10, R83 ;  /* 0x0000000a02537224 */ /* 0x000fe200078e0253 */
[----:B------:R-:W-:Y:S01]  /*0c90*/  IADD3 R148, R152, 0x4, RZ ;  /* 0x0000000498947810 */ /* 0x000fe20007ffe0ff */
[C---:B------:R-:W-:Y:S01]  /*0ca0*/  IMAD.HI.U32 R10, R3.reuse, R93, RZ ;  /* 0x0000005d030a7227 */ /* 0x040fe200078e00ff */
[----:B------:R-:W-:Y:S01]  /*0cb0*/  IABS R25, R149 ;  /* 0x0000009500197213 */ /* 0x000fe20000000000 */
[----:B------:R-:W-:Y:S01]  /*0cc0*/  STL [R1+0x227c], R149 ;  /* 0x00227c9501007387 */ /* 0x000fe20000100800 */
[----:B------:R-:W-:Y:S01]  /*0cd0*/  IABS R27, R148 ;  /* 0x00000094001b7213 */ /* 0x000fe20000000000 */
[----:B------:R-:W-:Y:S01]  /*0ce0*/  IMAD.MOV R8, RZ, RZ, -R8 ;  /* 0x000000ffff087224 */ /* 0x000fe200078e0a08 */
[----:B------:R-:W-:Y:S01]  /*0cf0*/  IADD3 R5, R12, R6, RZ ;  /* 0x000000060c057210 */ /* 0x000fe20007ffe0ff */
[----:B------:R-:W-:Y:S01]  /*0d00*/  IMAD.MOV R10, RZ, RZ, -R10 ;  /* 0x000000ffff0a7224 */ /* 0x000fe200078e0a0a */
[----:B------:R-:W-:Y:S01]  /*0d10*/  IADD3 R144, R152, 0x6, RZ ;  /* 0x0000000698907810 */ /* 0x000fe20007ffe0ff */
[----:B------:R-:W-:Y:S01]  /*0d20*/  IMAD R99, R2, R8, R99 ;  /* 0x0000000802637224 */ /* 0x000fe200078e0263 */
[----:B------:R-:W-:Y:S01]  /*0d30*/  IADD3 R138, R152, 0x9, RZ ;  /* 0x00000009988a7810 */ /* 0x000fe20007ffe0ff */
[C---:B------:R-:W-:Y:S01]  /*0d40*/  IMAD.HI.U32 R8, R3.reuse, R109, RZ ;  /* 0x0000006d03087227 */ /* 0x040fe200078e00ff */
[----:B------:R-:W-:Y:S01]  /*0d50*/  IABS R31, R144 ;  /* 0x00000090001f7213 */ /* 0x000fe20000000000 */
[----:B------:R-:W-:Y:S01]  /*0d60*/  STL [R1+0x2280], R148 ;  /* 0x0022809401007387 */ /* 0x000fe20000100800 */
[----:B------:R-:W-:Y:S01]  /*0d70*/  IABS R37, R138 ;  /* 0x0000008a00257213 */ /* 0x000fe20000000000 */
[----:B------:R-:W-:Y:S01]  /*0d80*/  IMAD R93, R2, R10, R93 ;  /* 0x0000000a025d7224 */ /* 0x000fe200078e025d */
[C---:B------:R-:W-:Y:S01]  /*0d90*/  IADD3 R134, R152.reuse, 0xb, RZ ;  /* 0x0000000b98867810 */ /* 0x040fe20007ffe0ff */
[C---:B------:R-:W-:Y:S01]  /*0da0*/  IMAD.HI.U32 R10, R3.reuse, R103, RZ ;  /* 0x00000067030a7227 */ /* 0x040fe200078e00ff */
[----:B------:R-:W-:Y:S01]  /*0db0*/  IADD3 R140, R152, 0x8, RZ ;  /* 0x00000008988c7810 */ /* 0x000fe20007ffe0ff */
[----:B------:R-:W-:Y:S01]  /*0dc0*/  STL [R1+0x2284], R146 ;  /* 0x0022849201007387 */ /* 0x000fe20000100800 */
[----:B------:R-:W-:Y:S01]  /*0dd0*/  IABS R41, R134 ;  /* 0x0000008600297213 */ /* 0x000fe20000000000 */
[----:B------:R-:W-:Y:S01]  /*0de0*/  IMAD.MOV R8, RZ, RZ, -R8 ;  /* 0x000000ffff087224 */ /* 0x000fe200078e0a08 */
[----:B------:R-:W-:Y:S01]  /*0df0*/  IABS R35, R140 ;  /* 0x0000008c00237213 */ /* 0x000fe20000000000 */
[----:B------:R-:W-:Y:S01]  /*0e00*/  IMAD.MOV R10, RZ, RZ, -R10 ;  /* 0x000000ffff0a7224 */ /* 0x000fe200078e0a0a */
[C---:B------:R-:W-:Y:S01]  /*0e10*/  ISETP.GT.U32.AND P0, PT, R2.reuse, R19, PT ;  /* 0x000000130200720c */ /* 0x040fe20003f04070 */
[C---:B------:R-:W-:Y:S01]  /*0e20*/  IMAD R109, R2.reuse, R8, R109 ;  /* 0x00000008026d7224 */ /* 0x040fe200078e026d */
[----:B------:R-:W-:Y:S01]  /*0e30*/  ISETP.GT.U32.AND P6, PT, R2, R29, PT ;  /* 0x0000001d0200720c */ /* 0x000fe20003fc4070 */
[C---:B------:R-:W-:Y:S01]  /*0e40*/  IMAD.HI.U32 R8, R3.reuse, R119, RZ ;  /* 0x0000007703087227 */ /* 0x040fe200078e00ff */
[C---:B------:R-:W-:Y:S01]  /*0e50*/  IADD3 R130, R152.reuse, 0xd, RZ ;  /* 0x0000000d98827810 */ /* 0x040fe20007ffe0ff */
[----:B------:R-:W-:Y:S01]  /*0e60*/  STL [R1+0x2288], R144 ;  /* 0x0022889001007387 */ /* 0x000fe20000100800 */
[----:B------:R-:W-:Y:S01]  /*0e70*/  IADD3 R128, R152, 0xe, RZ ;  /* 0x0000000e98807810 */ /* 0x000fe20007ffe0ff */
[----:B------:R-:W-:Y:S01]  /*0e80*/  IMAD R103, R2, R10, R103 ;  /* 0x0000000a02677224 */ /* 0x000fe200078e0267 */
[----:B------:R-:W-:Y:S01]  /*0e90*/  IADD3 R8, -R8, RZ, RZ ;  /* 0x000000ff08087210 */ /* 0x000fe20007ffe1ff */
[C---:B------:R-:W-:Y:S01]  /*0ea0*/  IMAD.HI.U32 R10, R3.reuse, R113, RZ ;  /* 0x00000071030a7227 */ /* 0x040fe200078e00ff */
[----:B------:R-:W-:Y:S01]  /*0eb0*/  IABS R45, R130 ;  /* 0x00000082002d7213 */ /* 0x000fe20000000000 */
[----:B------:R-:W-:Y:S01]  /*0ec0*/  STL [R1+0x228c], R142 ;  /* 0x00228c8e01007387 */ /* 0x000fe20000100800 */
[----:B------:R-:W-:Y:S01]  /*0ed0*/  IADD3 R124, R152, 0x10, RZ ;  /* 0x00000010987c7810 */ /* 0x000fe20007ffe0ff */
[----:B------:R-:W-:Y:S01]  /*0ee0*/  IMAD R119, R2, R8, R119 ;  /* 0x0000000802777224 */ /* 0x000fe200078e0277 */
[----:B------:R-:W-:Y:S01]  /*0ef0*/  IADD3 R10, -R10, RZ, RZ ;  /* 0x000000ff0a0a7210 */ /* 0x000fe20007ffe1ff */
[----:B------:R-:W-:Y:S01]  /*0f00*/  IMAD.HI.U32 R8, R3, R129, RZ ;  /* 0x0000008103087227 */ /* 0x000fe200078e00ff */
[----:B------:R-:W-:Y:S01]  /*0f10*/  @!P0 IADD3 R19, R19, -R2, RZ ;  /* 0x8000000213138210 */ /* 0x000fe20007ffe0ff */
[----:B------:R-:W-:Y:S01]  /*0f20*/  STL [R1+0x2290], R140 ;  /* 0x0022908c01007387 */ /* 0x000fe20000100800 */
[----:B------:R-:W-:Y:S01]  /*0f30*/  IABS R47, R128 ;  /* 0x00000080002f7213 */ /* 0x000fe20000000000 */
[----:B------:R-:W-:Y:S01]  /*0f40*/  IMAD R113, R2, R10, R113 ;  /* 0x0000000a02717224 */ /* 0x000fe200078e0271 */
[C---:B------:R-:W-:Y:S01]  /*0f50*/  IADD3 R120, R152.reuse, 0x12, RZ ;  /* 0x0000001298787810 */ /* 0x040fe20007ffe0ff */
[C---:B------:R-:W-:Y:S01]  /*0f60*/  IMAD.HI.U32 R10, R3.reuse, R123, RZ ;  /* 0x0000007b030a7227 */ /* 0x040fe200078e00ff */
[----:B------:R-:W-:Y:S01]  /*0f70*/  IABS R51, R124 ;  /* 0x0000007c00337213 */ /* 0x000fe20000000000 */
[----:B------:R-:W-:Y:S01]  /*0f80*/  STL [R1+0x2294], R138 ;  /* 0x0022948a01007387 */ /* 0x000fe20000100800 */
[----:B------:R-:W-:Y:S01]  /*0f90*/  IABS R55, R120 ;  /* 0x0000007800377213 */ /* 0x000fe20000000000 */
[----:B------:R-:W-:Y:S01]  /*0fa0*/  IMAD.MOV R8, RZ, RZ, -R8 ;  /* 0x000000ffff087224 */ /* 0x000fe200078e0a08 */
[C---:B------:R-:W-:Y:S01]  /*0fb0*/  IADD3 R118, R152.reuse, 0x13, RZ ;  /* 0x0000001398767810 */ /* 0x040fe20007ffe0ff */
[----:B------:R-:W-:Y:S01]  /*0fc0*/  IMAD.MOV R10, RZ, RZ, -R10 ;  /* 0x000000ffff0a7224 */ /* 0x000fe200078e0a0a */
[----:B------:R-:W-:Y:S01]  /*0fd0*/  IADD3 R110, R152, 0x17, RZ ;  /* 0x00000017986e7810 */ /* 0x000fe20007ffe0ff */
[----:B------:R-:W-:Y:S01]  /*0fe0*/  IMAD R129, R2, R8, R129 ;  /* 0x0000000802817224 */ /* 0x000fe200078e0281 */
[----:B------:R-:W-:Y:S01]  /*0ff0*/  IABS R57, R118 ;  /* 0x0000007600397213 */ /* 0x000fe20000000000 */
[C---:B------:R-:W-:Y:S01]  /*1000*/  IMAD.HI.U32 R8, R3.reuse, R139, RZ ;  /* 0x0000008b03087227 */ /* 0x040fe200078e00ff */
[----:B------:R-:W-:Y:S01]  /*1010*/  IABS R65, R110 ;  /* 0x0000006e00417213 */ /* 0x000fe20000000000 */
[----:B------:R-:W-:Y:S01]  /*1020*/  STL [R1+0x2298], R136 ;  /* 0x0022988801007387 */ /* 0x000fe20000100800 */
[----:B------:R-:W-:Y:S01]  /*1030*/  IADD3 R114, R152, 0x15, RZ ;  /* 0x0000001598727810 */ /* 0x000fe20007ffe0ff */
[----:B------:R-:W-:Y:S01]  /*1040*/  IMAD R123, R2, R10, R123 ;  /* 0x0000000a027b7224 */ /* 0x000fe200078e027b */
[C---:B------:R-:W-:Y:S01]  /*1050*/  IADD3 R108, R152.reuse, 0x18, RZ ;  /* 0x00000018986c7810 */ /* 0x040fe20007ffe0ff */
[C---:B------:R-:W-:Y:S01]  /*1060*/  IMAD.HI.U32 R7, R3.reuse, R21, RZ ;  /* 0x0000001503077227 */ /* 0x040fe200078e00ff */
[----:B------:R-:W-:Y:S01]  /*1070*/  IABS R61, R114 ;  /* 0x00000072003d7213 */ /* 0x000fe20000000000 */
[----:B------:R-:W-:Y:S01]  /*1080*/  STL [R1+0x229c], R134 ;  /* 0x00229c8601007387 */ /* 0x000fe20000100800 */
[----:B------:R-:W-:Y:S01]  /*1090*/  IABS R67, R108 ;  /* 0x0000006c00437213 */ /* 0x000fe20000000000 */
[----:B------:R-:W-:Y:S01]  /*10a0*/  IMAD.HI.U32 R10, R3, R133, RZ ;  /* 0x00000085030a7227 */ /* 0x000fe200078e00ff */
[----:B------:R-:W-:Y:S01]  /*10b0*/  IADD3 R7, -R7, RZ, RZ ;  /* 0x000000ff07077210 */ /* 0x000fe20007ffe1ff */
[----:B------:R-:W-:Y:S01]  /*10c0*/  STL [R1+0x22a0], R132 ;  /* 0x0022a08401007387 */ /* 0x000fe20000100800 */
[C---:B------:R-:W-:Y:S01]  /*10d0*/  IADD3 R104, R152.reuse, 0x1a, RZ ;  /* 0x0000001a98687810 */ /* 0x040fe20007ffe0ff */
[----:B------:R-:W-:Y:S01]  /*10e0*/  IMAD.MOV R8, RZ, RZ, -R8 ;  /* 0x000000ffff087224 */ /* 0x000fe200078e0a08 */
[----:B------:R-:W-:Y:S01]  /*10f0*/  IADD3 R100, R152, 0x1c, RZ ;  /* 0x0000001c98647810 */ /* 0x000fe20007ffe0ff */
[----:B------:R-:W-:Y:S01]  /*1100*/  IMAD.MOV R10, RZ, RZ, -R10 ;  /* 0x000000ffff0a7224 */ /* 0x000fe200078e0a0a */
[----:B------:R-:W-:Y:S01]  /*1110*/  IABS R71, R104 ;  /* 0x0000006800477213 */ /* 0x000fe20000000000 */
[----:B------:R-:W-:Y:S01]  /*1120*/  IMAD R139, R2, R8, R139 ;  /* 0x00000008028b7224 */ /* 0x000fe200078e028b */
[C---:B------:R-:W-:Y:S01]  /*1130*/  IADD3 R98, R152.reuse, 0x1d, RZ ;  /* 0x0000001d98627810 */ /* 0x040fe20007ffe0ff */
[C---:B------:R-:W-:Y:S01]  /*1140*/  IMAD.HI.U32 R8, R3.reuse, R145, RZ ;  /* 0x0000009103087227 */ /* 0x040fe200078e00ff */
[----:B------:R-:W-:Y:S01]  /*1150*/  IABS R75, R100 ;  /* 0x00000064004b7213 */ /* 0x000fe20000000000 */
[----:B------:R2:W-:Y:S01]  /*1160*/  STL [R1+0x22a4], R130 ;  /* 0x0022a48201007387 */ /* 0x0005e20000100800 */
[----:B------:R-:W-:Y:S01]  /*1170*/  IABS R77, R98 ;  /* 0x00000062004d7213 */ /* 0x000fe20000000000 */
[C---:B------:R-:W-:Y:S01]  /*1180*/  IMAD.HI.U32 R9, R3.reuse, R23, RZ ;  /* 0x0000001703097227 */ /* 0x040fe200078e00ff */
[C---:B------:R-:W-:Y:S01]  /*1190*/  IADD3 R90, R152.reuse, 0x21, RZ ;  /* 0x00000021985a7810 */ /* 0x040fe20007ffe0ff */
        /* <DEDUP_REMOVED lines=8> */
[----:B------:R-:W-:Y:S01]  /*1220*/  IMAD.MOV R10, RZ, RZ, -R8 ;  /* 0x000000ffff0a7224 */ /* 0x000fe200078e0a08 */
[----:B------:R-:W-:Y:S01]  /*1230*/  IABS R87, R88 ;  /* 0x0000005800577213 */ /* 0x000fe20000000000 */
[----:B------:R-:W-:Y:S01]  /*1240*/  IMAD.MOV R9, RZ, RZ, -R9 ;  /* 0x000000ffff097224 */ /* 0x000fe200078e0a09 */
[----:B------:R-:W-:Y:S01]  /*1250*/  IADD3 R84, R152, 0x24, RZ ;  /* 0x0000002498547810 */ /* 0x000fe20007ffe0ff */
[----:B------:R-:W-:Y:S01]  /*1260*/  IMAD R21, R2, R7, R21 ;  /* 0x0000000702157224 */ /* 0x000fe200078e0215 */
[----:B------:R-:W-:Y:S01]  /*1270*/  IADD3 R80, R152, 0x26, RZ ;  /* 0x0000002698507810 */ /* 0x000fe20007ffe0ff */
[C---:B------:R-:W-:Y:S01]  /*1280*/  IMAD.HI.U32 R7, R3.reuse, R27, RZ ;  /* 0x0000001b03077227 */ /* 0x040fe200078e00ff */
[----:B------:R-:W-:Y:S01]  /*1290*/  IABS R91, R84 ;  /* 0x00000054005b7213 */ /* 0x000fe20000000000 */
[----:B------:R-:W-:Y:S01]  /*12a0*/  STL [R1+0x22b0], R124 ;  /* 0x0022b07c01007387 */ /* 0x000fe20000100800 */
[----:B------:R-:W-:Y:S01]  /*12b0*/  ISETP.GT.U32.AND P4, PT, R2, R21, PT ;  /* 0x000000150200720c */ /* 0x000fe20003f84070 */
[----:B------:R-:W-:Y:S01]  /*12c0*/  IMAD.MOV R6, RZ, RZ, -R6 ;  /* 0x000000ffff067224 */ /* 0x000fe200078e0a06 */
[----:B------:R-:W-:Y:S01]  /*12d0*/  IADD3 R78, R152, 0x27, RZ ;  /* 0x00000027984e7810 */ /* 0x000fe20007ffe0ff */
[C---:B------:R-:W-:Y:S01]  /*12e0*/  IMAD R145, R2.reuse, R10, R145 ;  /* 0x0000000a02917224 */ /* 0x040fe200078e0291 */
[----:B------:R-:W-:Y:S01]  /*12f0*/  IABS R95, R80 ;  /* 0x00000050005f7213 */ /* 0x000fe20000000000 */
[----:B------:R-:W-:Y:S01]  /*1300*/  IMAD R23, R2, R9, R23 ;  /* 0x0000000902177224 */ /* 0x000fe200078e0217 */
[----:B------:R-:W-:Y:S01]  /*1310*/  IADD3 R74, R152, 0x29, RZ ;  /* 0x00000029984a7810 */ /* 0x000fe20007ffe0ff */
[----:B------:R-:W-:Y:S01]  /*1320*/  IMAD.MOV R7, RZ, RZ, -R7 ;  /* 0x000000ffff077224 */ /* 0x000fe200078e0a07 */
[C---:B------:R-:W-:Y:S01]  /*1330*/  ISETP.GT.U32.AND P3, PT, R2.reuse, R145, PT ;  /* 0x000000910200720c */ /* 0x040fe20003f64070 */
[C---:B------:R-:W-:Y:S01]  /*1340*/  IMAD R25, R2.reuse, R6, R25 ;  /* 0x0000000602197224 */ /* 0x040fe200078e0219 */
[C---:B------:R-:W-:Y:S01]  /*1350*/  ISETP.GT.U32.AND P1, PT, R2.reuse, R23, PT ;  /* 0x000000170200720c */ /* 0x040fe20003f24070 */
[C---:B------:R-:W-:Y:S01]  /*1360*/  IMAD.HI.U32 R9, R3.reuse, R31, RZ ;  /* 0x0000001f03097227 */ /* 0x040fe200078e00ff */
[----:B------:R-:W-:Y:S01]  /*1370*/  IABS R97, R78 ;  /* 0x0000004e00617213 */ /* 0x000fe20000000000 */
[----:B------:R-:W-:Y:S01]  /*1380*/  STL [R1+0x22b4], R122 ;  /* 0x0022b47a01007387 */ /* 0x000fe20000100800 */
[C---:B------:R-:W-:Y:S01]  /*1390*/  ISETP.GT.U32.AND P2, PT, R2.reuse, R25, PT ;  /* 0x000000190200720c */ /* 0x040fe20003f44070 */
[----:B------:R-:W-:Y:S01]  /*13a0*/  IMAD R27, R2, R7, R27 ;  /* 0x00000007021b7224 */ /* 0x000fe200078e021b */
[----:B------:R-:W-:Y:S01]  /*13b0*/  IABS R101, R74 ;  /* 0x0000004a00657213 */ /* 0x000fe20000000000 */
[C---:B------:R-:W-:Y:S01]  /*13c0*/  IMAD.HI.U32 R7, R3.reuse, R37, RZ ;  /* 0x0000002503077227 */ /* 0x040fe200078e00ff */
[----:B------:R-:W-:Y:S01]  /*13d0*/  IADD3 R70, R152, 0x2b, RZ ;  /* 0x0000002b98467810 */ /* 0x000fe20007ffe0ff */
[----:B------:R-:W-:Y:S01]  /*13e0*/  STL [R1+0x22b8], R120 ;  /* 0x0022b87801007387 */ /* 0x000fe20000100800 */
[----:B------:R-:W-:Y:S01]  /*13f0*/  ISETP.GT.U32.AND P5, PT, R2, R27, PT ;  /* 0x0000001b0200720c */ /* 0x000fe20003fa4070 */
[----:B------:R-:W-:Y:S01]  /*1400*/  IMAD.MOV R9, RZ, RZ, -R9 ;  /* 0x000000ffff097224 */ /* 0x000fe200078e0a09 */
[----:B------:R-:W-:Y:S01]  /*1410*/  IADD3 R68, R152, 0x2c, RZ ;  /* 0x0000002c98447810 */ /* 0x000fe20007ffe0ff */
[----:B------:R-:W-:Y:S01]  /*1420*/  IMAD.MOV R7, RZ, RZ, -R7 ;  /* 0x000000ffff077224 */ /* 0x000fe200078e0a07 */
[----:B------:R-:W-:Y:S01]  /*1430*/  IABS R105, R70 ;  /* 0x0000004600697213 */ /* 0x000fe20000000000 */
[----:B------:R-:W-:Y:S01]  /*1440*/  IMAD R31, R2, R9, R31 ;  /* 0x00000009021f7224 */ /* 0x000fe200078e021f */
[----:B------:R-:W-:Y:S01]  /*1450*/  IABS R107, R68 ;  /* 0x00000044006b7213 */ /* 0x000fe20000000000 */
[----:B------:R-:W-:Y:S01]  /*1460*/  IMAD.HI.U32 R9, R3, R41, RZ ;  /* 0x0000002903097227 */ /* 0x000fe200078e00ff */
[C---:B------:R-:W-:Y:S01]  /*1470*/  IADD3 R64, R152.reuse, 0x2e, RZ ;  /* 0x0000002e98407810 */ /* 0x040fe20007ffe0ff */
[----:B------:R-:W-:Y:S01]  /*1480*/  STL [R1+0x22bc], R118 ;  /* 0x0022bc7601007387 */ /* 0x000fe20000100800 */
[----:B------:R-:W-:Y:S01]  /*1490*/  IADD3 R60, R152, 0x30, RZ ;  /* 0x00000030983c7810 */ /* 0x000fe20007ffe0ff */
[C---:B------:R-:W-:Y:S01]  /*14a0*/  IMAD R37, R2.reuse, R7, R37 ;  /* 0x0000000702257224 */ /* 0x040fe200078e0225 */
[----:B------:R-:W-:Y:S01]  /*14b0*/  IADD3 R9, -R9, RZ, RZ ;  /* 0x000000ff09097210 */ /* 0x000fe20007ffe1ff */
[----:B------:R-:W-:Y:S01]  /*14c0*/  IMAD.HI.U32 R6, R3, R35, RZ ;  /* 0x0000002303067227 */ /* 0x000fe200078e00ff */
[----:B------:R-:W-:Y:S01]  /*14d0*/  @!P5 IADD3 R27, R27, -R2, RZ ;  /* 0x800000021b1bd210 */ /* 0x000fe20007ffe0ff */
[----:B------:R-:W-:Y:S01]  /*14e0*/  STL [R1+0x22c0], R116 ;  /* 0x0022c07401007387 */ /* 0x000fe20000100800 */
[----:B------:R-:W-:Y:S01]  /*14f0*/  IABS R111, R64 ;  /* 0x00000040006f7213 */ /* 0x000fe20000000000 */
[--C-:B------:R-:W-:Y:S01]  /*1500*/  @!P3 IMAD.IADD R145, R145, 0x1, -R2.reuse ;  /* 0x000000019191b824 */ /* 0x100fe200078e0a02 */
[C---:B------:R-:W-:Y:S01]  /*1510*/  ISETP.GT.U32.AND P3, PT, R2.reuse, R31, PT ;  /* 0x0000001f0200720c */ /* 0x040fe20003f64070 */
[--C-:B------:R-:W-:Y:S01]  /*1520*/  @!P1 IMAD.IADD R23, R23, 0x1, -R2.reuse ;  /* 0x0000000117179824 */ /* 0x100fe200078e0a02 */
[----:B------:R-:W-:Y:S01]  /*1530*/  ISETP.GT.U32.AND P1, PT, R2, R37, PT ;  /* 0x000000250200720c */ /* 0x000fe20003f24070 */
[--C-:B------:R-:W-:Y:S01]  /*1540*/  @!P4 IMAD.IADD R21, R21, 0x1, -R2.reuse ;  /* 0x000000011515c824 */ /* 0x100fe200078e0a02 */
[----:B------:R-:W-:Y:S01]  /*1550*/  IADD3 R6, -R6, RZ, RZ ;  /* 0x000000ff06067210 */ /* 0x000fe20007ffe1ff */
[--C-:B------:R-:W-:Y:S01]  /*1560*/  @!P2 IMAD.IADD R25, R25, 0x1, -R2.reuse ;  /* 0x000000011919a824 */ /* 0x100fe200078e0a02 */
[C---:B------:R-:W-:Y:S01]  /*1570*/  ISETP.GT.U32.AND P4, PT, R2.reuse, R33, PT ;  /* 0x000000210200720c */ /* 0x040fe20003f84070 */
[C---:B------:R-:W-:Y:S01]  /*1580*/  IMAD R41, R2.reuse, R9, R41 ;  /* 0x0000000902297224 */ /* 0x040fe200078e0229 */
[C---:B------:R-:W-:Y:S01]  /*1590*/  ISETP.GT.U32.AND P2, PT, R2.reuse, R39, PT ;  /* 0x000000270200720c */ /* 0x040fe20003f44070 */
[----:B------:R-:W-:Y:S01]  /*15a0*/  IMAD R35, R2, R6, R35 ;  /* 0x0000000602237224 */ /* 0x000fe200078e0223 */
[----:B------:R-:W-:Y:S01]  /*15b0*/  IADD3 R58, R152, 0x31, RZ ;  /* 0x00000031983a7810 */ /* 0x000fe20007ffe0ff */
[--C-:B------:R-:W-:Y:S01]  /*15c0*/  @!P6 IMAD.IADD R29, R29, 0x1, -R2.reuse ;  /* 0x000000011d1de824 */ /* 0x100fe200078e0a02 */
[C---:B------:R-:W-:Y:S01]  /*15d0*/  ISETP.GT.U32.AND P5, PT, R2.reuse, R41, PT ;  /* 0x000000290200720c */ /* 0x040fe20003fa4070 */
[--C-:B------:R-:W-:Y:S01]  /*15e0*/  @!P3 IMAD.IADD R31, R31, 0x1, -R2.reuse ;  /* 0x000000011f1fb824 */ /* 0x100fe200078e0a02 */
[C---:B------:R-:W-:Y:S01]  /*15f0*/  ISETP.GT.U32.AND P0, PT, R2.reuse, R35, PT ;  /* 0x000000230200720c */ /* 0x040fe20003f04070 */
[--C-:B------:R-:W-:Y:S01]  /*1600*/  @!P1 IMAD.IADD R37, R37, 0x1, -R2.reuse ;  /* 0x0000000125259824 */ /* 0x100fe200078e0a02 */
[C---:B------:R-:W-:Y:S01]  /*1610*/  ISETP.GT.U32.AND P3, PT, R2.reuse, R145, PT ;  /* 0x000000910200720c */ /* 0x040fe20003f64070 */
[----:B------:R-:W-:Y:S01]  /*1620*/  IMAD.HI.U32 R6, R3, R45, RZ ;  /* 0x0000002d03067227 */ /* 0x000fe200078e00ff */
[C---:B------:R-:W-:Y:S01]  /*1630*/  ISETP.GT.U32.AND P1, PT, R2.reuse, R25, PT ;  /* 0x000000190200720c */ /* 0x040fe20003f24070 */
[----:B------:R-:W-:Y:S01]  /*1640*/  STL [R1+0x22c4], R114 ;  /* 0x0022c47201007387 */ /* 0x000fe20000100800 */
[-C--:B------:R-:W-:Y:S01]  /*1650*/  @!P4 IADD3 R33, R33, -R2.reuse, RZ ;  /* 0x800000022121c210 */ /* 0x080fe20007ffe0ff */
[----:B------:R-:W-:Y:S01]  /*1660*/  IMAD.HI.U32 R7, R3, R47, RZ ;  /* 0x0000002f03077227 */ /* 0x000fe200078e00ff */
[-C--:B------:R-:W-:Y:S01]  /*1670*/  @!P2 IADD3 R39, R39, -R2.reuse, RZ ;  /* 0x800000022727a210 */ /* 0x080fe20007ffe0ff */
[----:B------:R-:W-:Y:S01]  /*1680*/  STL [R1+0x22c8], R112 ;  /* 0x0022c87001007387 */ /* 0x000fe20000100800 */
[C---:B------:R-:W-:Y:S01]  /*1690*/  ISETP.GT.U32.AND P4, PT, R2.reuse, R19, PT ;  /* 0x000000130200720c */ /* 0x040fe20003f84070 */
[--C-:B------:R-:W-:Y:S01]  /*16a0*/  @!P5 IMAD.IADD R41, R41, 0x1, -R2.reuse ;  /* 0x000000012929d824 */ /* 0x100fe200078e0a02 */
[C---:B------:R-:W-:Y:S01]  /*16b0*/  ISETP.GT.U32.AND P2, PT, R2.reuse, R27, PT ;  /* 0x0000001b0200720c */ /* 0x040fe20003f44070 */
[----:B------:R-:W-:Y:S01]  /*16c0*/  @!P0 IMAD.IADD R35, R35, 0x1, -R2 ;  /* 0x0000000123238824 */ /* 0x000fe200078e0a02 */
[C---:B------:R-:W-:Y:S01]  /*16d0*/  ISETP.GT.U32.AND P5, PT, R2.reuse, R29, PT ;  /* 0x0000001d0200720c */ /* 0x040fe20003fa4070 */
[----:B------:R-:W-:Y:S01]  /*16e0*/  IMAD.MOV R6, RZ, RZ, -R6 ;  /* 0x000000ffff067224 */ /* 0x000fe200078e0a06 */
[----:B------:R-:W-:Y:S01]  /*16f0*/  @!P3 IADD3 R145, R145, -R2, RZ ;  /* 0x800000029191b210 */ /* 0x000fe20007ffe0ff */
[----:B------:R-:W-:Y:S01]  /*1700*/  IMAD.HI.U32 R9, R3, R51, RZ ;  /* 0x0000003303097227 */ /* 0x000fe200078e00ff */
[C---:B------:R-:W-:Y:S01]  /*1710*/  ISETP.GT.U32.AND P0, PT, R2.reuse, R23, PT ;  /* 0x000000170200720c */ /* 0x040fe20003f04070 */
[----:B------:R-:W-:Y:S01]  /*1720*/  STL [R1+0x22cc], R110 ;  /* 0x0022cc6e01007387 */ /* 0x000fe20000100800 */
[C---:B------:R-:W-:Y:S01]  /*1730*/  ISETP.GT.U32.AND P3, PT, R2.reuse, R31, PT ;  /* 0x0000001f0200720c */ /* 0x040fe20003f64070 */
[C---:B------:R-:W-:Y:S01]  /*1740*/  IMAD R45, R2.reuse, R6, R45 ;  /* 0x00000006022d7224 */ /* 0x040fe200078e022d */
[-C--:B------:R-:W-:Y:S01]  /*1750*/  @!P1 IADD3 R25, R25, -R2.reuse, RZ ;  /* 0x8000000219199210 */ /* 0x080fe20007ffe0ff */
[--C-:B------:R-:W-:Y:S01]  /*1760*/  @!P4 IMAD.IADD R19, R19, 0x1, -R2.reuse ;  /* 0x000000011313c824 */ /* 0x100fe200078e0a02 */
[C---:B------:R-:W-:Y:S01]  /*1770*/  ISETP.GT.U32.AND P6, PT, R2.reuse, R21, PT ;  /* 0x000000150200720c */ /* 0x040fe20003fc4070 */
[----:B------:R-:W-:Y:S01]  /*1780*/  @!P2 IMAD.IADD R27, R27, 0x1, -R2 ;  /* 0x000000011b1ba824 */ /* 0x000fe200078e0a02 */
[C---:B------:R-:W-:Y:S01]  /*1790*/  ISETP.GT.U32.AND P1, PT, R2.reuse, R37, PT ;  /* 0x000000250200720c */ /* 0x040fe20003f24070 */
[----:B------:R-:W-:Y:S01]  /*17a0*/  IMAD.HI.U32 R6, R3, R55, RZ ;  /* 0x0000003703067227 */ /* 0x000fe200078e00ff */
[----:B------:R-:W-:Y:S01]  /*17b0*/  IADD3 R7, -R7, RZ, RZ ;  /* 0x000000ff07077210 */ /* 0x000fe20007ffe1ff */
[----:B------:R-:W-:Y:S01]  /*17c0*/  STL [R1+0x22d0], R108 ;  /* 0x0022d06c01007387 */ /* 0x000fe20000100800 */
[C---:B------:R-:W-:Y:S01]  /*17d0*/  ISETP.GT.U32.AND P4, PT, R2.reuse, R33, PT ;  /* 0x000000210200720c */ /* 0x040fe20003f84070 */
[----:B------:R-:W-:Y:S01]  /*17e0*/  IMAD.MOV R9, RZ, RZ, -R9 ;  /* 0x000000ffff097224 */ /* 0x000fe200078e0a09 */
[C---:B------:R-:W-:Y:S01]  /*17f0*/  ISETP.GT.U32.AND P2, PT, R2.reuse, R39, PT ;  /* 0x000000270200720c */ /* 0x040fe20003f44070 */
[C---:B------:R-:W-:Y:S01]  /*1800*/  IMAD R47, R2.reuse, R7, R47 ;  /* 0x00000007022f7224 */ /* 0x040fe200078e022f */
[-C--:B------:R-:W-:Y:S01]  /*1810*/  @!P3 IADD3 R31, R31, -R2.reuse, RZ ;  /* 0x800000021f1fb210 */ /* 0x080fe20007ffe0ff */
[----:B------:R-:W-:Y:S01]  /*1820*/  IMAD.MOV R6, RZ, RZ, -R6 ;  /* 0x000000ffff067224 */ /* 0x000fe200078e0a06 */
[C---:B------:R-:W-:Y:S01]  /*1830*/  ISETP.GT.U32.AND P3, PT, R2.reuse, R45, PT ;  /* 0x0000002d0200720c */ /* 0x040fe20003f64070 */
[--C-:B------:R-:W-:Y:S01]  /*1840*/  @!P5 IMAD.IADD R29, R29, 0x1, -R2.reuse ;  /* 0x000000011d1dd824 */ /* 0x100fe200078e0a02 */
[C---:B------:R-:W-:Y:S01]  /*1850*/  ISETP.GT.U32.AND P5, PT, R2.reuse, R43, PT ;  /* 0x0000002b0200720c */ /* 0x040fe20003fa4070 */
[C---:B------:R-:W-:Y:S01]  /*1860*/  IMAD R51, R2.reuse, R9, R51 ;  /* 0x0000000902337224 */ /* 0x040fe200078e0233 */
[----:B------:R-:W-:Y:S01]  /*1870*/  @!P1 IADD3 R37, R37, -R2, RZ ;  /* 0x8000000225259210 */ /* 0x000fe20007ffe0ff */
[----:B------:R-:W-:Y:S01]  /*1880*/  IMAD.HI.U32 R7, R3, R57, RZ ;  /* 0x0000003903077227 */ /* 0x000fe200078e00ff */
[----:B------:R-:W-:Y:S01]  /*1890*/  IABS R115, R60 ;  /* 0x0000003c00737213 */ /* 0x000fe20000000000 */
[----:B------:R-:W-:Y:S01]  /*18a0*/  STL [R1+0x22d4], R106 ;  /* 0x0022d46a01007387 */ /* 0x000fe20000100800 */
[C---:B------:R-:W-:Y:S01]  /*18b0*/  ISETP.GT.U32.AND P1, PT, R2.reuse, R51, PT ;  /* 0x000000330200720c */ /* 0x040fe20003f24070 */
[C---:B------:R-:W-:Y:S01]  /*18c0*/  IMAD R55, R2.reuse, R6, R55 ;  /* 0x0000000602377224 */ /* 0x040fe200078e0237 */
[----:B------:R-:W-:Y:S01]  /*18d0*/  IABS R117, R58 ;  /* 0x0000003a00757213 */ /* 0x000fe20000000000 */
[--C-:B------:R-:W-:Y:S01]  /*18e0*/  @!P0 IMAD.IADD R23, R23, 0x1, -R2.reuse ;  /* 0x0000000117178824 */ /* 0x100fe200078e0a02 */
[----:B------:R-:W-:Y:S01]  /*18f0*/  ISETP.GT.U32.AND P0, PT, R2, R35, PT ;  /* 0x000000230200720c */ /* 0x000fe20003f04070 */
[----:B------:R-:W-:Y:S01]  /*1900*/  IMAD.MOV R7, RZ, RZ, -R7 ;  /* 0x000000ffff077224 */ /* 0x000fe200078e0a07 */
[C---:B------:R-:W-:Y:S01]  /*1910*/  IADD3 R50, R152.reuse, 0x35, RZ ;  /* 0x0000003598327810 */ /* 0x040fe20007ffe0ff */
[----:B------:R-:W-:Y:S01]  /*1920*/  IMAD.HI.U32 R6, R3, R65, RZ ;  /* 0x0000004103067227 */ /* 0x000fe200078e00ff */
[----:B------:R-:W-:Y:S01]  /*1930*/  @!P5 IADD3 R43, R43, -R2, RZ ;  /* 0x800000022b2bd210 */ /* 0x000fe20007ffe0ff */
[----:B------:R-:W-:Y:S01]  /*1940*/  STL [R1+0x22d8], R104 ;  /* 0x0022d86801007387 */ /* 0x000fe20000100800 */
[----:B------:R-:W-:Y:S01]  /*1950*/  IADD3 R54, R152, 0x33, RZ ;  /* 0x0000003398367810 */ /* 0x000fe20007ffe0ff */
[--C-:B------:R-:W-:Y:S01]  /*1960*/  @!P6 IMAD.IADD R21, R21, 0x1, -R2.reuse ;  /* 0x000000011515e824 */ /* 0x100fe200078e0a02 */
[C---:B------:R-:W-:Y:S01]  /*1970*/  ISETP.GT.U32.AND P6, PT, R2.reuse, R41, PT ;  /* 0x000000290200720c */ /* 0x040fe20003fc4070 */
[--C-:B------:R-:W-:Y:S01]  /*1980*/  @!P4 IMAD.IADD R33, R33, 0x1, -R2.reuse ;  /* 0x000000012121c824 */ /* 0x100fe200078e0a02 */
[C---:B------:R-:W-:Y:S01]  /*1990*/  ISETP.GT.U32.AND P4, PT, R2.reuse, R47, PT ;  /* 0x0000002f0200720c */ /* 0x040fe20003f84070 */
[--C-:B------:R-:W-:Y:S01]  /*19a0*/  @!P2 IMAD.IADD R39, R39, 0x1, -R2.reuse ;  /* 0x000000012727a824 */ /* 0x100fe200078e0a02 */
[C---:B------:R-:W-:Y:S01]  /*19b0*/  ISETP.GT.U32.AND P2, PT, R2.reuse, R53, PT ;  /* 0x000000350200720c */ /* 0x040fe20003f44070 */
[----:B------:R-:W-:Y:S01]  /*19c0*/  IMAD R57, R2, R7, R57 ;  /* 0x0000000702397224 */ /* 0x000fe200078e0239 */
[----:B------:R-:W-:Y:S01]  /*19d0*/  IADD3 R6, -R6, RZ, RZ ;  /* 0x000000ff06067210 */ /* 0x000fe20007ffe1ff */
[C---:B------:R-:W-:Y:S01]  /*19e0*/  IMAD.HI.U32 R9, R3.reuse, R61, RZ ;  /* 0x0000003d03097227 */ /* 0x040fe200078e00ff */
[----:B------:R-:W-:Y:S01]  /*19f0*/  IADD3 R48, R152, 0x36, RZ ;  /* 0x0000003698307810 */ /* 0x000fe20007ffe0ff */
[----:B------:R-:W-:Y:S01]  /*1a00*/  STL [R1+0x22dc], R102 ;  /* 0x0022dc6601007387 */ /* 0x000fe20000100800 */
[----:B------:R-:W-:Y:S01]  /*1a10*/  ISETP.GT.U32.AND P5, PT, R2, R57, PT ;  /* 0x000000390200720c */ /* 0x000fe20003fa4070 */
[----:B------:R-:W-:Y:S01]  /*1a20*/  IMAD.HI.U32 R7, R3, R67, RZ ;  /* 0x0000004303077227 */ /* 0x000fe200078e00ff */
        /* <DEDUP_REMOVED lines=9> */
[C---:B------:R-:W-:Y:S01]  /*1ac0*/  IMAD R61, R2.reuse, R9, R61 ;  /* 0x00000009023d7224 */ /* 0x040fe200078e023d */
[----:B------:R-:W-:Y:S01]  /*1ad0*/  IABS R131, R44 ;  /* 0x0000002c00837213 */ /* 0x000fe20000000000 */
[C---:B------:R-:W-:Y:S01]  /*1ae0*/  IMAD R67, R2.reuse, R7, R67 ;  /* 0x0000000702437224 */ /* 0x040fe200078e0243 */
[----:B------:R-:W-:Y:S01]  /*1af0*/  IABS R137, R38 ;  /* 0x0000002600897213 */ /* 0x000fe20000000000 */
[--C-:B------:R-:W-:Y:S01]  /*1b00*/  @!P0 IMAD.IADD R35, R35, 0x1, -R2.reuse ;  /* 0x0000000123238824 */ /* 0x100fe200078e0a02 */
[C---:B------:R-:W-:Y:S01]  /*1b10*/  ISETP.GT.U32.AND P0, PT, R2.reuse, R49, PT ;  /* 0x000000310200720c */ /* 0x040fe20003f04070 */
        /* <DEDUP_REMOVED lines=12> */
[----:B------:R-:W-:Y:S01]  /*1be0*/  IMAD.HI.U32 R9, R3, R71, RZ ;  /* 0x0000004703097227 */ /* 0x000fe200078e00ff */
[-C--:B------:R-:W-:Y:S01]  /*1bf0*/  @!P0 IADD3 R49, R49, -R2.reuse, RZ ;  /* 0x8000000231318210 */ /* 0x080fe20007ffe0ff */
[----:B------:R-:W-:Y:S01]  /*1c00*/  STL [R1+0x22e4], R98 ;  /* 0x0022e46201007387 */ /* 0x000fe20000100800 */
[C---:B------:R-:W-:Y:S01]  /*1c10*/  ISETP.GT.U32.AND P0, PT, R2.reuse, R63, PT ;  /* 0x0000003f0200720c */ /* 0x040fe20003f04070 */
[--C-:B------:R-:W-:Y:S01]  /*1c20*/  @!P3 IMAD.IADD R59, R59, 0x1, -R2.reuse ;  /* 0x000000013b3bb824 */ /* 0x100fe200078e0a02 */
[-C--:B------:R-:W-:Y:S01]  /*1c30*/  @!P6 IADD3 R55, R55, -R2.reuse, RZ ;  /* 0x800000023737e210 */ /* 0x080fe20007ffe0ff */
[--C-:B------:R-:W-:Y:S01]  /*1c40*/  @!P1 IMAD.IADD R65, R65, 0x1, -R2.reuse ;  /* 0x0000000141419824 */ /* 0x100fe200078e0a02 */
[C---:B------:R-:W-:Y:S01]  /*1c50*/  ISETP.GT.U32.AND P3, PT, R2.reuse, R47, PT ;  /* 0x0000002f0200720c */ /* 0x040fe20003f64070 */
[----:B------:R-:W-:Y:S01]  /*1c60*/  IMAD.HI.U32 R6, R3, R75, RZ ;  /* 0x0000004b03067227 */ /* 0x000fe200078e00ff */
[C---:B------:R-:W-:Y:S01]  /*1c70*/  ISETP.GT.U32.AND P1, PT, R2.reuse, R53, PT ;  /* 0x000000350200720c */ /* 0x040fe20003f24070 */
[----:B------:R-:W-:Y:S01]  /*1c80*/  STL [R1+0x22e8], R96 ;  /* 0x0022e86001007387 */ /* 0x000fe20000100800 */
[-C--:B------:R-:W-:Y:S01]  /*1c90*/  @!P4 IADD3 R61, R61, -R2.reuse, RZ ;  /* 0x800000023d3dc210 */ /* 0x080fe20007ffe0ff */
[--C-:B------:R-:W-:Y:S01]  /*1ca0*/  @!P5 IMAD.IADD R45, R45, 0x1, -R2.reuse ;  /* 0x000000012d2dd824 */ /* 0x100fe200078e0a02 */
[-C--:B------:R-:W-:Y:S01]  /*1cb0*/  @!P2 IADD3 R67, R67, -R2.reuse, RZ ;  /* 0x800000024343a210 */ /* 0x080fe20007ffe0ff */
[----:B------:R-:W-:Y:S01]  /*1cc0*/  IMAD.HI.U32 R7, R3, R77, RZ ;  /* 0x0000004d03077227 */ /* 0x000fe200078e00ff */
[C---:B------:R-:W-:Y:S01]  /*1cd0*/  ISETP.GT.U32.AND P4, PT, R2.reuse, R49, PT ;  /* 0x000000310200720c */ /* 0x040fe20003f84070 */
[----:B------:R-:W-:Y:S01]  /*1ce0*/  STL [R1+0x22ec], R94 ;  /* 0x0022ec5e01007387 */ /* 0x000fe20000100800 */
[C---:B------:R-:W-:Y:S01]  /*1cf0*/  ISETP.GT.U32.AND P2, PT, R2.reuse, R55, PT ;  /* 0x000000370200720c */ /* 0x040fe20003f44070 */
[----:B------:R-:W-:Y:S01]  /*1d00*/  @!P0 IMAD.IADD R63, R63, 0x1, -R2 ;  /* 0x000000013f3f8824 */ /* 0x000fe200078e0a02 */
[C---:B------:R-:W-:Y:S01]  /*1d10*/  ISETP.GT.U32.AND P5, PT, R2.reuse, R57, PT ;  /* 0x000000390200720c */ /* 0x040fe20003fa4070 */
[----:B------:R-:W-:Y:S01]  /*1d20*/  IMAD.MOV R6, RZ, RZ, -R6 ;  /* 0x000000ffff067224 */ /* 0x000fe200078e0a06 */
[C---:B------:R-:W-:Y:S01]  /*1d30*/  ISETP.GT.U32.AND P6, PT, R2.reuse, R43, PT ;  /* 0x0000002b0200720c */ /* 0x040fe20003fc4070 */
[----:B------:R-:W-:Y:S01]  /*1d40*/  STL [R1+0x22f0], R92 ;  /* 0x0022f05c01007387 */ /* 0x000fe20000100800 */
[----:B------:R-:W-:Y:S01]  /*1d50*/  @!P3 IADD3 R47, R47, -R2, RZ ;  /* 0x800000022f2fb210 */ /* 0x000fe20007ffe0ff */
[C---:B------:R-:W-:Y:S01]  /*1d60*/  IMAD R75, R2.reuse, R6, R75 ;  /* 0x00000006024b7224 */ /* 0x040fe200078e024b */
[----:B------:R-:W-:Y:S01]  /*1d70*/  IADD3 R9, -R9, RZ, RZ ;  /* 0x000000ff09097210 */ /* 0x000fe20007ffe1ff */
[----:B------:R-:W-:Y:S01]  /*1d80*/  IMAD.HI.U32 R6, R3, R85, RZ ;  /* 0x0000005503067227 */ /* 0x000fe200078e00ff */
[C---:B------:R-:W-:Y:S01]  /*1d90*/  ISETP.GT.U32.AND P0, PT, R2.reuse, R51, PT ;  /* 0x000000330200720c */ /* 0x040fe20003f04070 */
[----:B------:R-:W-:Y:S01]  /*1da0*/  STL [R1+0x22f4], R90 ;  /* 0x0022f45a01007387 */ /* 0x000fe20000100800 */
[C---:B------:R-:W-:Y:S01]  /*1db0*/  ISETP.GT.U32.AND P3, PT, R2.reuse, R59, PT ;  /* 0x0000003b0200720c */ /* 0x040fe20003f64070 */
[--C-:B------:R-:W-:Y:S01]  /*1dc0*/  @!P4 IMAD.IADD R49, R49, 0x1, -R2.reuse ;  /* 0x000000013131c824 */ /* 0x100fe200078e0a02 */
[-C--:B------:R-:W-:Y:S01]  /*1dd0*/  @!P1 IADD3 R53, R53, -R2.reuse, RZ ;  /* 0x8000000235359210 */ /* 0x080fe20007ffe0ff */
[--C-:B------:R-:W-:Y:S01]  /*1de0*/  @!P2 IMAD.IADD R55, R55, 0x1, -R2.reuse ;  /* 0x000000013737a824 */ /* 0x100fe200078e0a02 */
[C---:B------:R-:W-:Y:S01]  /*1df0*/  ISETP.GT.U32.AND P1, PT, R2.reuse, R65, PT ;  /* 0x000000410200720c */ /* 0x040fe20003f24070 */
[C---:B------:R-:W-:Y:S01]  /*1e00*/  IMAD R71, R2.reuse, R9, R71 ;  /* 0x0000000902477224 */ /* 0x040fe200078e0247 */
[C---:B------:R-:W-:Y:S01]  /*1e10*/  ISETP.GT.U32.AND P4, PT, R2.reuse, R61, PT ;  /* 0x0000003d0200720c */ /* 0x040fe20003f84070 */
[--C-:B------:R-:W-:Y:S01]  /*1e20*/  @!P5 IMAD.IADD R57, R57, 0x1, -R2.reuse ;  /* 0x000000013939d824 */ /* 0x100fe200078e0a02 */
[C---:B------:R-:W-:Y:S01]  /*1e30*/  ISETP.GT.U32.AND P2, PT, R2.reuse, R69, PT ;  /* 0x000000450200720c */ /* 0x040fe20003f44070 */
[--C-:B------:R-:W-:Y:S01]  /*1e40*/  @!P6 IMAD.IADD R43, R43, 0x1, -R2.reuse ;  /* 0x000000012b2be824 */ /* 0x100fe200078e0a02 */
[----:B------:R-:W-:Y:S01]  /*1e50*/  IADD3 R7, -R7, RZ, RZ ;  /* 0x000000ff07077210 */ /* 0x000fe20007ffe1ff */
[----:B------:R-:W-:Y:S01]  /*1e60*/  IMAD.HI.U32 R9, R3, R81, RZ ;  /* 0x0000005103097227 */ /* 0x000fe200078e00ff */
[C---:B------:R-:W-:Y:S01]  /*1e70*/  ISETP.GT.U32.AND P5, PT, R2.reuse, R71, PT ;  /* 0x000000470200720c */ /* 0x040fe20003fa4070 */
[----:B------:R-:W-:Y:S01]  /*1e80*/  STL [R1+0x22f8], R88 ;  /* 0x0022f85801007387 */ /* 0x000fe20000100800 */
[C---:B------:R-:W-:Y:S01]  /*1e90*/  ISETP.GT.U32.AND P6, PT, R2.reuse, R67, PT ;  /* 0x000000430200720c */ /* 0x040fe20003fc4070 */
[----:B------:R-:W-:Y:S01]  /*1ea0*/  @!P0 IMAD.IADD R51, R51, 0x1, -R2 ;  /* 0x0000000133338824 */ /* 0x000fe200078e0a02 */
[-C--:B------:R-:W-:Y:S01]  /*1eb0*/  @!P3 IADD3 R59, R59, -R2.reuse, RZ ;  /* 0x800000023b3bb210 */ /* 0x080fe20007ffe0ff */
[C---:B------:R-:W-:Y:S01]  /*1ec0*/  IMAD R77, R2.reuse, R7, R77 ;  /* 0x00000007024d7224 */ /* 0x040fe200078e024d */
[C---:B------:R-:W-:Y:S01]  /*1ed0*/  ISETP.GT.U32.AND P0, PT, R2.reuse, R63, PT ;  /* 0x0000003f0200720c */ /* 0x040fe20003f04070 */
[----:B------:R-:W-:Y:S01]  /*1ee0*/  IMAD.HI.U32 R7, R3, R87, RZ ;  /* 0x0000005703077227 */ /* 0x000fe200078e00ff */
[C---:B------:R-:W-:Y:S01]  /*1ef0*/  ISETP.GT.U32.AND P3, PT, R2.reuse, R73, PT ;  /* 0x000000490200720c */ /* 0x040fe20003f64070 */
[----:B------:R-:W-:Y:S01]  /*1f00*/  STL [R1+0x22fc], R86 ;  /* 0x0022fc5601007387 */ /* 0x000fe20000100800 */
[-C--:B------:R-:W-:Y:S01]  /*1f10*/  @!P1 IADD3 R65, R65, -R2.reuse, RZ ;  /* 0x8000000241419210 */ /* 0x080fe20007ffe0ff */
[----:B------:R-:W-:Y:S01]  /*1f20*/  IMAD.MOV R6, RZ, RZ, -R6 ;  /* 0x000000ffff067224 */ /* 0x000fe200078e0a06 */
[C---:B------:R-:W-:Y:S01]  /*1f30*/  ISETP.GT.U32.AND P1, PT, R2.reuse, R79, PT ;  /* 0x0000004f0200720c */ /* 0x040fe20003f24070 */
[----:B------:R-:W-:Y:S01]  /*1f40*/  IMAD.MOV R9, RZ, RZ, -R9 ;  /* 0x000000ffff097224 */ /* 0x000fe200078e0a09 */
[----:B------:R-:W-:Y:S01]  /*1f50*/  @!P5 IADD3 R71, R71, -R2, RZ ;  /* 0x800000024747d210 */ /* 0x000fe20007ffe0ff */
[--C-:B------:R-:W-:Y:S01]  /*1f60*/  @!P4 IMAD.IADD R61, R61, 0x1, -R2.reuse ;  /* 0x000000013d3dc824 */ /* 0x100fe200078e0a02 */
[C---:B------:R-:W-:Y:S01]  /*1f70*/  ISETP.GT.U32.AND P4, PT, R2.reuse, R75, PT ;  /* 0x0000004b0200720c */ /* 0x040fe20003f84070 */
[--C-:B------:R-:W-:Y:S01]  /*1f80*/  @!P2 IMAD.IADD R69, R69, 0x1, -R2.reuse ;  /* 0x000000014545a824 */ /* 0x100fe200078e0a02 */
[----:B------:R-:W-:Y:S01]  /*1f90*/  ISETP.GT.U32.AND P2, PT, R2, R83, PT ;  /* 0x000000530200720c */ /* 0x000fe20003f44070 */
[----:B------:R-:W-:Y:S01]  /*1fa0*/  IMAD.MOV R7, RZ, RZ, -R7 ;  /* 0x000000ffff077224 */ /* 0x000fe200078e0a07 */
[----:B------:R-:W-:Y:S01]  /*1fb0*/  IADD3 R40, R152, 0x3a, RZ ;  /* 0x0000003a98287810 */ /* 0x000fe20007ffe0ff */
[----:B------:R-:W-:Y:S01]  /*1fc0*/  IMAD R85, R2, R6, R85 ;  /* 0x0000000602557224 */ /* 0x000fe200078e0255 */
[----:B------:R-:W-:Y:S01]  /*1fd0*/  IADD3 R32, R152, 0x3d, RZ ;  /* 0x0000003d98207810 */ /* 0x000fe20007ffe0ff */
[C---:B------:R-:W-:Y:S01]  /*1fe0*/  IMAD R81, R2.reuse, R9, R81 ;  /* 0x0000000902517224 */ /* 0x040fe200078e0251 */
[----:B------:R-:W-:Y:S01]  /*1ff0*/  IABS R135, R40 ;  /* 0x0000002800877213 */ /* 0x000fe20000000000 */
[C---:B------:R-:W-:Y:S01]  /*2000*/  IMAD R87, R2.reuse, R7, R87 ;  /* 0x0000000702577224 */ /* 0x040fe200078e0257 */
        /* <DEDUP_REMOVED lines=14> */
[----:B------:R-:W-:Y:S01]  /*20f0*/  ISETP.GT.U32.AND P4, PT, R2, R89, PT ;  /* 0x000000590200720c */ /* 0x000fe20003f84070 */
[----:B------:R-:W-:Y:S01]  /*2100*/  IMAD.MOV R9, RZ, RZ, -R9 ;  /* 0x000000ffff097224 */ /* 0x000fe200078e0a09 */
[----:B------:R-:W-:Y:S01]  /*2110*/  IADD3 R24, R152, 0x3e, RZ ;  /* 0x0000003e98187810 */ /* 0x000fe20007ffe0ff */
[--C-:B------:R-:W-:Y:S01]  /*2120*/  @!P5 IMAD.IADD R85, R85, 0x1, -R2.reuse ;  /* 0x000000015555d824 */ /* 0x100fe200078e0a02 */
[C---:B------:R-:W-:Y:S01]  /*2130*/  ISETP.GT.U32.AND P5, PT, R2.reuse, R73, PT ;  /* 0x000000490200720c */ /* 0x040fe20003fa4070 */
[C---:B------:R-:W-:Y:S01]  /*2140*/  IMAD R91, R2.reuse, R9, R91 ;  /* 0x00000009025b7224 */ /* 0x040fe200078e025b */
[-C--:B------:R-:W-:Y:S01]  /*2150*/  @!P0 IADD3 R77, R77, -R2.reuse, RZ ;  /* 0x800000024d4d8210 */ /* 0x080fe20007ffe0ff */
        /* <DEDUP_REMOVED lines=8> */
[--C-:B------:R-:W-:Y:S01]  /*21e0*/  @!P1 IMAD.IADD R93, R93, 0x1, -R2.reuse ;  /* 0x000000015d5d9824 */ /* 0x100fe200078e0a02 */
[C---:B------:R-:W-:Y:S01]  /*21f0*/  ISETP.GT.U32.AND P1, PT, R2.reuse, R81, PT ;  /* 0x000000510200720c */ /* 0x040fe20003f24070 */
[--C-:B------:R-:W-:Y:S01]  /*2200*/  @!P2 IMAD.IADD R71, R71, 0x1, -R2.reuse ;  /* 0x000000014747a824 */ /* 0x100fe200078e0a02 */
[C---:B------:R-:W-:Y:S01]  /*2210*/  ISETP.GT.U32.AND P4, PT, R2.reuse, R77, PT ;  /* 0x0000004d0200720c */ /* 0x040fe20003f84070 */
[C---:B------:R-:W-:Y:S01]  /*2220*/  IMAD.HI.U32 R7, R3.reuse, R97, RZ ;  /* 0x0000006103077227 */ /* 0x040fe200078e00ff */
[----:B------:R-:W-:Y:S01]  /*2230*/  ISETP.GT.U32.AND P2, PT, R2, R83, PT ;  /* 0x000000530200720c */ /* 0x000fe20003f44070 */
[----:B------:R-:W-:Y:S01]  /*2240*/  STL [R1+0x230c], R80 ;  /* 0x00230c5001007387 */ /* 0x000fe20000100800 */
[----:B------:R-:W-:Y:S01]  /*2250*/  IADD3 R6, -R6, RZ, RZ ;  /* 0x000000ff06067210 */ /* 0x000fe20007ffe1ff */
[----:B------:R-:W-:Y:S01]  /*2260*/  IMAD.HI.U32 R9, R3, R101, RZ ;  /* 0x0000006503097227 */ /* 0x000fe200078e00ff */
[-C--:B------:R-:W-:Y:S01]  /*2270*/  @!P6 IADD3 R69, R69, -R2.reuse, RZ ;  /* 0x800000024545e210 */ /* 0x080fe20007ffe0ff */
[----:B------:R-:W-:Y:S01]  /*2280*/  STL [R1+0x2320], R78 ;  /* 0x0023204e01007387 */ /* 0x000fe20000100800 */
[----:B------:R-:W-:Y:S01]  /*2290*/  @!P3 IADD3 R75, R75, -R2, RZ ;  /* 0x800000024b4bb210 */ /* 0x000fe20007ffe0ff */
[----:B------:R-:W-:Y:S01]  /*22a0*/  IMAD.MOV R7, RZ, RZ, -R7 ;  /* 0x000000ffff077224 */ /* 0x000fe200078e0a07 */
[----:B------:R-:W-:Y:S01]  /*22b0*/  IADD3 R9, -R9, RZ, RZ ;  /* 0x000000ff09097210 */ /* 0x000fe20007ffe1ff */
[--C-:B------:R-:W-:Y:S01]  /*22c0*/  @!P5 IMAD.IADD R73, R73, 0x1, -R2.reuse ;  /* 0x000000014949d824 */ /* 0x100fe200078e0a02 */
[C---:B------:R-:W-:Y:S01]  /*22d0*/  ISETP.GT.U32.AND P5, PT, R2.reuse, R85, PT ;  /* 0x000000550200720c */ /* 0x040fe20003fa4070 */
[C---:B------:R-:W-:Y:S01]  /*22e0*/  IMAD R95, R2.reuse, R6, R95 ;  /* 0x00000006025f7224 */ /* 0x040fe200078e025f */
[C---:B------:R-:W-:Y:S01]  /*22f0*/  ISETP.GT.U32.AND P3, PT, R2.reuse, R87, PT ;  /* 0x000000570200720c */ /* 0x040fe20003f64070 */
[C---:B------:R-:W-:Y:S01]  /*2300*/  IMAD R97, R2.reuse, R7, R97 ;  /* 0x0000000702617224 */ /* 0x040fe200078e0261 */
[----:B------:R-:W-:Y:S01]  /*2310*/  @!P1 IADD3 R81, R81, -R2, RZ ;  /* 0x8000000251519210 */ /* 0x000fe20007ffe0ff */
[C---:B------:R-:W-:Y:S01]  /*2320*/  IMAD.HI.U32 R6, R3.reuse, R105, RZ ;  /* 0x0000006903067227 */ /* 0x040fe200078e00ff */
[C---:B------:R-:W-:Y:S01]  /*2330*/  ISETP.GT.U32.AND P1, PT, R2.reuse, R95, PT ;  /* 0x0000005f0200720c */ /* 0x040fe20003f24070 */
[----:B------:R-:W-:Y:S01]  /*2340*/  STL [R1+0x2338], R76 ;  /* 0x0023384c01007387 */ /* 0x000fe20000100800 */
[C---:B------:R-:W-:Y:S01]  /*2350*/  ISETP.GT.U32.AND P6, PT, R2.reuse, R89, PT ;  /* 0x000000590200720c */ /* 0x040fe20003fc4070 */
[----:B------:R-:W-:Y:S01]  /*2360*/  IMAD.HI.U32 R7, R3, R107, RZ ;  /* 0x0000006b03077227 */ /* 0x000fe200078e00ff */
[----:B------:R-:W-:Y:S01]  /*2370*/  IABS R141, R32 ;  /* 0x00000020008d7213 */ /* 0x000fe20000000000 */
[----:B------:R-:W-:Y:S01]  /*2380*/  STL [R1+0x234c], R74 ;  /* 0x00234c4a01007387 */ /* 0x000fe20000100800 */
[----:B------:R-:W-:Y:S01]  /*2390*/  IABS R143, R24 ;  /* 0x00000018008f7213 */ /* 0x000fe20000000000 */
[----:B------:R-:W-:Y:S01]  /*23a0*/  @!P0 IMAD.IADD R91, R91, 0x1, -R2 ;  /* 0x000000015b5b8824 */ /* 0x000fe200078e0a02 */
[----:B------:R-:W-:Y:S01]  /*23b0*/  IADD3 R7, -R7, RZ, RZ ;  /* 0x000000ff07077210 */ /* 0x000fe20007ffe1ff */
[----:B------:R-:W-:Y:S01]  /*23c0*/  IMAD.MOV R6, RZ, RZ, -R6 ;  /* 0x000000ffff067224 */ /* 0x000fe200078e0a06 */
[----:B------:R-:W-:Y:S01]  /*23d0*/  @!P3 IADD3 R87, R87, -R2, RZ ;  /* 0x800000025757b210 */ /* 0x000fe20007ffe0ff */
[--C-:B------:R-:W-:Y:S01]  /*23e0*/  @!P4 IMAD.IADD R77, R77, 0x1, -R2.reuse ;  /* 0x000000014d4dc824 */ /* 0x100fe200078e0a02 */
[C---:B------:R-:W-:Y:S01]  /*23f0*/  ISETP.GT.U32.AND P4, PT, R2.reuse, R91, PT ;  /* 0x0000005b0200720c */ /* 0x040fe20003f84070 */
[--C-:B------:R-:W-:Y:S01]  /*2400*/  @!P2 IMAD.IADD R83, R83, 0x1, -R2.reuse ;  /* 0x000000015353a824 */ /* 0x100fe200078e0a02 */
[C---:B------:R-:W-:Y:S01]  /*2410*/  ISETP.GT.U32.AND P2, PT, R2.reuse, R97, PT ;  /* 0x000000610200720c */ /* 0x040fe20003f44070 */
[C---:B------:R-:W-:Y:S01]  /*2420*/  IMAD R101, R2.reuse, R9, R101 ;  /* 0x0000000902657224 */ /* 0x040fe200078e0265 */
[----:B------:R-:W-:Y:S01]  /*2430*/  ISETP.GT.U32.AND P0, PT, R2, R79, PT ;  /* 0x0000004f0200720c */ /* 0x000fe20003f04070 */
[C---:B------:R-:W-:Y:S01]  /*2440*/  IMAD.HI.U32 R9, R3.reuse, R111, RZ ;  /* 0x0000006f03097227 */ /* 0x040fe200078e00ff */
[----:B------:R-:W-:Y:S01]  /*2450*/  PRMT R28, R36, 0x6540, R5 ;  /* 0x00006540241c7816 */ /* 0x000fe20000000005 */
[----:B------:R-:W-:Y:S01]  /*2460*/  STL [R1+0x2354], R72 ;  /* 0x0023544801007387 */ /* 0x000fe20000100800 */
[C---:B------:R-:W-:Y:S01]  /*2470*/  ISETP.GT.U32.AND P3, PT, R2.reuse, R101, PT ;  /* 0x000000650200720c */ /* 0x040fe20003f64070 */
[----:B------:R-:W-:Y:S01]  /*2480*/  IMAD R105, R2, R6, R105 ;  /* 0x0000000602697224 */ /* 0x000fe200078e0269 */
[C---:B------:R-:W-:Y:S01]  /*2490*/  LOP3.LUT R20, R28.reuse, 0x60, RZ, 0xfc, !PT ;  /* 0x000000601c147812 */ /* 0x040fe200078efcff */
[----:B------:R-:W-:Y:S01]  /*24a0*/  IMAD.HI.U32 R6, R3, R115, RZ ;  /* 0x0000007303067227 */ /* 0x000fe200078e00ff */
[----:B------:R-:W-:Y:S01]  /*24b0*/  LOP3.LUT R22, R28, 0x40, RZ, 0xfc, !PT ;  /* 0x000000401c167812 */ /* 0x000fe200078efcff */
[----:B------:R-:W-:Y:S01]  /*24c0*/  STL [R1+0x2350], R70 ;  /* 0x0023504601007387 */ /* 0x000fe20000100800 */
[----:B------:R-:W-:Y:S01]  /*24d0*/  IABS R15, R28 ;  /* 0x0000001c000f7213 */ /* 0x000fe20000000000 */
[----:B------:R-:W-:Y:S01]  /*24e0*/  IMAD.MOV R9, RZ, RZ, -R9 ;  /* 0x000000ffff097224 */ /* 0x000fe200078e0a09 */
[----:B------:R-:W-:Y:S01]  /*24f0*/  IABS R13, R20 ;  /* 0x00000014000d7213 */ /* 0x000fe20000000000 */
[C---:B------:R-:W-:Y:S01]  /*2500*/  IMAD R107, R2.reuse, R7, R107 ;  /* 0x00000007026b7224 */ /* 0x040fe200078e026b */
[----:B------:R-:W-:Y:S01]  /*2510*/  IABS R11, R22 ;  /* 0x00000016000b7213 */ /* 0x000fe20000000000 */
[----:B------:R-:W-:Y:S01]  /*2520*/  @!P5 IMAD.IADD R85, R85, 0x1, -R2 ;  /* 0x000000015555d824 */ /* 0x000fe200078e0a02 */
[----:B------:R-:W-:Y:S01]  /*2530*/  ISETP.GT.U32.AND P5, PT, R2, R99, PT ;  /* 0x000000630200720c */ /* 0x000fe20003fa4070 */
[----:B------:R-:W-:Y:S01]  /*2540*/  IMAD.HI.U32 R7, R3, R117, RZ ;  /* 0x0000007503077227 */ /* 0x000fe200078e00ff */
[----:B------:R-:W-:Y:S01]  /*2550*/  STL [R1+0x2348], R68 ;  /* 0x0023484401007387 */ /* 0x000fe20000100800 */
[----:B------:R-:W-:-:S02]  /*2560*/  LOP3.LUT R18, R28, 0x80, RZ, 0xfc, !PT ;  /* 0x000000801c127812 */ /* 0x000fc400078efcff */
[----:B------:R-:W-:Y:S01]  /*2570*/  IMAD.MOV R6, RZ, RZ, -R6 ;  /* 0x000000ffff067224 */ /* 0x000fe200078e0a06 */
[----:B------:R-:W-:Y:S01]  /*2580*/  STL [R1+0x2344], R66 ;  /* 0x0023444201007387 */ /* 0x000fe20000100800 */
[----:B------:R-:W-:Y:S01]  /*2590*/  IMAD R111, R2, R9, R111 ;  /* 0x00000009026f7224 */ /* 0x000fe200078e026f */
[----:B------:R-:W-:Y:S01]  /*25a0*/  LOP3.LUT R16, R28, 0xa0, RZ, 0xfc, !PT ;  /* 0x000000a01c107812 */ /* 0x000fe200078efcff */
[----:B------:R-:W-:Y:S01]  /*25b0*/  IMAD.MOV R7, RZ, RZ, -R7 ;  /* 0x000000ffff077224 */ /* 0x000fe200078e0a07 */
[----:B------:R-:W-:Y:S01]  /*25c0*/  STL [R1+0x2340], R64 ;  /* 0x0023404001007387 */ /* 0x000fe20000100800 */
[--C-:B------:R-:W-:Y:S01]  /*25d0*/  @!P1 IMAD.IADD R95, R95, 0x1, -R2.reuse ;  /* 0x000000015f5f9824 */ /* 0x100fe200078e0a02 */
[C---:B------:R-:W-:Y:S01]  /*25e0*/  ISETP.GT.U32.AND P1, PT, R2.reuse, R109, PT ;  /* 0x0000006d0200720c */ /* 0x040fe20003f24070 */
[C---:B------:R-:W-:Y:S01]  /*25f0*/  IMAD R115, R2.reuse, R6, R115 ;  /* 0x0000000602737224 */ /* 0x040fe200078e0273 */
[----:B------:R-:W-:Y:S01]  /*2600*/  @!P5 IADD3 R99, R99, -R2, RZ ;  /* 0x800000026363d210 */ /* 0x000fe20007ffe0ff */
[----:B------:R-:W-:Y:S01]  /*2610*/  IMAD.HI.U32 R6, R3, R125, RZ ;  /* 0x0000007d03067227 */ /* 0x000fe200078e00ff */
[----:B------:R-:W-:Y:S01]  /*2620*/  ISETP.GT.U32.AND P5, PT, R2, R113, PT ;  /* 0x000000710200720c */ /* 0x000fe20003fa4070 */
[----:B------:R-:W-:Y:S01]  /*2630*/  STL [R1+0x233c], R62 ;  /* 0x00233c3e01007387 */ /* 0x000fe20000100800 */
[----:B------:R-:W-:Y:S01]  /*2640*/  LOP3.LUT R14, R28, 0xc0, RZ, 0xfc, !PT ;  /* 0x000000c01c0e7812 */ /* 0x000fe200078efcff */
[--C-:B------:R-:W-:Y:S01]  /*2650*/  @!P4 IMAD.IADD R91, R91, 0x1, -R2.reuse ;  /* 0x000000015b5bc824 */ /* 0x100fe200078e0a02 */
[C---:B------:R-:W-:Y:S01]  /*2660*/  ISETP.GT.U32.AND P4, PT, R2.reuse, R105, PT ;  /* 0x000000690200720c */ /* 0x040fe20003f84070 */
[----:B------:R-:W-:Y:S01]  /*2670*/  @!P2 IMAD.IADD R97, R97, 0x1, -R2 ;  /* 0x000000016161a824 */ /* 0x000fe200078e0a02 */
[----:B------:R-:W-:Y:S01]  /*2680*/  ISETP.GT.U32.AND P2, PT, R2, R111, PT ;  /* 0x0000006f0200720c */ /* 0x000fe20003f44070 */
[C---:B------:R-:W-:Y:S01]  /*2690*/  IMAD.HI.U32 R9, R3.reuse, R121, RZ ;  /* 0x0000007903097227 */ /* 0x040fe200078e00ff */
[----:B------:R-:W-:Y:S01]  /*26a0*/  IADD3 R6, -R6, RZ, RZ ;  /* 0x000000ff06067210 */ /* 0x000fe20007ffe1ff */
[----:B------:R-:W-:Y:S01]  /*26b0*/  STL [R1+0x2334], R60 ;  /* 0x0023343c01007387 */ /* 0x000fe20000100800 */
[----:B------:R-:W-:Y:S01]  /*26c0*/  LOP3.LUT R12, R28, 0xe0, RZ, 0xfc, !PT ;  /* 0x000000e01c0c7812 */ /* 0x000fe200078efcff */
[----:B------:R-:W-:Y:S01]  /*26d0*/  IMAD R117, R2, R7, R117 ;  /* 0x0000000702757224 */ /* 0x000fe200078e0275 */
[----:B------:R-:W-:Y:S01]  /*26e0*/  IABS R17, R18 ;  /* 0x0000001200117213 */ /* 0x000fe20000000000 */
[----:B------:R-:W-:Y:S01]  /*26f0*/  IMAD.HI.U32 R7, R3, R127, RZ ;  /* 0x0000007f03077227 */ /* 0x000fe200078e00ff */
[----:B------:R-:W-:Y:S01]  /*2700*/  STL [R1+0x236c], R58 ;  /* 0x00236c3a01007387 */ /* 0x000fe20000100800 */
[----:B------:R-:W-:-:S02]  /*2710*/  IABS R147, R12 ;  /* 0x0000000c00937213 */ /* 0x000fc40000000000 */
[----:B------:R-:W-:Y:S01]  /*2720*/  IMAD.MOV R9, RZ, RZ, -R9 ;  /* 0x000000ffff097224 */ /* 0x000fe200078e0a09 */
[-C--:B------:R-:W-:Y:S01]  /*2730*/  @!P4 IADD3 R105, R105, -R2.reuse, RZ ;  /* 0x800000026969c210 */ /* 0x080fe20007ffe0ff */
[----:B------:R-:W-:Y:S01]  /*2740*/  IMAD.MOV R7, RZ, RZ, -R7 ;  /* 0x000000ffff077224 */ /* 0x000fe200078e0a07 */
[----:B------:R-:W-:Y:S01]  /*2750*/  @!P2 IADD3 R111, R111, -R2, RZ ;  /* 0x800000026f6fa210 */ /* 0x000fe20007ffe0ff */
[C---:B------:R-:W-:Y:S01]  /*2760*/  IMAD R121, R2.reuse, R9, R121 ;  /* 0x0000000902797224 */ /* 0x040fe200078e0279 */
[C---:B------:R-:W-:Y:S01]  /*2770*/  ISETP.GT.U32.AND P4, PT, R2.reuse, R119, PT ;  /* 0x000000770200720c */ /* 0x040fe20003f84070 */
[----:B------:R-:W-:Y:S01]  /*2780*/  IMAD.HI.U32 R9, R3, R131, RZ ;  /* 0x0000008303097227 */ /* 0x000fe200078e00ff */
[----:B------:R-:W-:Y:S03]  /*2790*/  STL [R1+0x2368], R56 ;  /* 0x0023683801007387 */ /* 0x000fe60000100800 */
[C---:B------:R-:W-:Y:S01]  /*27a0*/  IMAD R125, R2.reuse, R6, R125 ;  /* 0x00000006027d7224 */ /* 0x040fe200078e027d */
[----:B------:R-:W-:Y:S01]  /*27b0*/  IADD3 R9, -R9, RZ, RZ ;  /* 0x000000ff09097210 */ /* 0x000fe20007ffe1ff */
[C---:B------:R-:W-:Y:S01]  /*27c0*/  IMAD R127, R2.reuse, R7, R127 ;  /* 0x00000007027f7224 */ /* 0x040fe200078e027f */
[----:B------:R-:W-:Y:S01]  /*27d0*/  STL [R1+0x2364], R54 ;  /* 0x0023643601007387 */ /* 0x000fe20000100800 */
[--C-:B------:R-:W-:Y:S01]  /*27e0*/  @!P3 IMAD.IADD R101, R101, 0x1, -R2.reuse ;  /* 0x000000016565b824 */ /* 0x100fe200078e0a02 */
[C---:B------:R-:W-:Y:S01]  /*27f0*/  ISETP.GT.U32.AND P3, PT, R2.reuse, R115, PT ;  /* 0x000000730200720c */ /* 0x040fe20003f64070 */
[----:B------:R-:W-:Y:S01]  /*2800*/  IMAD.HI.U32 R7, R3, R137, RZ ;  /* 0x0000008903077227 */ /* 0x000fe200078e00ff */
[C---:B------:R-:W-:Y:S01]  /*2810*/  ISETP.GT.U32.AND P2, PT, R2.reuse, R125, PT ;  /* 0x0000007d0200720c */ /* 0x040fe20003f44070 */
[----:B------:R-:W-:Y:S02]  /*2820*/  STL [R1+0x2360], R52 ;  /* 0x0023603401007387 */ /* 0x000fe40000100800 */
[----:B------:R-:W-:Y:S01]  /*2830*/  @!P1 IMAD.IADD R109, R109, 0x1, -R2 ;  /* 0x000000016d6d9824 */ /* 0x000fe200078e0a02 */
[C---:B------:R-:W-:Y:S01]  /*2840*/  ISETP.GT.U32.AND P1, PT, R2.reuse, R123, PT ;  /* 0x0000007b0200720c */ /* 0x040fe20003f24070 */
[----:B------:R-:W-:Y:S01]  /*2850*/  IMAD.HI.U32 R6, R3, R135, RZ ;  /* 0x0000008703067227 */ /* 0x000fe200078e00ff */
[----:B------:R-:W-:Y:S01]  /*2860*/  IADD3 R7, -R7, RZ, RZ ;  /* 0x000000ff07077210 */ /* 0x000fe20007ffe1ff */
[----:B------:R-:W-:Y:S02]  /*2870*/  STL [R1+0x235c], R50 ;  /* 0x00235c3201007387 */ /* 0x000fe40000100800 */
[----:B------:R-:W-:-:S02]  /*2880*/  IMAD R131, R2, R9, R131 ;  /* 0x0000000902837224 */ /* 0x000fc400078e0283 */
[--C-:B------:R-:W-:Y:S01]  /*2890*/  @!P0 IMAD.IADD R79, R79, 0x1, -R2.reuse ;  /* 0x000000014f4f8824 */ /* 0x100fe200078e0a02 */
[C---:B------:R-:W-:Y:S01]  /*28a0*/  ISETP.GT.U32.AND P0, PT, R2.reuse, R93, PT ;  /* 0x0000005d0200720c */ /* 0x040fe20003f04070 */
[----:B------:R-:W-:Y:S01]  /*28b0*/  @!P5 IMAD.IADD R113, R113, 0x1, -R2 ;  /* 0x000000017171d824 */ /* 0x000fe200078e0a02 */
[C---:B------:R-:W-:Y:S01]  /*28c0*/  ISETP.GT.U32.AND P5, PT, R2.reuse, R127, PT ;  /* 0x0000007f0200720c */ /* 0x040fe20003fa4070 */
[----:B------:R-:W-:Y:S01]  /*28d0*/  IMAD.MOV R9, RZ, RZ, -R6 ;  /* 0x000000ffff097224 */ /* 0x000fe200078e0a06 */
[----:B------:R-:W-:Y:S01]  /*28e0*/  STL [R1+0x2358], R48 ;  /* 0x0023583001007387 */ /* 0x000fe20000100800 */
[C---:B------:R-:W-:Y:S01]  /*28f0*/  IMAD R137, R2.reuse, R7, R137 ;  /* 0x0000000702897224 */ /* 0x040fe200078e0289 */
[-C--:B------:R-:W-:Y:S01]  /*2900*/  @!P1 IADD3 R123, R123, -R2.reuse, RZ ;  /* 0x800000027b7b9210 */ /* 0x080fe20007ffe0ff */
[C---:B------:R-:W-:Y:S01]  /*2910*/  IMAD.HI.U32 R6, R3.reuse, R141, RZ ;  /* 0x0000008d03067227 */ /* 0x040fe200078e00ff */
[----:B------:R-:W-:Y:S02]  /*2920*/  STL [R1+0x2330], R46 ;  /* 0x0023302e01007387 */ /* 0x000fe40000100800 */
[----:B------:R-:W-:Y:S01]  /*2930*/  ISETP.GT.U32.AND P1, PT, R2, R137, PT ;  /* 0x000000890200720c */ /* 0x000fe20003f24070 */
[----:B------:R-:W-:Y:S01]  /*2940*/  IMAD.HI.U32 R7, R3, R143, RZ ;  /* 0x0000008f03077227 */ /* 0x000fe200078e00ff */
[----:B------:R-:W-:Y:S01]  /*2950*/  STL [R1+0x232c], R44 ;  /* 0x00232c2c01007387 */ /* 0x000fe20000100800 */
[----:B------:R-:W-:-:S02]  /*2960*/  @!P0 IADD3 R93, R93, -R2, RZ ;  /* 0x800000025d5d8210 */ /* 0x000fc40007ffe0ff */
[--C-:B------:R-:W-:Y:S01]  /*2970*/  @!P6 IMAD.IADD R89, R89, 0x1, -R2.reuse ;  /* 0x000000015959e824 */ /* 0x100fe200078e0a02 */
[C---:B------:R-:W-:Y:S01]  /*2980*/  ISETP.GT.U32.AND P6, PT, R2.reuse, R103, PT ;  /* 0x000000670200720c */ /* 0x040fe20003fc4070 */
[----:B------:R-:W-:Y:S01]  /*2990*/  @!P3 IMAD.IADD R115, R115, 0x1, -R2 ;  /* 0x000000017373b824 */ /* 0x000fe200078e0a02 */
[C---:B------:R-:W-:Y:S01]  /*29a0*/  ISETP.GT.U32.AND P3, PT, R2.reuse, R129, PT ;  /* 0x000000810200720c */ /* 0x040fe20003f64070 */
[----:B------:R-:W-:Y:S01]  /*29b0*/  IMAD.MOV R6, RZ, RZ, -R6 ;  /* 0x000000ffff067224 */ /* 0x000fe200078e0a06 */
[----:B------:R-:W-:Y:S01]  /*29c0*/  IADD3 R7, -R7, RZ, RZ ;  /* 0x000000ff07077210 */ /* 0x000fe20007ffe1ff */
[--C-:B------:R-:W-:Y:S01]  /*29d0*/  @!P4 IMAD.IADD R119, R119, 0x1, -R2.reuse ;  /* 0x000000017777c824 */ /* 0x100fe200078e0a02 */
[C---:B------:R-:W-:Y:S01]  /*29e0*/  ISETP.GT.U32.AND P4, PT, R2.reuse, R133, PT ;  /* 0x000000850200720c */ /* 0x040fe20003f84070 */
[--C-:B------:R-:W-:Y:S01]  /*29f0*/  @!P2 IMAD.IADD R125, R125, 0x1, -R2.reuse ;  /* 0x000000017d7da824 */ /* 0x100fe200078e0a02 */
[C---:B------:R-:W-:Y:S01]  /*2a00*/  ISETP.GT.U32.AND P2, PT, R2.reuse, R139, PT ;  /* 0x0000008b0200720c */ /* 0x040fe20003f44070 */
[C---:B------:R-:W-:Y:S01]  /*2a10*/  IMAD R141, R2.reuse, R6, R141 ;  /* 0x00000006028d7224 */ /* 0x040fe200078e028d */
[C---:B------:R-:W-:Y:S01]  /*2a20*/  ISETP.GT.U32.AND P0, PT, R2.reuse, R107, PT ;  /* 0x0000006b0200720c */ /* 0x040fe20003f04070 */
[C---:B------:R-:W-:Y:S01]  /*2a30*/  IMAD R143, R2.reuse, R7, R143 ;  /* 0x00000007028f7224 */ /* 0x040fe200078e028f */
[----:B------:R-:W-:Y:S01]  /*2a40*/  STL [R1+0x2328], R42 ;  /* 0x0023282a01007387 */ /* 0x000fe20000100800 */
[--C-:B------:R-:W-:Y:S01]  /*2a50*/  @!P5 IMAD.IADD R127, R127, 0x1, -R2.reuse ;  /* 0x000000017f7fd824 */ /* 0x100fe200078e0a02 */
[C---:B------:R-:W-:Y:S01]  /*2a60*/  ISETP.GT.U32.AND P5, PT, R2.reuse, R141, PT ;  /* 0x0000008d0200720c */ /* 0x040fe20003fa4070 */
[--C-:B------:R-:W-:Y:S01]  /*2a70*/  @!P6 IMAD.IADD R103, R103, 0x1, -R2.reuse ;  /* 0x000000016767e824 */ /* 0x100fe200078e0a02 */
[-C--:B------:R-:W-:Y:S01]  /*2a80*/  @!P3 IADD3 R129, R129, -R2.reuse, RZ ;  /* 0x800000028181b210 */ /* 0x080fe20007ffe0ff */
        /* <DEDUP_REMOVED lines=8> */
[C---:B------:R-:W-:Y:S01]  /*2b10*/  IMAD R135, R2.reuse, R9, R135 ;  /* 0x0000000902877224 */ /* 0x040fe200078e0287 */
[----:B------:R-:W-:Y:S01]  /*2b20*/  ISETP.GT.U32.AND P6, PT, R2, R117, PT ;  /* 0x000000750200720c */ /* 0x000fe20003fc4070 */
[----:B------:R-:W-:Y:S01]  /*2b30*/  IMAD.SHL.U32 R6, R5, 0x100, RZ ;  /* 0x0000010005067824 */ /* 0x000fe200078e00ff */
[-C--:B------:R-:W-:Y:S01]  /*2b40*/  @!P5 IADD3 R141, R141, -R2.reuse, RZ ;  /* 0x800000028d8dd210 */ /* 0x080fe20007ffe0ff */
[----:B------:R-:W-:Y:S01]  /*2b50*/  IMAD.HI.U32 R3, R4, R15, RZ ;  /* 0x0000000f04037227 */ /* 0x000fe200078e00ff */
[C---:B------:R-:W-:Y:S01]  /*2b60*/  ISETP.GT.U32.AND P5, PT, R2.reuse, R105, PT ;  /* 0x000000690200720c */ /* 0x040fe20003fa4070 */
[----:B------:R-:W-:Y:S01]  /*2b70*/  STL [R1+0x2324], R40 ;  /* 0x0023242801007387 */ /* 0x000fe20000100800 */
[C---:B------:R-:W-:Y:S01]  /*2b80*/  ISETP.GT.U32.AND P0, PT, R2.reuse, R121, PT ;  /* 0x000000790200720c */ /* 0x040fe20003f04070 */
[--C-:B------:R-:W-:Y:S01]  /*2b90*/  @!P3 IMAD.IADD R143, R143, 0x1, -R2.reuse ;  /* 0x000000018f8fb824 */ /* 0x100fe200078e0a02 */
[C---:B------:R-:W-:Y:S01]  /*2ba0*/  ISETP.GT.U32.AND P3, PT, R2.reuse, R107, PT ;  /* 0x0000006b0200720c */ /* 0x040fe20003f64070 */
[----:B------:R-:W-:Y:S01]  /*2bb0*/  @!P1 IMAD.IADD R101, R101, 0x1, -R2 ;  /* 0x0000000165659824 */ /* 0x000fe200078e0a02 */
[----:B------:R-:W-:Y:S01]  /*2bc0*/  ISETP.GT.U32.AND P1, PT, R2, R113, PT ;  /* 0x000000710200720c */ /* 0x000fe20003f24070 */
[----:B------:R-:W-:Y:S01]  /*2bd0*/  IMAD.HI.U32 R7, R4, R13, RZ ;  /* 0x0000000d04077227 */ /* 0x000fe200078e00ff */
[-C--:B------:R-:W-:Y:S01]  /*2be0*/  @!P4 IADD3 R97, R97, -R2.reuse, RZ ;  /* 0x800000026161c210 */ /* 0x080fe20007ffe0ff */
[----:B------:R-:W-:Y:S01]  /*2bf0*/  STL [R1+0x231c], R38 ;  /* 0x00231c2601007387 */ /* 0x000fe20000100800 */
[----:B------:R-:W-:-:S02]  /*2c00*/  @!P2 IADD3 R103, R103, -R2, RZ ;  /* 0x800000026767a210 */ /* 0x000fc40007ffe0ff */
[C---:B------:R-:W-:Y:S01]  /*2c10*/  ISETP.GT.U32.AND P4, PT, R2.reuse, R109, PT ;  /* 0x0000006d0200720c */ /* 0x040fe20003f84070 */
[--C-:B------:R-:W-:Y:S01]  /*2c20*/  @!P5 IMAD.IADD R105, R105, 0x1, -R2.reuse ;  /* 0x000000016969d824 */ /* 0x100fe200078e0a02 */
[C---:B------:R-:W-:Y:S01]  /*2c30*/  ISETP.GT.U32.AND P2, PT, R2.reuse, R115, PT ;  /* 0x000000730200720c */ /* 0x040fe20003f44070 */
[--C-:B------:R-:W-:Y:S01]  /*2c40*/  @!P0 IMAD.IADD R121, R121, 0x1, -R2.reuse ;  /* 0x0000000179798824 */ /* 0x100fe200078e0a02 */
[----:B------:R-:W-:Y:S01]  /*2c50*/  @!P6 IADD3 R117, R117, -R2, RZ ;  /* 0x800000027575e210 */ /* 0x000fe20007ffe0ff */
[--C-:B------:R-:W-:Y:S01]  /*2c60*/  @!P3 IMAD.IADD R107, R107, 0x1, -R2.reuse ;  /* 0x000000016b6bb824 */ /* 0x100fe200078e0a02 */
[C---:B------:R-:W-:Y:S01]  /*2c70*/  ISETP.GT.U32.AND P6, PT, R2.reuse, R131, PT ;  /* 0x000000830200720c */ /* 0x040fe20003fc4070 */
[----:B------:R-:W-:Y:S01]  /*2c80*/  @!P1 IMAD.IADD R113, R113, 0x1, -R2 ;  /* 0x0000000171719824 */ /* 0x000fe200078e0a02 */
[C---:B------:R-:W-:Y:S01]  /*2c90*/  ISETP.GT.U32.AND P5, PT, R2.reuse, R117, PT ;  /* 0x000000750200720c */ /* 0x040fe20003fa4070 */
[----:B------:R-:W-:Y:S01]  /*2ca0*/  STL [R1+0x2318], R34 ;  /* 0x0023182201007387 */ /* 0x000fe20000100800 */
[----:B------:R-:W-:-:S02]  /*2cb0*/  ISETP.GT.U32.AND P3, PT, R2, R119, PT ;  /* 0x000000770200720c */ /* 0x000fc40003f64070 */
[C---:B------:R-:W-:Y:S01]  /*2cc0*/  ISETP.GT.U32.AND P1, PT, R2.reuse, R125, PT ;  /* 0x0000007d0200720c */ /* 0x040fe20003f24070 */
[--C-:B------:R-:W-:Y:S01]  /*2cd0*/  @!P4 IMAD.IADD R109, R109, 0x1, -R2.reuse ;  /* 0x000000016d6dc824 */ /* 0x100fe200078e0a02 */
[C---:B------:R-:W-:Y:S01]  /*2ce0*/  ISETP.GT.U32.AND P4, PT, R2.reuse, R121, PT ;  /* 0x000000790200720c */ /* 0x040fe20003f84070 */
[--C-:B------:R-:W-:Y:S01]  /*2cf0*/  @!P2 IMAD.IADD R115, R115, 0x1, -R2.reuse ;  /* 0x000000017373a824 */ /* 0x100fe200078e0a02 */
[C---:B------:R-:W-:Y:S01]  /*2d00*/  ISETP.GT.U32.AND P2, PT, R2.reuse, R127, PT ;  /* 0x0000007f0200720c */ /* 0x040fe20003f44070 */
[----:B------:R-:W-:Y:S01]  /*2d10*/  STL [R1+0x2314], R32 ;  /* 0x0023142001007387 */ /* 0x000fe20000100800 */
[C---:B------:R-:W-:Y:S01]  /*2d20*/  ISETP.GT.U32.AND P0, PT, R2.reuse, R135, PT ;  /* 0x000000870200720c */ /* 0x040fe20003f04070 */
[----:B------:R-:W-:Y:S01]  /*2d30*/  @!P6 IMAD.IADD R131, R131, 0x1, -R2 ;  /* 0x000000018383e824 */ /* 0x000fe200078e0a02 */
[----:B------:R-:W-:Y:S01]  /*2d40*/  ISETP.GT.U32.AND P6, PT, R2, R95, PT ;  /* 0x0000005f0200720c */ /* 0x000fe20003fc4070 */
[----:B------:R-:W-:Y:S01]  /*2d50*/  STL [R1+0x2310], R24 ;  /* 0x0023101801007387 */ /* 0x000fe20000100800 */
[----:B------:R-:W-:-:S02]  /*2d60*/  @!P5 IADD3 R117, R117, -R2, RZ ;  /* 0x800000027575d210 */ /* 0x000fc40007ffe0ff */
[C---:B------:R-:W-:Y:S01]  /*2d70*/  ISETP.GT.U32.AND P5, PT, R2.reuse, R129, PT ;  /* 0x000000810200720c */ /* 0x040fe20003fa4070 */
[----:B------:R-:W-:Y:S01]  /*2d80*/  STL [R1+0x2308], R30 ;  /* 0x0023081e01007387 */ /* 0x000fe20000100800 */
[-C--:B------:R-:W-:Y:S01]  /*2d90*/  @!P3 IADD3 R119, R119, -R2.reuse, RZ ;  /* 0x800000027777b210 */ /* 0x080fe20007ffe0ff */
[--C-:B------:R-:W-:Y:S01]  /*2da0*/  @!P4 IMAD.IADD R121, R121, 0x1, -R2.reuse ;  /* 0x000000017979c824 */ /* 0x100fe200078e0a02 */
[C---:B------:R-:W-:Y:S01]  /*2db0*/  ISETP.GT.U32.AND P3, PT, R2.reuse, R131, PT ;  /* 0x000000830200720c */ /* 0x040fe20003f64070 */
[--C-:B------:R-:W-:Y:S01]  /*2dc0*/  @!P2 IMAD.IADD R127, R127, 0x1, -R2.reuse ;  /* 0x000000017f7fa824 */ /* 0x100fe200078e0a02 */
[----:B------:R-:W-:Y:S01]  /*2dd0*/  @!P1 IADD3 R125, R125, -R2, RZ ;  /* 0x800000027d7d9210 */ /* 0x000fe20007ffe0ff */
[----:B------:R-:W-:Y:S01]  /*2de0*/  STL [R1+0xee8], R28 ;  /* 0x000ee81c01007387 */ /* 0x000fe20000100800 */
[C---:B------:R-:W-:Y:S01]  /*2df0*/  ISETP.GT.U32.AND P1, PT, R2.reuse, R137, PT ;  /* 0x000000890200720c */ /* 0x040fe20003f24070 */
[----:B------:R-:W-:Y:S01]  /*2e00*/  @!P6 IMAD.IADD R95, R95, 0x1, -R2 ;  /* 0x000000015f5fe824 */ /* 0x000fe200078e0a02 */
[----:B------:R-:W-:-:S02]  /*2e10*/  ISETP.GT.U32.AND P4, PT, R2, R133, PT ;  /* 0x000000850200720c */ /* 0x000fc40003f84070 */
[C---:B------:R-:W-:Y:S01]  /*2e20*/  ISETP.GT.U32.AND P2, PT, R2.reuse, R139, PT ;  /* 0x0000008b0200720c */ /* 0x040fe20003f44070 */
[--C-:B------:R-:W-:Y:S01]  /*2e30*/  @!P5 IMAD.IADD R129, R129, 0x1, -R2.reuse ;  /* 0x000000018181d824 */ /* 0x100fe200078e0a02 */
[----:B------:R-:W-:Y:S02]  /*2e40*/  ISETP.GT.U32.AND P5, PT, R2, R141, PT ;  /* 0x0000008d0200720c */ /* 0x000fe40003fa4070 */
[-C--:B------:R-:W-:Y:S02]  /*2e50*/  @!P0 IADD3 R135, R135, -R2.reuse, RZ ;  /* 0x8000000287878210 */ /* 0x080fe40007ffe0ff */
[-C--:B------:R-:W-:Y:S02]  /*2e60*/  @!P3 IADD3 R131, R131, -R2.reuse, RZ ;  /* 0x800000028383b210 */ /* 0x080fe40007ffe0ff */
[----:B------:R-:W-:Y:S02]  /*2e70*/  ISETP.GE.AND P3, PT, R152, RZ, PT ;  /* 0x000000ff9800720c */ /* 0x000fe40003f66270 */
[----:B------:R-:W-:Y:S01]  /*2e80*/  @!P1 IADD3 R137, R137, -R2, RZ ;  /* 0x8000000289899210 */ /* 0x000fe20007ffe0ff */
[--C-:B------:R-:W-:Y:S01]  /*2e90*/  @!P4 IMAD.IADD R133, R133, 0x1, -R2.reuse ;  /* 0x000000018585c824 */ /* 0x100fe200078e0a02 */
[----:B------:R-:W-:Y:S01]  /*2ea0*/  ISETP.GE.AND P1, PT, R148, RZ, PT ;  /* 0x000000ff9400720c */ /* 0x000fe20003f26270 */
[--C-:B------:R-:W-:Y:S01]  /*2eb0*/  @!P2 IMAD.IADD R139, R139, 0x1, -R2.reuse ;  /* 0x000000018b8ba824 */ /* 0x100fe200078e0a02 */
[----:B------:R-:W-:Y:S01]  /*2ec0*/  ISETP.GT.U32.AND P0, PT, R2, R99, PT ;  /* 0x000000630200720c */ /* 0x000fe20003f04070 */
[----:B------:R-:W-:Y:S01]  /*2ed0*/  @!P5 IMAD.IADD R141, R141, 0x1, -R2 ;  /* 0x000000018d8dd824 */ /* 0x000fe200078e0a02 */
[----:B------:R-:W-:-:S02]  /*2ee0*/  ISETP.GE.AND P4, PT, R151, RZ, PT ;  /* 0x000000ff9700720c */ /* 0x000fc40003f86270 */
[----:B------:R-:W-:Y:S02]  /*2ef0*/  ISETP.GE.AND P2, PT, R149, RZ, PT ;  /* 0x000000ff9500720c */ /* 0x000fe40003f46270 */
[----:B------:R-:W-:Y:S01]  /*2f00*/  ISETP.GE.AND P5, PT, R150, RZ, PT ;  /* 0x000000ff9600720c */ /* 0x000fe20003fa6270 */
[----:B------:R-:W-:Y:S01]  /*2f10*/  @!P3 IMAD.MOV R21, RZ, RZ, -R21 ;  /* 0x000000ffff15b224 */ /* 0x000fe200078e0a15 */
[----:B------:R-:W-:Y:S01]  /*2f20*/  ISETP.GE.AND P3, PT, R146, RZ, PT ;  /* 0x000000ff9200720c */ /* 0x000fe20003f66270 */
[----:B-1----:R-:W-:Y:S01]  /*2f30*/  IMAD R150, R252, 0x25, RZ ;  /* 0x00000025fc967824 */ /* 0x002fe200078e02ff */
[----:B------:R-:W-:Y:S01]  /*2f40*/  LOP3.LUT R26, R6, 0x20, R36, 0xfe, !PT ;  /* 0x00000020061a7812 */ /* 0x000fe200078efe24 */
[----:B------:R-:W-:Y:S01]  /*2f50*/  @!P1 IMAD.MOV R27, RZ, RZ, -R27 ;  /* 0x000000ffff1b9224 */ /* 0x000fe200078e0a1b */
[----:B------:R-:W-:Y:S01]  /*2f60*/  ISETP.GE.AND P1, PT, R138, RZ, PT ;  /* 0x000000ff8a00720c */ /* 0x000fe20003f26270 */
[----:B------:R-:W-:Y:S01]  /*2f70*/  @!P0 IMAD.IADD R99, R99, 0x1, -R2 ;  /* 0x0000000163638824 */ /* 0x000fe200078e0a02 */
[----:B------:R-:W-:Y:S01]  /*2f80*/  ISETP.GT.U32.AND P0, PT, R2, R111, PT ;  /* 0x0000006f0200720c */ /* 0x000fe20003f04070 */
[----:B------:R-:W-:Y:S01]  /*2f90*/  @!P4 IMAD.MOV R19, RZ, RZ, -R19 ;  /* 0x000000ffff13c224 */ /* 0x000fe200078e0a13 */
[----:B------:R-:W-:Y:S01]  /*2fa0*/  ISETP.GE.AND P4, PT, R144, RZ, PT ;  /* 0x000000ff9000720c */ /* 0x000fe20003f86270 */
[----:B------:R-:W-:Y:S01]  /*2fb0*/  @!P2 IMAD.MOV R25, RZ, RZ, -R25 ;  /* 0x000000ffff19a224 */ /* 0x000fe200078e0a19 */
[----:B------:R-:W-:Y:S01]  /*2fc0*/  ISETP.GE.AND P2, PT, R140, RZ, PT ;  /* 0x000000ff8c00720c */ /* 0x000fe20003f46270 */
[----:B------:R-:W-:Y:S01]  /*2fd0*/  IMAD.HI.U32 R6, R4, R11, RZ ;  /* 0x0000000b04067227 */ /* 0x000fe200078e00ff */
[----:B------:R-:W-:Y:S01]  /*2fe0*/  @!P5 IADD3 R23, -R23, RZ, RZ ;  /* 0x000000ff1717d210 */ /* 0x000fe20007ffe1ff */
[----:B------:R-:W-:Y:S01]  /*2ff0*/  STL [R1+0xef0], R26 ;  /* 0x000ef01a01007387 */ /* 0x000fe20000100800 */
[----:B------:R-:W-:Y:S01]  /*3000*/  ISETP.GE.AND P5, PT, R142, RZ, PT ;  /* 0x000000ff8e00720c */ /* 0x000fe20003fa6270 */
[----:B------:R-:W-:Y:S01]  /*3010*/  IMAD.MOV R6, RZ, RZ, -R6 ;  /* 0x000000ffff067224 */ /* 0x000fe200078e0a06 */
[----:B------:R-:W-:Y:S01]  /*3020*/  @!P3 IADD3 R29, -R29, RZ, RZ ;  /* 0x000000ff1d1db210 */ /* 0x000fe20007ffe1ff */
[----:B------:R-:W-:Y:S01]  /*3030*/  @!P1 IMAD.MOV R37, RZ, RZ, -R37 ;  /* 0x000000ffff259224 */ /* 0x000fe200078e0a25 */
[----:B------:R-:W-:Y:S01]  /*3040*/  ISETP.GE.AND P3, PT, R136, RZ, PT ;  /* 0x000000ff8800720c */ /* 0x000fe20003f66270 */
[----:B------:R-:W-:Y:S01]  /*3050*/  STL [R1+0xef4], R22 ;  /* 0x000ef41601007387 */ /* 0x000fe20000100800 */
[----:B------:R-:W-:Y:S01]  /*3060*/  ISETP.GE.AND P1, PT, R128, RZ, PT ;  /* 0x000000ff8000720c */ /* 0x000fe20003f26270 */
[----:B------:R-:W-:Y:S01]  /*3070*/  @!P4 IMAD.MOV R31, RZ, RZ, -R31 ;  /* 0x000000ffff1fc224 */ /* 0x000fe200078e0a1f */
[----:B------:R-:W-:Y:S01]  /*3080*/  @!P0 IADD3 R111, R111, -R2, RZ ;  /* 0x800000026f6f8210 */ /* 0x000fe20007ffe0ff */
[----:B------:R-:W-:Y:S01]  /*3090*/  STL [R1+0xef8], R20 ;  /* 0x000ef81401007387 */ /* 0x000fe20000100800 */
[----:B------:R-:W-:-:S02]  /*30a0*/  @!P2 IADD3 R35, -R35, RZ, RZ ;  /* 0x000000ff2323a210 */ /* 0x000fc40007ffe1ff */
[----:B------:R-:W-:Y:S01]  /*30b0*/  ISETP.GT.U32.AND P0, PT, R2, R123, PT ;  /* 0x0000007b0200720c */ /* 0x000fe20003f04070 */
[----:B------:R-:W-:Y:S01]  /*30c0*/  @!P5 IMAD.MOV R33, RZ, RZ, -R33 ;  /* 0x000000ffff21d224 */ /* 0x000fe200078e0a21 */
[----:B------:R-:W-:Y:S01]  /*30d0*/  ISETP.GE.AND P4, PT, R134, RZ, PT ;  /* 0x000000ff8600720c */ /* 0x000fe20003f86270 */
[----:B------:R-:W-:Y:S01]  /*30e0*/  STL [R1+0xefc], R18 ;  /* 0x000efc1201007387 */ /* 0x000fe20000100800 */
[----:B------:R-:W-:Y:S01]  /*30f0*/  ISETP.GE.AND P2, PT, R130, RZ, PT ;  /* 0x000000ff8200720c */ /* 0x000fe20003f46270 */
[----:B------:R-:W-:Y:S01]  /*3100*/  @!P3 IMAD.MOV R39, RZ, RZ, -R39 ;  /* 0x000000ffff27b224 */ /* 0x000fe200078e0a27 */
[----:B------:R-:W-:Y:S01]  /*3110*/  ISETP.GE.AND P5, PT, R132, RZ, PT ;  /* 0x000000ff8400720c */ /* 0x000fe20003fa6270 */
[----:B------:R-:W-:Y:S01]  /*3120*/  STL [R1+0x13f0], R16 ;  /* 0x0013f01001007387 */ /* 0x000fe20000100800 */
[----:B------:R-:W-:Y:S01]  /*3130*/  IABS R9, R26 ;  /* 0x0000001a00097213 */ /* 0x000fe20000000000 */
[----:B--2---:R-:W-:Y:S01]  /*3140*/  IMAD R130, R252, 0x3c, RZ ;  /* 0x0000003cfc827824 */ /* 0x004fe200078e02ff */
[----:B------:R-:W-:Y:S01]  /*3150*/  IADD3 R3, -R3, RZ, RZ ;  /* 0x000000ff03037210 */ /* 0x000fe20007ffe1ff */
[----:B------:R-:W-:Y:S01]  /*3160*/  STL [R1+0x1b10], R14 ;  /* 0x001b100e01007387 */ /* 0x000fe20000100800 */
[----:B------:R-:W-:Y:S01]  /*3170*/  ISETP.GE.AND P3, PT, R126, RZ, PT ;  /* 0x000000ff7e00720c */ /* 0x000fe20003f66270 */
[----:B------:R-:W-:Y:S01]  /*3180*/  IMAD.HI.U32 R5, R4, R9, RZ ;  /* 0x0000000904057227 */ /* 0x000fe200078e00ff */
[----:B------:R-:W-:Y:S01]  /*3190*/  @!P1 IADD3 R47, -R47, RZ, RZ ;  /* 0x000000ff2f2f9210 */ /* 0x000fe20007ffe1ff */
[----:B------:R-:W-:Y:S01]  /*31a0*/  STL [R1+0x1b54], R12 ;  /* 0x001b540c01007387 */ /* 0x000fe20000100800 */
[----:B------:R-:W-:Y:S01]  /*31b0*/  IADD3 R8, -R7, RZ, RZ ;  /* 0x000000ff07087210 */ /* 0x000fe20007ffe1ff */
[----:B------:R-:W-:Y:S01]  /*31c0*/  @!P0 IMAD.IADD R123, R123, 0x1, -R2 ;  /* 0x000000017b7b8824 */ /* 0x000fe200078e0a02 */
[----:B------:R-:W-:Y:S01]  /*31d0*/  ISETP.GE.AND P1, PT, R118, RZ, PT ;  /* 0x000000ff7600720c */ /* 0x000fe20003f26270 */
[----:B------:R-:W-:Y:S01]  /*31e0*/  @!P2 IMAD.MOV R45, RZ, RZ, -R45 ;  /* 0x000000ffff2da224 */ /* 0x000fe200078e0a2d */
[----:B------:R-:W-:Y:S01]  /*31f0*/  @!P4 IADD3 R41, -R41, RZ, RZ ;  /* 0x000000ff2929c210 */ /* 0x000fe20007ffe1ff */
[----:B------:R-:W-:Y:S01]  /*3200*/  IMAD R15, R0, R3, R15 ;  /* 0x00000003000f7224 */ /* 0x000fe200078e020f */
[----:B------:R-:W-:Y:S01]  /*3210*/  ISETP.GT.U32.AND P0, PT, R2, R135, PT ;  /* 0x000000870200720c */ /* 0x000fe20003f04070 */
[----:B------:R-:W-:Y:S01]  /*3220*/  IMAD R7, R0, R6, R11 ;  /* 0x0000000600077224 */ /* 0x000fe200078e020b */
[----:B------:R-:W-:Y:S01]  /*3230*/  ISETP.GT.U32.AND P6, PT, R2, R143, PT ;  /* 0x0000008f0200720c */ /* 0x000fe20003fc4070 */
[----:B------:R-:W-:Y:S01]  /*3240*/  IMAD R3, R0, R8, R13 ;  /* 0x0000000800037224 */ /* 0x000fe200078e020d */
[----:B------:R-:W-:Y:S01]  /*3250*/  ISETP.GE.AND P4, PT, R124, RZ, PT ;  /* 0x000000ff7c00720c */ /* 0x000fe20003f86270 */
[----:B------:R-:W-:Y:S01]  /*3260*/  IMAD.MOV R5, RZ, RZ, -R5 ;  /* 0x000000ffff057224 */ /* 0x000fe200078e0a05 */
[----:B------:R-:W-:Y:S01]  /*3270*/  ISETP.GE.AND P2, PT, R120, RZ, PT ;  /* 0x000000ff7800720c */ /* 0x000fe20003f46270 */
[----:B------:R-:W-:Y:S01]  /*3280*/  @!P5 IMAD.MOV R43, RZ, RZ, -R43 ;  /* 0x000000ffff2bd224 */ /* 0x000fe200078e0a2b */
[----:B------:R-:W-:Y:S01]  /*3290*/  IABS R13, R16 ;  /* 0x00000010000d7213 */ /* 0x000fe20000000000 */
[----:B------:R-:W-:Y:S01]  /*32a0*/  IMAD R9, R0, R5, R9 ;  /* 0x0000000500097224 */ /* 0x000fe200078e0209 */
[----:B------:R-:W-:Y:S01]  /*32b0*/  IABS R11, R14 ;  /* 0x0000000e000b7213 */ /* 0x000fe20000000000 */
[----:B------:R-:W-:Y:S01]  /*32c0*/  IMAD.HI.U32 R5, R4, R17, RZ ;  /* 0x0000001104057227 */ /* 0x000fe200078e00ff */
[----:B------:R-:W-:-:S03]  /*32d0*/  ISETP.GE.AND P5, PT, R122, RZ, PT ;  /* 0x000000ff7a00720c */ /* 0x000fc60003fa6270 */
[----:B------:R-:W-:Y:S01]  /*32e0*/  IMAD.HI.U32 R6, R4, R13, RZ ;  /* 0x0000000d04067227 */ /* 0x000fe200078e00ff */
[----:B------:R-:W-:Y:S02]  /*32f0*/  @!P6 IADD3 R143, R143, -R2, RZ ;  /* 0x800000028f8fe210 */ /* 0x000fe40007ffe0ff */
[----:B------:R-:W-:Y:S01]  /*3300*/  ISETP.GE.AND P6, PT, R30, RZ, PT ;  /* 0x000000ff1e00720c */ /* 0x000fe20003fc6270 */
[----:B------:R-:W-:Y:S01]  /*3310*/  IMAD.HI.U32 R8, R4, R11, RZ ;  /* 0x0000000b04087227 */ /* 0x000fe200078e00ff */
[----:B------:R-:W-:-:S03]  /*3320*/  IADD3 R6, -R6, RZ, RZ ;  /* 0x000000ff06067210 */ /* 0x000fc60007ffe1ff */
[----:B------:R-:W-:Y:S02]  /*3330*/  IMAD.HI.U32 R4, R4, R147, RZ ;  /* 0x0000009304047227 */ /* 0x000fe400078e00ff */
[----:B------:R-:W-:Y:S02]  /*3340*/  @!P5 IADD3 R53, -R53, RZ, RZ ;  /* 0x000000ff3535d210 */ /* 0x000fe40007ffe1ff */
[----:B------:R-:W-:Y:S01]  /*3350*/  @!P3 IMAD.MOV R49, RZ, RZ, -R49 ;  /* 0x000000ffff31b224 */ /* 0x000fe200078e0a31 */
[----:B------:R-:W-:Y:S01]  /*3360*/  ISETP.GE.AND P3, PT, R116, RZ, PT ;  /* 0x000000ff7400720c */ /* 0x000fe20003f66270 */
[----:B------:R-:W-:Y:S01]  /*3370*/  @!P1 IMAD.MOV R57, RZ, RZ, -R57 ;  /* 0x000000ffff399224 */ /* 0x000fe200078e0a39 */
[----:B------:R-:W-:Y:S01]  /*3380*/  ISETP.GE.AND P1, PT, R108, RZ, PT ;  /* 0x000000ff6c00720c */ /* 0x000fe20003f26270 */
[----:B------:R-:W-:Y:S01]  /*3390*/  IMAD.MOV R5, RZ, RZ, -R5 ;  /* 0x000000ffff057224 */ /* 0x000fe200078e0a05 */
[----:B------:R-:W-:Y:S01]  /*33a0*/  ISETP.GE.AND P5, PT, R112, RZ, PT ;  /* 0x000000ff7000720c */ /* 0x000fe20003fa6270 */
[----:B------:R-:W-:Y:S01]  /*33b0*/  IMAD.MOV R4, RZ, RZ, -R4 ;  /* 0x000000ffff047224 */ /* 0x000fe200078e0a04 */
[----:B------:R-:W-:Y:S01]  /*33c0*/  @!P6 IADD3 R145, -R145, RZ, RZ ;  /* 0x000000ff9191e210 */ /* 0x000fe20007ffe1ff */
[----:B------:R-:W-:Y:S01]  /*33d0*/  @!P0 IMAD.IADD R135, R135, 0x1, -R2 ;  /* 0x0000000187878824 */ /* 0x000fe200078e0a02 */
[----:B------:R-:W-:Y:S01]  /*33e0*/  ISETP.NE.AND P0, PT, RZ, c[0x0][0x17c], PT ;  /* 0x00005f00ff007a0c */ /* 0x000fe20003f05270 */
[----:B------:R-:W-:Y:S01]  /*33f0*/  @!P4 IMAD.MOV R51, RZ, RZ, -R51 ;  /* 0x000000ffff33c224 */ /* 0x000fe200078e0a33 */
[----:B------:R-:W-:Y:S01]  /*3400*/  LOP3.LUT R2, RZ, c[0x0][0x17c], RZ, 0x33, !PT ;  /* 0x00005f00ff027a12 */ /* 0x000fe200078e33ff */
[----:B------:R-:W-:Y:S01]  /*3410*/  @!P2 IMAD.MOV R55, RZ, RZ, -R55 ;  /* 0x000000ffff37a224 */ /* 0x000fe200078e0a37 */
[----:B------:R-:W-:Y:S01]  /*3420*/  ISETP.GE.AND P4, PT, R114, RZ, PT ;  /* 0x000000ff7200720c */ /* 0x000fe20003f86270 */
[----:B------:R-:W-:Y:S01]  /*3430*/  IMAD R17, R0, R5, R17 ;  /* 0x0000000500117224 */ /* 0x000fe200078e0211 */
[----:B------:R-:W-:Y:S01]  /*3440*/  ISETP.GE.AND P2, PT, R110, RZ, PT ;  /* 0x000000ff6e00720c */ /* 0x000fe20003f46270 */
[----:B------:R-:W-:Y:S01]  /*3450*/  IMAD R5, R0, R4, R147 ;  /* 0x0000000400057224 */ /* 0x000fe200078e0293 */
[----:B------:R-:W-:Y:S01]  /*3460*/  SEL R4, R2, R21, !P0 ;  /* 0x0000001502047207 */ /* 0x000fe20004000000 */
[----:B------:R-:W-:Y:S01]  /*3470*/  IMAD R13, R0, R6, R13 ;  /* 0x00000006000d7224 */ /* 0x000fe200078e020d */
[----:B------:R-:W-:Y:S01]  /*3480*/  @!P3 IADD3 R59, -R59, RZ, RZ ;  /* 0x000000ff3b3bb210 */ /* 0x000fe20007ffe1ff */
[----:B------:R-:W-:Y:S01]  /*3490*/  IMAD.MOV R8, RZ, RZ, -R8 ;  /* 0x000000ffff087224 */ /* 0x000fe200078e0a08 */
[----:B------:R-:W-:Y:S01]  /*34a0*/  SEL R6, R2, R19, !P0 ;  /* 0x0000001302067207 */ /* 0x000fe20004000000 */
[----:B------:R1:W-:Y:S01]  /*34b0*/  STL [R1+0xba8], R4 ;  /* 0x000ba80401007387 */ /* 0x0003e20000100800 */
[----:B------:R-:W-:Y:S01]  /*34c0*/  ISETP.GE.AND P3, PT, R106, RZ, PT ;  /* 0x000000ff6a00720c */ /* 0x000fe20003f66270 */
[----:B------:R-:W-:Y:S01]  /*34d0*/  @!P1 IMAD.MOV R67, RZ, RZ, -R67 ;  /* 0x000000ffff439224 */ /* 0x000fe200078e0a43 */
[----:B------:R-:W-:Y:S01]  /*34e0*/  ISETP.GE.AND P1, PT, R98, RZ, PT ;  /* 0x000000ff6200720c */ /* 0x000fe20003f26270 */
[----:B------:R-:W-:Y:S01]  /*34f0*/  IMAD R11, R0, R8, R11 ;  /* 0x00000008000b7224 */ /* 0x000fe200078e020b */
[----:B------:R-:W-:Y:S01]  /*3500*/  SEL R8, R2, R25, !P0 ;  /* 0x0000001902087207 */ /* 0x000fe20004000000 */
[----:B------:R-:W-:Y:S01]  /*3510*/  @!P4 IMAD.MOV R61, RZ, RZ, -R61 ;  /* 0x000000ffff3dc224 */ /* 0x000fe200078e0a3d */
[----:B------:R-:W-:Y:S01]  /*3520*/  @!P2 IADD3 R65, -R65, RZ, RZ ;  /* 0x000000ff4141a210 */ /* 0x000fe20007ffe1ff */
[----:B------:R2:W-:Y:S01]  /*3530*/  STL [R1+0xba4], R6 ;  /* 0x000ba40601007387 */ /* 0x0005e20000100800 */
[----:B------:R-:W-:Y:S01]  /*3540*/  ISETP.GE.AND P4, PT, R104, RZ, PT ;  /* 0x000000ff6800720c */ /* 0x000fe20003f86270 */
[----:B------:R-:W-:Y:S01]  /*3550*/  @!P5 IMAD.MOV R63, RZ, RZ, -R63 ;  /* 0x000000ffff3fd224 */ /* 0x000fe200078e0a3f */
[----:B-1----:R-:W-:Y:S01]  /*3560*/  SEL R4, R2, R23, !P0 ;  /* 0x0000001702047207 */ /* 0x002fe20004000000 */
[----:B------:R-:W-:Y:S01]  /*3570*/  IMAD.SHL.U32 R23, R252, 0x8, RZ ;  /* 0x00000008fc177824 */ /* 0x000fe200078e00ff */
[----:B------:R-:W-:Y:S01]  /*3580*/  ISETP.GE.AND P2, PT, R100, RZ, PT ;  /* 0x000000ff6400720c */ /* 0x000fe20003f46270 */
[----:B------:R-:W-:Y:S01]  /*3590*/  @!P3 IMAD.MOV R69, RZ, RZ, -R69 ;  /* 0x000000ffff45b224 */ /* 0x000fe200078e0a45 */
[----:B------:R-:W-:Y:S01]  /*35a0*/  ISETP.GE.AND P5, PT, R102, RZ, PT ;  /* 0x000000ff6600720c */ /* 0x000fe20003fa6270 */
[----:B------:R1:W-:Y:S01]  /*35b0*/  STL [R1+0xba0], R4 ;  /* 0x000ba00401007387 */ /* 0x0003e20000100800 */
[----:B------:R-:W-:Y:S01]  /*35c0*/  ISETP.GE.AND P3, PT, R96, RZ, PT ;  /* 0x000000ff6000720c */ /* 0x000fe20003f66270 */
[----:B------:R-:W-:Y:S01]  /*35d0*/  IMAD R98, R252, 0x34, RZ ;  /* 0x00000034fc627824 */ /* 0x000fe200078e02ff */
[----:B--2---:R-:W-:Y:S01]  /*35e0*/  SEL R6, R2, R27, !P0 ;  /* 0x0000001b02067207 */ /* 0x004fe20004000000 */
[----:B------:R2:W-:Y:S01]  /*35f0*/  STL [R1+0xb9c], R8 ;  /* 0x000b9c0801007387 */ /* 0x0005e20000100800 */
[----:B------:R-:W-:Y:S01]  /*3600*/  @!P1 IADD3 R77, -R77, RZ, RZ ;  /* 0x000000ff4d4d9210 */ /* 0x000fe20007ffe1ff */
[----:B------:R-:W-:Y:S01]  /*3610*/  IMAD R114, R252, 0x38, RZ ;  /* 0x00000038fc727824 */ /* 0x000fe200078e02ff */
[----:B------:R-:W-:Y:S01]  /*3620*/  ISETP.GE.AND P1, PT, R88, RZ, PT ;  /* 0x000000ff5800720c */ /* 0x000fe20003f26270 */
[----:B------:R3:W-:Y:S01]  /*3630*/  STL [R1+0xb98], R6 ;  /* 0x000b980601007387 */ /* 0x0007e20000100800 */
[----:B------:R-:W-:Y:S01]  /*3640*/  @!P4 IADD3 R71, -R71, RZ, RZ ;  /* 0x000000ff4747c210 */ /* 0x000fe20007ffe1ff */
[----:B------:R-:W-:Y:S01]  /*3650*/  @!P2 IMAD.MOV R75, RZ, RZ, -R75 ;  /* 0x000000ffff4ba224 */ /* 0x000fe200078e0a4b */
[----:B-1----:R-:W-:Y:S01]  /*3660*/  SEL R4, R2, R29, !P0 ;  /* 0x0000001d02047207 */ /* 0x002fe20004000000 */
[----:B------:R-:W-:Y:S01]  /*3670*/  @!P5 IMAD.MOV R73, RZ, RZ, -R73 ;  /* 0x000000ffff49d224 */ /* 0x000fe200078e0a49 */
[----:B------:R-:W-:Y:S01]  /*3680*/  ISETP.GE.AND P4, PT, R94, RZ, PT ;  /* 0x000000ff5e00720c */ /* 0x000fe20003f86270 */
[----:B------:R-:W-:Y:S01]  /*3690*/  @!P3 IMAD.MOV R79, RZ, RZ, -R79 ;  /* 0x000000ffff4fb224 */ /* 0x000fe200078e0a4f */
[----:B--2---:R-:W-:Y:S01]  /*36a0*/  SEL R8, R2, R31, !P0 ;  /* 0x0000001f02087207 */ /* 0x004fe20004000000 */
[----:B------:R1:W-:Y:S01]  /*36b0*/  STL [R1+0xb94], R4 ;  /* 0x000b940401007387 */ /* 0x0003e20000100800 */
[----:B------:R-:W-:-:S02]  /*36c0*/  ISETP.GE.AND P2, PT, R90, RZ, PT ;  /* 0x000000ff5a00720c */ /* 0x000fc40003f46270 */
[----:B---3--:R-:W-:Y:S01]  /*36d0*/  SEL R6, R2, R33, !P0 ;  /* 0x0000002102067207 */ /* 0x008fe20004000000 */
[----:B------:R2:W-:Y:S01]  /*36e0*/  STL [R1+0xb90], R8 ;  /* 0x000b900801007387 */ /* 0x0005e20000100800 */
[----:B------:R-:W-:Y:S01]  /*36f0*/  ISETP.GE.AND P5, PT, R92, RZ, PT ;  /* 0x000000ff5c00720c */ /* 0x000fe20003fa6270 */
[----:B------:R-:W-:Y:S01]  /*3700*/  @!P1 IMAD.MOV R87, RZ, RZ, -R87 ;  /* 0x000000ffff579224 */ /* 0x000fe200078e0a57 */
[----:B------:R-:W-:Y:S01]  /*3710*/  ISETP.GE.AND P3, PT, R86, RZ, PT ;  /* 0x000000ff5600720c */ /* 0x000fe20003f66270 */
[----:B------:R3:W-:Y:S01]  /*3720*/  STL [R1+0xb8c], R6 ;  /* 0x000b8c0601007387 */ /* 0x0007e20000100800 */
[----:B------:R-:W-:Y:S01]  /*3730*/  ISETP.GE.AND P1, PT, R78, RZ, PT ;  /* 0x000000ff4e00720c */ /* 0x000fe20003f26270 */
[----:B------:R-:W-:Y:S01]  /*3740*/  @!P4 IMAD.MOV R81, RZ, RZ, -R81 ;  /* 0x000000ffff51c224 */ /* 0x000fe200078e0a51 */
[----:B-1----:R-:W-:Y:S02]  /*3750*/  SEL R4, R2, R35, !P0 ;  /* 0x0000002302047207 */ /* 0x002fe40004000000 */
[----:B------:R-:W-:Y:S01]  /*3760*/  ISETP.GE.AND P4, PT, R84, RZ, PT ;  /* 0x000000ff5400720c */ /* 0x000fe20003f86270 */
[----:B------:R-:W-:Y:S01]  /*3770*/  @!P2 IMAD.MOV R85, RZ, RZ, -R85 ;  /* 0x000000ffff55a224 */ /* 0x000fe200078e0a55 */
[----:B--2---:R-:W-:Y:S01]  /*3780*/  SEL R8, R2, R37, !P0 ;  /* 0x0000002502087207 */ /* 0x004fe20004000000 */
[----:B------:R1:W-:Y:S01]  /*3790*/  STL [R1+0xb88], R4 ;  /* 0x000b880401007387 */ /* 0x0003e20000100800 */
[----:B------:R-:W-:Y:S01]  /*37a0*/  ISETP.GE.AND P2, PT, R80, RZ, PT ;  /* 0x000000ff5000720c */ /* 0x000fe20003f46270 */
[----:B------:R-:W-:Y:S01]  /*37b0*/  IMAD.SHL.U32 R37, R36, 0x4, RZ ;  /* 0x0000000424257824 */ /* 0x000fe200078e00ff */
[----:B---3--:R-:W-:Y:S01]  /*37c0*/  SEL R6, R2, R39, !P0 ;  /* 0x0000002702067207 */ /* 0x008fe20004000000 */
[----:B------:R2:W-:Y:S01]  /*37d0*/  STL [R1+0xb84], R8 ;  /* 0x000b840801007387 */ /* 0x0005e20000100800 */
[----:B------:R-:W-:Y:S01]  /*37e0*/  @!P5 IADD3 R83, -R83, RZ, RZ ;  /* 0x000000ff5353d210 */ /* 0x000fe20007ffe1ff */
[----:B------:R-:W-:Y:S01]  /*37f0*/  @!P1 IMAD.MOV R97, RZ, RZ, -R97 ;  /* 0x000000ffff619224 */ /* 0x000fe200078e0a61 */
[----:B------:R-:W-:Y:S01]  /*3800*/  ISETP.GE.AND P5, PT, R82, RZ, PT ;  /* 0x000000ff5200720c */ /* 0x000fe20003fa6270 */
[----:B------:R3:W-:Y:S01]  /*3810*/  STL [R1+0xb80], R6 ;  /* 0x000b800601007387 */ /* 0x0007e20000100800 */
[----:B------:R-:W-:Y:S01]  /*3820*/  @!P3 IADD3 R89, -R89, RZ, RZ ;  /* 0x000000ff5959b210 */ /* 0x000fe20007ffe1ff */
[----:B------:R-:W-:Y:S01]  /*3830*/  @!P4 IMAD.MOV R91, RZ, RZ, -R91 ;  /* 0x000000ffff5bc224 */ /* 0x000fe200078e0a5b */
[----:B-1----:R-:W-:Y:S01]  /*3840*/  SEL R4, R2, R41, !P0 ;  /* 0x0000002902047207 */ /* 0x002fe20004000000 */
[----:B------:R-:W-:Y:S01]  /*3850*/  IMAD R82, R252, 0x30, RZ ;  /* 0x00000030fc527824 */ /* 0x000fe200078e02ff */
[----:B------:R-:W-:-:S02]  /*3860*/  ISETP.GE.AND P3, PT, R76, RZ, PT ;  /* 0x000000ff4c00720c */ /* 0x000fc40003f66270 */
[----:B--2---:R-:W-:Y:S01]  /*3870*/  SEL R8, R2, R43, !P0 ;  /* 0x0000002b02087207 */ /* 0x004fe20004000000 */
[----:B------:R1:W-:Y:S01]  /*3880*/  STL [R1+0xb7c], R4 ;  /* 0x000b7c0401007387 */ /* 0x0003e20000100800 */
[----:B------:R-:W-:Y:S02]  /*3890*/  ISETP.GE.AND P1, PT, R68, RZ, PT ;  /* 0x000000ff4400720c */ /* 0x000fe40003f26270 */
[----:B---3--:R-:W-:Y:S01]  /*38a0*/  SEL R6, R2, R45, !P0 ;  /* 0x0000002d02067207 */ /* 0x008fe20004000000 */
[----:B------:R2:W-:Y:S01]  /*38b0*/  STL [R1+0xb78], R8 ;  /* 0x000b780801007387 */ /* 0x0005e20000100800 */
[----:B------:R-:W-:Y:S01]  /*38c0*/  @!P2 IADD3 R95, -R95, RZ, RZ ;  /* 0x000000ff5f5fa210 */ /* 0x000fe20007ffe1ff */
[----:B------:R-:W-:Y:S01]  /*38d0*/  @!P5 IMAD.MOV R93, RZ, RZ, -R93 ;  /* 0x000000ffff5dd224 */ /* 0x000fe200078e0a5d */
[----:B------:R-:W-:Y:S01]  /*38e0*/  ISETP.GE.AND P4, PT, R74, RZ, PT ;  /* 0x000000ff4a00720c */ /* 0x000fe20003f86270 */
[----:B------:R3:W-:Y:S01]  /*38f0*/  STL [R1+0xb74], R6 ;  /* 0x000b740601007387 */ /* 0x0007e20000100800 */
[----:B------:R-:W-:Y:S01]  /*3900*/  ISETP.GE.AND P2, PT, R70, RZ, PT ;  /* 0x000000ff4600720c */ /* 0x000fe20003f46270 */
[----:B------:R-:W-:Y:S01]  /*3910*/  @!P3 IMAD.MOV R99, RZ, RZ, -R99 ;  /* 0x000000ffff63b224 */ /* 0x000fe200078e0a63 */
[----:B-1----:R-:W-:-:S02]  /*3920*/  SEL R4, R2, R47, !P0 ;  /* 0x0000002f02047207 */ /* 0x002fc40004000000 */
[----:B------:R-:W-:Y:S02]  /*3930*/  ISETP.GE.AND P5, PT, R72, RZ, PT ;  /* 0x000000ff4800720c */ /* 0x000fe40003fa6270 */
[----:B--2---:R-:W-:Y:S01]  /*3940*/  SEL R8, R2, R49, !P0 ;  /* 0x0000003102087207 */ /* 0x004fe20004000000 */
[----:B------:R1:W-:Y:S01]  /*3950*/  STL [R1+0xb70], R4 ;  /* 0x000b700401007387 */ /* 0x0003e20000100800 */
[----:B------:R-:W-:Y:S01]  /*3960*/  ISETP.GE.AND P3, PT, R66, RZ, PT ;  /* 0x000000ff4200720c */ /* 0x000fe20003f66270 */
[----:B------:R-:W-:Y:S01]  /*3970*/  IMAD R66, R252, 0x2c, RZ ;  /* 0x0000002cfc427824 */ /* 0x000fe200078e02ff */
        /* <DEDUP_REMOVED lines=8> */
[----:B-1----:R-:W-:-:S02]  /*3a00*/  SEL R4, R2, R53, !P0 ;  /* 0x0000003502047207 */ /* 0x002fc40004000000 */
[----:B------:R-:W-:Y:S01]  /*3a10*/  ISETP.GE.AND P4, PT, R64, RZ, PT ;  /* 0x000000ff4000720c */ /* 0x000fe20003f86270 */
[----:B------:R-:W-:Y:S01]  /*3a20*/  @!P3 IMAD.MOV R109, RZ, RZ, -R109 ;  /* 0x000000ffff6db224 */ /* 0x000fe200078e0a6d */
[----:B--2---:R-:W-:Y:S01]  /*3a30*/  SEL R8, R2, R55, !P0 ;  /* 0x0000003702087207 */ /* 0x004fe20004000000 */
[----:B------:R1:W-:Y:S01]  /*3a40*/  STL [R1+0xb64], R4 ;  /* 0x000b640401007387 */ /* 0x0003e20000100800 */
[----:B------:R-:W-:Y:S02]  /*3a50*/  ISETP.GE.AND P2, PT, R60, RZ, PT ;  /* 0x000000ff3c00720c */ /* 0x000fe40003f46270 */
        /* <DEDUP_REMOVED lines=8> */
[----:B-1----:R-:W-:-:S02]  /*3ae0*/  SEL R4, R2, R59, !P0 ;  /* 0x0000003b02047207 */ /* 0x002fc40004000000 */
[----:B------:R-:W-:Y:S01]  /*3af0*/  ISETP.GE.AND P4, PT, R54, RZ, PT ;  /* 0x000000ff3600720c */ /* 0x000fe20003f86270 */
[----:B------:R-:W-:Y:S01]  /*3b00*/  @!P2 IMAD.MOV R115, RZ, RZ, -R115 ;  /* 0x000000ffff73a224 */ /* 0x000fe200078e0a73 */
        /* <DEDUP_REMOVED lines=13> */
[----:B------:R-:W-:Y:S02]  /*3be0*/  ISETP.GE.AND P3, PT, R46, RZ, PT ;  /* 0x000000ff2e00720c */ /* 0x000fe40003f66270 */
        /* <DEDUP_REMOVED lines=20> */
[----:B------:R-:W-:Y:S01]  /*3d30*/  ISETP.GT.U32.AND P1, PT, R0, R15, PT ;  /* 0x0000000f0000720c */ /* 0x000fe20003f24070 */
        /* <DEDUP_REMOVED lines=11> */
[C---:B------:R-:W-:Y:S01]  /*3df0*/  ISETP.GT.U32.AND P5, PT, R0.reuse, R3, PT ;  /* 0x000000030000720c */ /* 0x040fe20003fa4070 */
[----:B------:R-:W-:Y:S01]  /*3e00*/  @!P1 IMAD.IADD R15, R15, 0x1, -R0 ;  /* 0x000000010f0f9824 */ /* 0x000fe200078e0a00 */
[C---:B------:R-:W-:Y:S01]  /*3e10*/  ISETP.GT.U32.AND P3, PT, R0.reuse, R9, PT ;  /* 0x000000090000720c */ /* 0x040fe20003f64070 */
[----:B------:R3:W-:Y:S01]  /*3e20*/  STL [R1+0xb2c], R6 ;  /* 0x000b2c0601007387 */ /* 0x0007e20000100800 */
[----:B------:R-:W-:Y:S01]  /*3e30*/  ISETP.GT.U32.AND P1, PT, R0, R11, PT ;  /* 0x0000000b0000720c */ /* 0x000fe20003f24070 */
[----:B------:R-:W-:Y:S01]  /*3e40*/  @!P4 IMAD.MOV R141, RZ, RZ, -R141 ;  /* 0x000000ffff8dc224 */ /* 0x000fe200078e0a8d */
[----:B-1----:R-:W-:-:S02]  /*3e50*/  SEL R4, R2, R83, !P0 ;  /* 0x0000005302047207 */ /* 0x002fc40004000000 */
[----:B------:R-:W-:Y:S01]  /*3e60*/  ISETP.GT.U32.AND P6, PT, R0, R17, PT ;  /* 0x000000110000720c */ /* 0x000fe20003fc4070 */
[----:B------:R-:W-:Y:S01]  /*3e70*/  @!P2 IMAD.MOV R143, RZ, RZ, -R143 ;  /* 0x000000ffff8fa224 */ /* 0x000fe200078e0a8f */
[----:B--2---:R-:W-:Y:S01]  /*3e80*/  SEL R8, R2, R85, !P0 ;  /* 0x0000005502087207 */ /* 0x004fe20004000000 */
[----:B------:R1:W-:Y:S01]  /*3e90*/  STL [R1+0xb28], R4 ;  /* 0x000b280401007387 */ /* 0x0003e20000100800 */
[----:B------:R-:W-:Y:S02]  /*3ea0*/  ISETP.GT.U32.AND P2, PT, R0, R5, PT ;  /* 0x000000050000720c */ /* 0x000fe40003f44070 */
[----:B---3--:R-:W-:Y:S01]  /*3eb0*/  SEL R6, R2, R87, !P0 ;  /* 0x0000005702067207 */ /* 0x008fe20004000000 */
[----:B------:R2:W-:Y:S01]  /*3ec0*/  STL [R1+0xb20], R8 ;  /* 0x000b200801007387 */ /* 0x0005e20000100800 */
[-C--:B------:R-:W-:Y:S01]  /*3ed0*/  @!P5 IADD3 R3, R3, -R0.reuse, RZ ;  /* 0x800000000303d210 */ /* 0x080fe20007ffe0ff */
[--C-:B------:R-:W-:Y:S01]  /*3ee0*/  @!P3 IMAD.IADD R9, R9, 0x1, -R0.reuse ;  /* 0x000000010909b824 */ /* 0x100fe200078e0a00 */
[----:B------:R-:W-:Y:S01]  /*3ef0*/  ISETP.GT.U32.AND P3, PT, R0, R15, PT ;  /* 0x0000000f0000720c */ /* 0x000fe20003f64070 */
[----:B------:R3:W-:Y:S01]  /*3f00*/  STL [R1+0xb1c], R6 ;  /* 0x000b1c0601007387 */ /* 0x0007e20000100800 */
[----:B------:R-:W-:Y:S01]  /*3f10*/  @!P1 IADD3 R11, R11, -R0, RZ ;  /* 0x800000000b0b9210 */ /* 0x000fe20007ffe0ff */
[----:B------:R-:W-:Y:S01]  /*3f20*/  @!P6 IMAD.IADD R17, R17, 0x1, -R0 ;  /* 0x000000011111e824 */ /* 0x000fe200078e0a00 */
[----:B-1----:R-:W-:-:S02]  /*3f30*/  SEL R4, R2, R89, !P0 ;  /* 0x0000005902047207 */ /* 0x002fc40004000000 */
[----:B------:R-:W-:Y:S01]  /*3f40*/  ISETP.GT.U32.AND P4, PT, R0, R7, PT ;  /* 0x000000070000720c */ /* 0x000fe20003f84070 */
[--C-:B------:R-:W-:Y:S01]  /*3f50*/  @!P2 IMAD.IADD R5, R5, 0x1, -R0.reuse ;  /* 0x000000010505a824 */ /* 0x100fe200078e0a00 */
[----:B--2---:R-:W-:Y:S01]  /*3f60*/  SEL R8, R2, R91, !P0 ;  /* 0x0000005b02087207 */ /* 0x004fe20004000000 */
[----:B------:R1:W-:Y:S01]  /*3f70*/  STL [R1+0xb18], R4 ;  /* 0x000b180401007387 */ /* 0x0003e20000100800 */
[----:B------:R-:W-:Y:S02]  /*3f80*/  ISETP.GT.U32.AND P1, PT, R0, R3, PT ;  /* 0x000000030000720c */ /* 0x000fe40003f24070 */
[----:B---3--:R-:W-:Y:S01]  /*3f90*/  SEL R6, R2, R93, !P0 ;  /* 0x0000005d02067207 */ /* 0x008fe20004000000 */
[----:B------:R2:W-:Y:S01]  /*3fa0*/  STL [R1+0xb14], R8 ;  /* 0x000b140801007387 */ /* 0x0005e20000100800 */
[C---:B------:R-:W-:Y:S01]  /*3fb0*/  ISETP.GT.U32.AND P2, PT, R0.reuse, R17, PT ;  /* 0x000000110000720c */ /* 0x040fe20003f44070 */
[--C-:B------:R-:W-:Y:S01]  /*3fc0*/  @!P3 IMAD.IADD R15, R15, 0x1, -R0.reuse ;  /* 0x000000010f0fb824 */ /* 0x100fe200078e0a00 */
[C---:B------:R-:W-:Y:S01]  /*3fd0*/  ISETP.GT.U32.AND P6, PT, R0.reuse, R11, PT ;  /* 0x0000000b0000720c */ /* 0x040fe20003fc4070 */
[----:B------:R3:W-:Y:S01]  /*3fe0*/  STL [R1+0xb10], R6 ;  /* 0x000b100601007387 */ /* 0x0007e20000100800 */
[----:B------:R-:W-:Y:S01]  /*3ff0*/  ISETP.GT.U32.AND P5, PT, R0, R5, PT ;  /* 0x000000050000720c */ /* 0x000fe20003fa4070 */
[----:B------:R-:W-:Y:S01]  /*4000*/  @!P4 IMAD.IADD R7, R7, 0x1, -R0 ;  /* 0x000000010707c824 */ /* 0x000fe200078e0a00 */
[----:B-1----:R-:W-:-:S02]  /*4010*/  SEL R4, R2, R95, !P0 ;  /* 0x0000005f02047207 */ /* 0x002fc40004000000 */
[----:B------:R-:W-:Y:S01]  /*4020*/  ISETP.GT.U32.AND P4, PT, R0, R9, PT ;  /* 0x000000090000720c */ /* 0x000fe20003f84070 */
[--C-:B------:R-:W-:Y:S01]  /*4030*/  @!P1 IMAD.IADD R3, R3, 0x1, -R0.reuse ;  /* 0x0000000103039824 */ /* 0x100fe200078e0a00 */
[----:B--2---:R-:W-:Y:S01]  /*4040*/  SEL R8, R2, R97, !P0 ;  /* 0x0000006102087207 */ /* 0x004fe20004000000 */
[----:B------:R1:W-:Y:S01]  /*4050*/  STL [R1+0xb0c], R4 ;  /* 0x000b0c0401007387 */ /* 0x0003e20000100800 */
[----:B------:R-:W-:Y:S02]  /*4060*/  ISETP.GE.AND P1, PT, R28, RZ, PT ;  /* 0x000000ff1c00720c */ /* 0x000fe40003f26270 */
[----:B---3--:R-:W-:Y:S01]  /*4070*/  SEL R6, R2, R99, !P0 ;  /* 0x0000006302067207 */ /* 0x008fe20004000000 */
[----:B------:R2:W-:Y:S01]  /*4080*/  STL [R1+0xb08], R8 ;  /* 0x000b080801007387 */ /* 0x0005e20000100800 */
[----:B------:R-:W-:Y:S01]  /*4090*/  @!P2 IADD3 R17, R17, -R0, RZ ;  /* 0x800000001111a210 */ /* 0x000fe20007ffe0ff */
[----:B------:R-:W-:Y:S01]  /*40a0*/  @!P6 IMAD.IADD R11, R11, 0x1, -R0 ;  /* 0x000000010b0be824 */ /* 0x000fe200078e0a00 */
[----:B------:R-:W-:Y:S01]  /*40b0*/  ISETP.GE.AND P2, PT, R26, RZ, PT ;  /* 0x000000ff1a00720c */ /* 0x000fe20003f46270 */
[----:B------:R3:W-:Y:S01]  /*40c0*/  STL [R1+0xb04], R6 ;  /* 0x000b040601007387 */ /* 0x0007e20000100800 */
[----:B------:R-:W-:-:S02]  /*40d0*/  ISETP.GE.AND P6, PT, R22, RZ, PT ;  /* 0x000000ff1600720c */ /* 0x000fc40003fc6270 */
[C---:B-1----:R-:W-:Y:S02]  /*40e0*/  SEL R4, R2.reuse, R101, !P0 ;  /* 0x0000006502047207 */ /* 0x042fe40004000000 */
[-C--:B------:R-:W-:Y:S01]  /*40f0*/  @!P4 IADD3 R9, R9, -R0.reuse, RZ ;  /* 0x800000000909c210 */ /* 0x080fe20007ffe0ff */
[----:B------:R-:W-:Y:S01]  /*4100*/  @!P1 IMAD.MOV R15, RZ, RZ, -R15 ;  /* 0x000000ffff0f9224 */ /* 0x000fe200078e0a0f */
[----:B--2---:R-:W-:Y:S01]  /*4110*/  SEL R8, R2, R103, !P0 ;  /* 0x0000006702087207 */ /* 0x004fe20004000000 */
[----:B------:R1:W-:Y:S01]  /*4120*/  STL [R1+0xb00], R4 ;  /* 0x000b000401007387 */ /* 0x0003e20000100800 */
[----:B------:R-:W-:Y:S02]  /*4130*/  ISETP.GE.AND P1, PT, R16, RZ, PT ;  /* 0x000000ff1000720c */ /* 0x000fe40003f26270 */
[----:B---3--:R-:W-:Y:S01]  /*4140*/  SEL R6, R2, R105, !P0 ;  /* 0x0000006902067207 */ /* 0x008fe20004000000 */
[----:B------:R2:W-:Y:S01]  /*4150*/  STL [R1+0xafc], R8 ;  /* 0x000afc0801007387 */ /* 0x0005e20000100800 */
[----:B------:R-:W-:Y:S01]  /*4160*/  MOV R24, c[0x0][0x180] ;  /* 0x0000600000187a02 */ /* 0x000fe20000000f00 */
[----:B------:R-:W-:Y:S01]  /*4170*/  @!P2 IMAD.MOV R9, RZ, RZ, -R9 ;  /* 0x000000ffff09a224 */ /* 0x000fe200078e0a09 */
[----:B------:R-:W-:Y:S01]  /*4180*/  @!P5 IADD3 R5, R5, -R0, RZ ;  /* 0x800000000505d210 */ /* 0x000fe20007ffe0ff */
[----:B------:R3:W-:Y:S01]  /*4190*/  STL [R1+0xaf8], R6 ;  /* 0x000af80601007387 */ /* 0x0007e20000100800 */
[----:B------:R-:W-:-:S02]  /*41a0*/  ISETP.GE.AND P5, PT, R18, RZ, PT ;  /* 0x000000ff1200720c */ /* 0x000fc40003fa6270 */
[----:B-1----:R-:W-:Y:S02]  /*41b0*/  SEL R4, R2, R107, !P0 ;  /* 0x0000006b02047207 */ /* 0x002fe40004000000 */
[----:B------:R-:W-:Y:S02]  /*41c0*/  ISETP.GE.AND P2, PT, R14, RZ, PT ;  /* 0x000000ff0e00720c */ /* 0x000fe40003f46270 */
[C---:B--2---:R-:W-:Y:S01]  /*41d0*/  SEL R8, R2.reuse, R109, !P0 ;  /* 0x0000006d02087207 */ /* 0x044fe20004000000 */
[----:B------:R1:W-:Y:S01]  /*41e0*/  STL [R1+0xaf4], R4 ;  /* 0x000af40401007387 */ /* 0x0003e20000100800 */
[----:B------:R-:W-:Y:S02]  /*41f0*/  MOV R21, c[0x0][0x18c] ;  /* 0x0000630000157a02 */ /* 0x000fe40000000f00 */
[----:B---3--:R-:W-:Y:S01]  /*4200*/  SEL R6, R2, R111, !P0 ;  /* 0x0000006f02067207 */ /* 0x008fe20004000000 */
[----:B------:R2:W-:Y:S01]  /*4210*/  STL [R1+0xaf0], R8 ;  /* 0x000af00801007387 */ /* 0x0005e20000100800 */
[----:B------:R-:W-:Y:S01]  /*4220*/  IADD3 R22, R24, -0x15, RZ ;  /* 0xffffffeb18167810 */ /* 0x000fe20007ffe0ff */
[----:B------:R-:W-:-:S02]  /*4230*/  @!P5 IMAD.MOV R17, RZ, RZ, -R17 ;  /* 0x000000ffff11d224 */ /* 0x000fc400078e0a11 */
[----:B------:R3:W-:Y:S01]  /*4240*/  STL [R1+0xaec], R6 ;  /* 0x000aec0601007387 */ /* 0x0007e20000100800 */
[C---:B-1----:R-:W-:Y:S01]  /*4250*/  SEL R4, R2.reuse, R113, !P0 ;  /* 0x0000007102047207 */ /* 0x042fe20004000000 */
[----:B------:R-:W-:Y:S01]  /*4260*/  @!P2 IMAD.MOV R11, RZ, RZ, -R11 ;  /* 0x000000ffff0ba224 */ /* 0x000fe200078e0a0b */
[----:B--2---:R-:W-:-:S03]  /*4270*/  SEL R8, R2, R115, !P0 ;  /* 0x0000007302087207 */ /* 0x004fc60004000000 */
[----:B------:R1:W-:Y:S01]  /*4280*/  STL [R1+0xae8], R4 ;  /* 0x000ae80401007387 */ /* 0x0003e20000100800 */
[----:B---3--:R-:W-:-:S03]  /*4290*/  SEL R6, R2, R117, !P0 ;  /* 0x0000007502067207 */ /* 0x008fc60004000000 */
[----:B------:R2:W-:Y:S04]  /*42a0*/  STL [R1+0xae4], R8 ;  /* 0x000ae40801007387 */ /* 0x0005e80000100800 */
[----:B------:R3:W-:Y:S01]  /*42b0*/  STL [R1+0xae0], R6 ;  /* 0x000ae00601007387 */ /* 0x0007e20000100800 */
[C---:B-1----:R-:W-:Y:S02]  /*42c0*/  SEL R4, R2.reuse, R119, !P0 ;  /* 0x0000007702047207 */ /* 0x042fe40004000000 */
        /* <DEDUP_REMOVED lines=21> */
[----:B------:R-:W-:Y:S04]  /*4420*/  STL [R1+0xab4], R8 ;  /* 0x000ab40801007387 */ /* 0x000fe80000100800 */
[----:B------:R-:W-:Y:S01]  /*4430*/  STL [R1+0xab0], R6 ;  /* 0x000ab00601007387 */ /* 0x000fe20000100800 */
[C---:B-1----:R-:W-:Y:S02]  /*4440*/  SEL R4, R2.reuse, R143, !P0 ;  /* 0x0000008f02047207 */ /* 0x042fe40004000000 */
[----:B------:R-:W-:Y:S02]  /*4450*/  SEL R2, R2, R145, !P0 ;  /* 0x0000009102027207 */ /* 0x000fe40004000000 */
[----:B------:R-:W-:Y:S01]  /*4460*/  ISETP.GT.U32.AND P0, PT, R0, R13, PT ;  /* 0x0000000d0000720c */ /* 0x000fe20003f04070 */
[----:B------:R1:W-:Y:S04]  /*4470*/  STL [R1+0xa14], R4 ;  /* 0x000a140401007387 */ /* 0x0003e80000100800 */
[----:B------:R2:W-:Y:S01]  /*4480*/  STL [R1+0xbac], R2 ;  /* 0x000bac0201007387 */ /* 0x0005e20000100800 */
[----:B-1----:R-:W-:-:S07]  /*4490*/  IADD3 R4, R24, -0x5, RZ ;  /* 0xfffffffb18047810 */ /* 0x002fce0007ffe0ff */
[----:B------:R-:W-:Y:S01]  /*44a0*/  @!P0 IMAD.IADD R13, R13, 0x1, -R0 ;  /* 0x000000010d0d8824 */ /* 0x000fe200078e0a00 */
[----:B------:R-:W-:Y:S02]  /*44b0*/  ISETP.GT.U32.AND P0, PT, R0, R7, PT ;  /* 0x000000070000720c */ /* 0x000fe40003f04070 */
[----:B--2---:R-:W-:Y:S02]  /*44c0*/  IADD3 R2, R24, -0x1, RZ ;  /* 0xffffffff18027810 */ /* 0x004fe40007ffe0ff */
[----:B------:R-:W-:Y:S02]  /*44d0*/  ISETP.GT.U32.AND P3, PT, R0, R13, PT ;  /* 0x0000000d0000720c */ /* 0x000fe40003f64070 */
[----:B------:R-:W-:Y:S02]  /*44e0*/  ISETP.GE.U32.AND P4, PT, R2, 0x7fffffc0, PT ;  /* 0x7fffffc00200780c */ /* 0x000fe40003f86070 */
[----:B------:R-:W-:-:S04]  /*44f0*/  IADD3 R2, R24, -0xd, RZ ;  /* 0xfffffff318027810 */ /* 0x000fc80007ffe0ff */
[----:B------:R-:W-:Y:S01]  /*4500*/  ISETP.GE.U32.AND P5, PT, R2, 0x7fffffb4, PT ;  /* 0x7fffffb40200780c */ /* 0x000fe20003fa6070 */
[--C-:B------:R-:W-:Y:S01]  /*4510*/  @!P0 IMAD.IADD R7, R7, 0x1, -R0.reuse ;  /* 0x0000000107078824 */ /* 0x100fe200078e0a00 */
[----:B------:R-:W-:Y:S02]  /*4520*/  IADD3 R2, R24, -0x11, RZ ;  /* 0xffffffef18027810 */ /* 0x000fe40007ffe0ff */
[----:B------:R-:W-:Y:S01]  /*4530*/  ISETP.GE.U32.AND P0, PT, R4, 0x7fffffbc, PT ;  /* 0x7fffffbc0400780c */ /* 0x000fe20003f06070 */
[----:B------:R-:W-:Y:S01]  /*4540*/  @!P3 IMAD.IADD R13, R13, 0x1, -R0 ;  /* 0x000000010d0db824 */ /* 0x000fe200078e0a00 */
[----:B------:R-:W-:Y:S01]  /*4550*/  ISETP.GE.AND P3, PT, R20, RZ, PT ;  /* 0x000000ff1400720c */ /* 0x000fe20003f66270 */
[----:B------:R-:W-:Y:S01]  /*4560*/  IMAD R20, R36, c[0x0][0x18c], RZ ;  /* 0x0000630024147a24 */ /* 0x000fe200078e02ff */
[----:B------:R-:W-:Y:S02]  /*4570*/  @!P6 IADD3 R7, -R7, RZ, RZ ;  /* 0x000000ff0707e210 */ /* 0x000fe40007ffe1ff */
[----:B------:R-:W-:Y:S01]  /*4580*/  IADD3 R0, R24, -0x9, RZ ;  /* 0xfffffff718007810 */ /* 0x000fe20007ffe0ff */
[----:B------:R-:W-:Y:S01]  /*4590*/  IMAD R21, R21, 0x20, R20 ;  /* 0x0000002015157824 */ /* 0x000fe200078e0214 */
[----:B------:R-:W-:-:S02]  /*45a0*/  ISETP.GE.AND P6, PT, R12, RZ, PT ;  /* 0x000000ff0c00720c */ /* 0x000fc40003fc6270 */
[----:B------:R-:W-:Y:S02]  /*45b0*/  @!P1 IADD3 R13, -R13, RZ, RZ ;  /* 0x000000ff0d0d9210 */ /* 0x000fe40007ffe1ff */
[----:B------:R-:W-:Y:S02]  /*45c0*/  ISETP.NE.AND P1, PT, RZ, c[0x0][0x178], PT ;  /* 0x00005e00ff007a0c */ /* 0x000fe40003f25270 */
[----:B------:R-:W-:Y:S01]  /*45d0*/  ISETP.GE.U32.AND P2, PT, R2, 0x7fffffb0, PT ;  /* 0x7fffffb00200780c */ /* 0x000fe20003f46070 */
[----:B------:R-:W-:Y:S01]  /*45e0*/  @!P3 IMAD.MOV R3, RZ, RZ, -R3 ;  /* 0x000000ffff03b224 */ /* 0x000fe200078e0a03 */
[----:B------:R-:W-:Y:S02]  /*45f0*/  ISETP.GE.U32.AND P3, PT, R0, 0x7fffffb8, PT ;  /* 0x7fffffb80000780c */ /* 0x000fe40003f66070 */
[----:B------:R-:W-:-:S03]  /*4600*/  LOP3.LUT R0, RZ, c[0x0][0x178], RZ, 0x33, !PT ;  /* 0x00005e00ff007a12 */ /* 0x000fc600078e33ff */
[----:B------:R-:W-:Y:S01]  /*4610*/  @!P6 IMAD.MOV R5, RZ, RZ, -R5 ;  /* 0x000000ffff05e224 */ /* 0x000fe200078e0a05 */
[C---:B------:R-:W-:Y:S02]  /*4620*/  SEL R9, R0.reuse, R9, !P1 ;  /* 0x0000000900097207 */ /* 0x040fe40004800000 */
[C---:B------:R-:W-:Y:S02]  /*4630*/  SEL R6, R0.reuse, R3, !P1 ;  /* 0x0000000300067207 */ /* 0x040fe40004800000 */
[C---:B------:R-:W-:Y:S01]  /*4640*/  SEL R15, R0.reuse, R15, !P1 ;  /* 0x0000000f000f7207 */ /* 0x040fe20004800000 */
[----:B------:R-:W-:Y:S01]  /*4650*/  IMAD R3, R9, c[0x0][0x184], RZ ;  /* 0x0000610009037a24 */ /* 0x000fe200078e02ff */
[----:B------:R-:W-:Y:S01]  /*4660*/  SEL R7, R0, R7, !P1 ;  /* 0x0000000700077207 */ /* 0x000fe20004800000 */
[----:B------:R-:W-:Y:S01]  /*4670*/  IMAD R6, R6, c[0x0][0x184], RZ ;  /* 0x0000610006067a24 */ /* 0x000fe200078e02ff */
[C---:B------:R-:W-:Y:S02]  /*4680*/  SEL R17, R0.reuse, R17, !P1 ;  /* 0x0000001100117207 */ /* 0x040fe40004800000 */
[----:B------:R-:W-:-:S02]  /*4690*/  SEL R13, R0, R13, !P1 ;  /* 0x0000000d000d7207 */ /* 0x000fc40004800000 */
[C---:B------:R-:W-:Y:S02]  /*46a0*/  SEL R11, R0.reuse, R11, !P1 ;  /* 0x0000000b000b7207 */ /* 0x040fe40004800000 */
[----:B------:R-:W-:Y:S01]  /*46b0*/  SEL R12, R0, R5, !P1 ;  /* 0x00000005000c7207 */ /* 0x000fe20004800000 */
[----:B------:R-:W-:Y:S01]  /*46c0*/  IMAD R0, R15, c[0x0][0x184], RZ ;  /* 0x000061000f007a24 */ /* 0x000fe200078e02ff */
[----:B------:R-:W-:Y:S01]  /*46d0*/  LEA R2, P1, R3, c[0x0][0x160], 0x2 ;  /* 0x0000580003027a11 */ /* 0x000fe200078210ff */
[----:B------:R-:W-:Y:S02]  /*46e0*/  IMAD R13, R13, c[0x0][0x184], RZ ;  /* 0x000061000d0d7a24 */ /* 0x000fe400078e02ff */
[----:B------:R-:W-:Y:S01]  /*46f0*/  IMAD R5, R7, c[0x0][0x184], RZ ;  /* 0x0000610007057a24 */ /* 0x000fe200078e02ff */
[----:B------:R-:W-:Y:S01]  /*4700*/  LEA.HI.X.SX32 R3, R3, c[0x0][0x164], 0x2, P1 ;  /* 0x0000590003037a11 */ /* 0x000fe200008f16ff */
[----:B------:R-:W-:Y:S01]  /*4710*/  IMAD R7, R17, c[0x0][0x184], RZ ;  /* 0x0000610011077a24 */ /* 0x000fe200078e02ff */
[----:B------:R-:W-:Y:S01]  /*4720*/  LEA R8, P1, R6, c[0x0][0x160], 0x2 ;  /* 0x0000580006087a11 */ /* 0x000fe200078210ff */
[----:B------:R-:W-:Y:S01]  /*4730*/  IMAD R17, R12, c[0x0][0x184], RZ ;  /* 0x000061000c117a24 */ /* 0x000fe200078e02ff */
[----:B------:R-:W-:Y:S01]  /*4740*/  LEA R18, P6, R0, c[0x0][0x160], 0x2 ;  /* 0x0000580000127a11 */ /* 0x000fe200078c10ff */
[----:B------:R-:W-:Y:S01]  /*4750*/  IMAD.WIDE R54, R66, 0x4, R2 ;  /* 0x0000000442367825 */ /* 0x000fe200078e0202 */
[----:B------:R-:W-:-:S02]  /*4760*/  LEA.HI.X.SX32 R9, R6, c[0x0][0x164], 0x2, P1 ;  /* 0x0000590006097a11 */ /* 0x000fc400008f16ff */
[----:B------:R-:W-:Y:S01]  /*4770*/  LEA R12, P1, R13, c[0x0][0x160], 0x2 ;  /* 0x000058000d0c7a11 */ /* 0x000fe200078210ff */
[----:B------:R-:W-:Y:S01]  /*4780*/  IMAD.WIDE R70, R82, 0x4, R2 ;  /* 0x0000000452467825 */ /* 0x000fe200078e0202 */
[----:B------:R-:W-:Y:S02]  /*4790*/  LEA.HI.X.SX32 R19, R0, c[0x0][0x164], 0x2, P6 ;  /* 0x0000590000137a11 */ /* 0x000fe400030f16ff */
[----:B------:R-:W-:Y:S01]  /*47a0*/  LEA R4, P6, R5, c[0x0][0x160], 0x2 ;  /* 0x0000580005047a11 */ /* 0x000fe200078c10ff */
[----:B------:R-:W-:Y:S01]  /*47b0*/  IMAD R0, R11, c[0x0][0x184], RZ ;  /* 0x000061000b007a24 */ /* 0x000fe200078e02ff */
[----:B------:R-:W-:Y:S01]  /*47c0*/  LEA.HI.X.SX32 R13, R13, c[0x0][0x164], 0x2, P1 ;  /* 0x000059000d0d7a11 */ /* 0x000fe200008f16ff */
[----:B------:R1:W-:Y:S01]  /*47d0*/  LDGSTS.E [R37], [R18.64], !P4 ;  /* 0x0000000012257fae */ /* 0x0003e2000e121848 */
[----:B------:R-:W-:Y:S01]  /*47e0*/  LEA R16, P1, R17, c[0x0][0x160], 0x2 ;  /* 0x0000580011107a11 */ /* 0x000fe200078210ff */
[----:B------:R-:W-:Y:S01]  /*47f0*/  IMAD.WIDE R52, R66, 0x4, R18 ;  /* 0x0000000442347825 */ /* 0x000fe200078e0212 */
[----:B------:R-:W-:Y:S01]  /*4800*/  LEA.HI.X.SX32 R5, R5, c[0x0][0x164], 0x2, P6 ;  /* 0x0000590005057a11 */ /* 0x000fe200030f16ff */
[----:B------:R1:W-:Y:S01]  /*4810*/  LDGSTS.E [R37+0x80], [R2.64], !P4 ;  /* 0x0008000002257fae */ /* 0x0003e2000e121848 */
        /* <DEDUP_REMOVED lines=12> */
[----:B------:R-:W-:Y:S01]  /*48e0*/  SHF.L.U32 R21, R252, 0x2, RZ ;  /* 0x00000002fc157819 */ /* 0x000fe200000006ff */
[----:B------:R-:W-:Y:S01]  /*48f0*/  IMAD.WIDE R44, R50, 0x4, R10 ;  /* 0x00000004322c7825 */ /* 0x000fe200078e020a */
[----:B------:R-:W-:Y:S01]  /*4900*/  LEA.HI.X.SX32 R15, R0, c[0x0][0x164], 0x2, P6 ;  /* 0x00005900000f7a11 */ /* 0x000fe200030f16ff */
[----:B------:R1:W-:Y:S01]  /*4910*/  LDGSTS.E [R37+0x280], [R12.64], !P4 ;  /* 0x002800000c257fae */ /* 0x0003e2000e121848 */
[----:B------:R-:W-:Y:S01]  /*4920*/  IADD3 R0, R24, -0x19, RZ ;  /* 0xffffffe718007810 */ /* 0x000fe20007ffe0ff */
[C---:B------:R-:W-:Y:S01]  /*4930*/  IMAD.WIDE R42, R21.reuse, 0x4, R18 ;  /* 0x00000004152a7825 */ /* 0x040fe200078e0212 */
[----:B------:R-:W-:Y:S01]  /*4940*/  LEA R6, P6, R20, c[0x0][0x168], 0x2 ;  /* 0x00005a0014067a11 */ /* 0x000fe200078c10ff */
[----:B------:R1:W-:Y:S01]  /*4950*/  LDGSTS.E [R37+0x300], [R14.64], !P4 ;  /* 0x003000000e257fae */ /* 0x0003e2000e121848 */
[----:B------:R-:W-:Y:S01]  /*4960*/  ISETP.GE.U32.AND P1, PT, R0, 0x7fffffa8, PT ;  /* 0x7fffffa80000780c */ /* 0x000fe20003f26070 */
[C---:B------:R-:W-:Y:S01]  /*4970*/  IMAD.WIDE R40, R21.reuse, 0x4, R2 ;  /* 0x0000000415287825 */ /* 0x040fe200078e0202 */
[----:B------:R-:W-:Y:S01]  /*4980*/  IADD3 R0, R24, -0x1d, RZ ;  /* 0xffffffe318007810 */ /* 0x000fe20007ffe0ff */
[----:B------:R1:W-:Y:S01]  /*4990*/  LDGSTS.E [R37+0x380], [R16.64], !P4 ;  /* 0x0038000010257fae */ /* 0x0003e2000e121848 */
[----:B------:R-:W-:Y:S01]  /*49a0*/  LEA.HI.X.SX32 R7, R20, c[0x0][0x16c], 0x2, P6 ;  /* 0x00005b0014077a11 */ /* 0x000fe200030f16ff */
[C---:B------:R-:W-:Y:S01]  /*49b0*/  IMAD.WIDE R38, R21.reuse, 0x4, R4 ;  /* 0x0000000415267825 */ /* 0x040fe200078e0204 */
[----:B------:R-:W-:Y:S01]  /*49c0*/  ISETP.GE.U32.AND P4, PT, R0, 0x7fffffa4, PT ;  /* 0x7fffffa40000780c */ /* 0x000fe20003f86070 */
[----:B------:R2:W-:Y:S01]  /*49d0*/  LDGSTS.E [R37+0x1000], [R42.64], !P0 ;  /* 0x010000002a257fae */ /* 0x0005e2000c121848 */
[----:B------:R-:W-:Y:S01]  /*49e0*/  IADD3 R0, R24, -0x21, RZ ;  /* 0xffffffdf18007810 */ /* 0x000fe20007ffe0ff */
[C---:B------:R-:W-:Y:S01]  /*49f0*/  IMAD.WIDE R34, R21.reuse, 0x4, R8 ;  /* 0x0000000415227825 */ /* 0x040fe200078e0208 */
[----:B------:R-:W-:Y:S01]  /*4a00*/  ISETP.GE.U32.AND P6, PT, R22, 0x7fffffac, PT ;  /* 0x7fffffac1600780c */ /* 0x000fe20003fc6070 */
[----:B------:R2:W-:Y:S01]  /*4a10*/  STL.64 [R1+0x3e0], R42 ;  /* 0x0003e02a01007387 */ /* 0x0005e20000100a00 */
[----:B------:R-:W-:Y:S01]  /*4a20*/  IADD3 R20, R24, -0x31, RZ ;  /* 0xffffffcf18147810 */ /* 0x000fe20007ffe0ff */
[----:B------:R-:W-:-:S02]  /*4a30*/  IMAD.WIDE R32, R21, 0x4, R10 ;  /* 0x0000000415207825 */ /* 0x000fc400078e020a */
[----:B------:R3:W-:Y:S02]  /*4a40*/  LDGSTS.E [R37+0x1080], [R40.64], !P0 ;  /* 0x0108000028257fae */ /* 0x0007e4000c121848 */
[C---:B------:R-:W-:Y:S02]  /*4a50*/  IMAD.WIDE R30, R21.reuse, 0x4, R12 ;  /* 0x00000004151e7825 */ /* 0x040fe400078e020c */
[----:B------:R3:W-:Y:S02]  /*4a60*/  STL.64 [R1+0x3d8], R40 ;  /* 0x0003d82801007387 */ /* 0x0007e40000100a00 */
[C---:B------:R-:W-:Y:S02]  /*4a70*/  IMAD.WIDE R28, R21.reuse, 0x4, R14 ;  /* 0x00000004151c7825 */ /* 0x040fe400078e020e */
[----:B------:R4:W-:Y:S02]  /*4a80*/  LDGSTS.E [R37+0x1100], [R38.64], !P0 ;  /* 0x0110000026257fae */ /* 0x0009e4000c121848 */
[----:B------:R-:W-:-:S02]  /*4a90*/  IMAD.WIDE R26, R21, 0x4, R16 ;  /* 0x00000004151a7825 */ /* 0x000fc400078e0210 */
[----:B------:R4:W-:Y:S02]  /*4aa0*/  STL.64 [R1+0x3d0], R38 ;  /* 0x0003d02601007387 */ /* 0x0009e40000100a00 */
[C---:B--2---:R-:W-:Y:S02]  /*4ab0*/  IMAD.WIDE R42, R23.reuse, 0x4, R18 ;  /* 0x00000004172a7825 */ /* 0x044fe400078e0212 */
[----:B------:R2:W-:Y:S02]  /*4ac0*/  LDGSTS.E [R37+0x1180], [R34.64], !P0 ;  /* 0x0118000022257fae */ /* 0x0005e4000c121848 */
[----:B---3--:R-:W-:Y:S02]  /*4ad0*/  IMAD.WIDE R40, R23, 0x4, R2 ;  /* 0x0000000417287825 */ /* 0x008fe400078e0202 */
[----:B------:R2:W-:Y:S02]  /*4ae0*/  STL.64 [R1+0x3c8], R34 ;  /* 0x0003c82201007387 */ /* 0x0005e40000100a00 */
[----:B------:R-:W-:-:S02]  /*4af0*/  IMAD R21, R252, 0xc, RZ ;  /* 0x0000000cfc157824 */ /* 0x000fc400078e02ff */
[----:B------:R3:W-:Y:S01]  /*4b00*/  LDGSTS.E [R37+0x1200], [R32.64], !P0 ;  /* 0x0120000020257fae */ /* 0x0007e2000c121848 */
[----:B----4-:R-:W-:-:S03]  /*4b10*/  IMAD.WIDE R38, R23, 0x4, R4 ;  /* 0x0000000417267825 */ /* 0x010fc600078e0204 */
[----:B------:R3:W-:Y:S01]  /*4b20*/  STL.64 [R1+0x3c0], R32 ;  /* 0x0003c02001007387 */ /* 0x0007e20000100a00 */
[----:B------:R-:W-:-:S03]  /*4b30*/  IMAD.WIDE R48, R50, 0x4, R14 ;  /* 0x0000000432307825 */ /* 0x000fc600078e020e */
[----:B------:R4:W-:Y:S01]  /*4b40*/  LDGSTS.E [R37+0x1280], [R30.64], !P0 ;  /* 0x012800001e257fae */ /* 0x0009e2000c121848 */
[----:B--2---:R-:W-:-:S03]  /*4b50*/  IMAD.WIDE R34, R23, 0x4, R8 ;  /* 0x0000000417227825 */ /* 0x004fc600078e0208 */
[----:B------:R4:W-:Y:S01]  /*4b60*/  STL.64 [R1+0x3b8], R30 ;  /* 0x0003b81e01007387 */ /* 0x0009e20000100a00 */
[----:B------:R-:W-:-:S03]  /*4b70*/  IMAD.WIDE R60, R66, 0x4, R10 ;  /* 0x00000004423c7825 */ /* 0x000fc600078e020a */
[----:B------:R2:W-:Y:S01]  /*4b80*/  LDGSTS.E [R37+0x1300], [R28.64], !P0 ;  /* 0x013000001c257fae */ /* 0x0005e2000c121848 */
[----:B---3--:R-:W-:-:S03]  /*4b90*/  IMAD.WIDE R32, R23, 0x4, R10 ;  /* 0x0000000417207825 */ /* 0x008fc600078e020a */
[----:B------:R2:W-:Y:S01]  /*4ba0*/  STL.64 [R1+0x3b0], R28 ;  /* 0x0003b01c01007387 */ /* 0x0005e20000100a00 */
[----:B------:R-:W-:-:S03]  /*4bb0*/  IMAD.WIDE R62, R66, 0x4, R12 ;  /* 0x00000004423e7825 */ /* 0x000fc600078e020c */
[----:B------:R3:W-:Y:S01]  /*4bc0*/  LDGSTS.E [R37+0x1380], [R26.64], !P0 ;  /* 0x013800001a257fae */ /* 0x0007e2000c121848 */
[C---:B----4-:R-:W-:Y:S01]  /*4bd0*/  IMAD.WIDE R30, R23.reuse, 0x4, R12 ;  /* 0x00000004171e7825 */ /* 0x050fe200078e020c */
[----:B------:R-:W-:Y:S02]  /*4be0*/  ISETP.GE.U32.AND P0, PT, R0, 0x7fffffa0, PT ;  /* 0x7fffffa00000780c */ /* 0x000fe40003f06070 */
[----:B------:R3:W-:Y:S01]  /*4bf0*/  STL.64 [R1+0x3a8], R26 ;  /* 0x0003a81a01007387 */ /* 0x0007e20000100a00 */
[----:B------:R-:W-:Y:S01]  /*4c00*/  IADD3 R0, R24, -0x25, RZ ;  /* 0xffffffdb18007810 */ /* 0x000fe20007ffe0ff */
[--C-:B------:R-:W-:Y:S02]  /*4c10*/  IMAD.WIDE R64, R66, 0x4, R14.reuse ;  /* 0x0000000442407825 */ /* 0x100fe400078e020e */
[----:B------:R4:W-:Y:S02]  /*4c20*/  LDGSTS.E [R37+0x2000], [R42.64], !P3 ;  /* 0x020000002a257fae */ /* 0x0009e4000d921848 */
[----:B--2---:R-:W-:-:S02]  /*4c30*/  IMAD.WIDE R28, R23, 0x4, R14 ;  /* 0x00000004171c7825 */ /* 0x004fc400078e020e */
[----:B------:R4:W-:Y:S02]  /*4c40*/  STL.64 [R1+0x360], R42 ;  /* 0x0003602a01007387 */ /* 0x0009e40000100a00 */
[--C-:B------:R-:W-:Y:S02]  /*4c50*/  IMAD.WIDE R66, R66, 0x4, R16.reuse ;  /* 0x0000000442427825 */ /* 0x100fe400078e0210 */
[----:B------:R2:W-:Y:S02]  /*4c60*/  LDGSTS.E [R37+0x2080], [R40.64], !P3 ;  /* 0x0208000028257fae */ /* 0x0005e4000d921848 */
[----:B---3--:R-:W-:Y:S01]  /*4c70*/  IMAD.WIDE R26, R23, 0x4, R16 ;  /* 0x00000004171a7825 */ /* 0x008fe200078e0210 */
[----:B------:R-:W-:Y:S01]  /*4c80*/  SHF.L.U32 R23, R252, 0x4, RZ ;  /* 0x00000004fc177819 */ /* 0x000fe200000006ff */
[----:B------:R2:W-:Y:S02]  /*4c90*/  STL.64 [R1+0x358], R40 ;  /* 0x0003582801007387 */ /* 0x0005e40000100a00 */
[----:B------:R-:W-:-:S02]  /*4ca0*/  IMAD.WIDE R68, R82, 0x4, R18 ;  /* 0x0000000452447825 */ /* 0x000fc400078e0212 */
[----:B------:R3:W-:Y:S02]  /*4cb0*/  LDGSTS.E [R37+0x2100], [R38.64], !P3 ;  /* 0x0210000026257fae */ /* 0x0007e4000d921848 */
[C---:B----4-:R-:W-:Y:S02]  /*4cc0*/  IMAD.WIDE R42, R21.reuse, 0x4, R18 ;  /* 0x00000004152a7825 */ /* 0x050fe400078e0212 */
[----:B------:R3:W-:Y:S02]  /*4cd0*/  STL.64 [R1+0x350], R38 ;  /* 0x0003502601007387 */ /* 0x0007e40000100a00 */
[----:B------:R-:W-:Y:S02]  /*4ce0*/  IMAD.WIDE R72, R82, 0x4, R4 ;  /* 0x0000000452487825 */ /* 0x000fe400078e0204 */
[----:B------:R4:W-:Y:S02]  /*4cf0*/  LDGSTS.E [R37+0x2180], [R34.64], !P3 ;  /* 0x0218000022257fae */ /* 0x0009e4000d921848 */
[----:B--2---:R-:W-:-:S02]  /*4d00*/  IMAD.WIDE R40, R21, 0x4, R2 ;  /* 0x0000000415287825 */ /* 0x004fc400078e0202 */
[----:B------:R4:W-:Y:S02]  /*4d10*/  STL.64 [R1+0x348], R34 ;  /* 0x0003482201007387 */ /* 0x0009e40000100a00 */
[C---:B------:R-:W-:Y:S02]  /*4d20*/  IMAD.WIDE R74, R82.reuse, 0x4, R8 ;  /* 0x00000004524a7825 */ /* 0x040fe400078e0208 */
[----:B------:R2:W-:Y:S02]  /*4d30*/  LDGSTS.E [R37+0x2200], [R32.64], !P3 ;  /* 0x0220000020257fae */ /* 0x0005e4000d921848 */
[----:B---3--:R-:W-:Y:S02]  /*4d40*/  IMAD.WIDE R38, R21, 0x4, R4 ;  /* 0x0000000415267825 */ /* 0x008fe400078e0204 */
        /* <DEDUP_REMOVED lines=9> */
[----:B------:R-:W-:Y:S02]  /*4de0*/  IMAD.WIDE R80, R82, 0x4, R14 ;  /* 0x0000000452507825 */ /* 0x000fe400078e020e */
[----:B------:R2:W-:Y:S01]  /*4df0*/  LDGSTS.E [R37+0x2380], [R26.64], !P3 ;  /* 0x023800001a257fae */ /* 0x0005e2000d921848 */
[----:B------:R-:W-:Y:S01]  /*4e00*/  ISETP.GE.U32.AND P3, PT, R0, 0x7fffff9c, PT ;  /* 0x7fffff9c0000780c */ /* 0x000fe20003f66070 */
[----:B---3--:R-:W-:Y:S01]  /*4e10*/  IMAD.WIDE R30, R21, 0x4, R12 ;  /* 0x00000004151e7825 */ /* 0x008fe200078e020c */
[----:B------:R-:W-:Y:S01]  /*4e20*/  IADD3 R0, R24, -0x29, RZ ;  /* 0xffffffd718007810 */ /* 0x000fe20007ffe0ff */
        /* <DEDUP_REMOVED lines=9> */
[----:B------:R-:W-:Y:S02]  /*4ec0*/  IMAD R21, R252, 0x14, RZ ;  /* 0x00000014fc157824 */ /* 0x000fe400078e02ff */
[----:B------:R2:W-:Y:S01]  /*4ed0*/  LDGSTS.E [R37+0x3100], [R38.64], !P5 ;  /* 0x0310000026257fae */ /* 0x0005e2000e921848 */
[----:B---3--:R-:W-:-:S03]  /*4ee0*/  IMAD.WIDE R42, R23, 0x4, R18 ;  /* 0x00000004172a7825 */ /* 0x008fc600078e0212 */
[----:B------:R2:W-:Y:S01]  /*4ef0*/  STL.64 [R1+0x2d0], R38 ;  /* 0x0002d02601007387 */ /* 0x0005e20000100a00 */
[----:B------:R-:W-:-:S03]  /*4f00*/  IMAD.WIDE R86, R98, 0x4, R2 ;  /* 0x0000000462567825 */ /* 0x000fc600078e0202 */
        /* <DEDUP_REMOVED lines=17> */
[C---:B--2---:R-:W-:Y:S01]  /*5020*/  IMAD.WIDE R30, R23.reuse, 0x4, R12 ;  /* 0x00000004171e7825 */ /* 0x044fe200078e020c */
[----:B------:R-:W-:Y:S02]  /*5030*/  ISETP.GE.U32.AND P5, PT, R0, 0x7fffff98, PT ;  /* 0x7fffff980000780c */ /* 0x000fe40003fa6070 */
[----:B------:R4:W-:Y:S01]  /*5040*/  STL.64 [R1+0x2a8], R26 ;  /* 0x0002a81a01007387 */ /* 0x0009e20000100a00 */
[----:B------:R-:W-:Y:S01]  /*5050*/  IADD3 R0, R24, -0x2d, RZ ;  /* 0xffffffd318007810 */ /* 0x000fe20007ffe0ff */
[--C-:B------:R-:W-:Y:S02]  /*5060*/  IMAD.WIDE R96, R98, 0x4, R14.reuse ;  /* 0x0000000462607825 */ /* 0x100fe400078e020e */
[----:B------:R2:W-:Y:S02]  /*5070*/  LDGSTS.E [R37+0x4000], [R42.64], !P2 ;  /* 0x040000002a257fae */ /* 0x0005e4000d121848 */
[----:B---3--:R-:W-:-:S02]  /*5080*/  IMAD.WIDE R28, R23, 0x4, R14 ;  /* 0x00000004171c7825 */ /* 0x008fc400078e020e */
[----:B------:R-:W-:Y:S02]  /*5090*/  STL.64 [R1+0x260], R42 ;  /* 0x0002602a01007387 */ /* 0x000fe40000100a00 */
[--C-:B------:R-:W-:Y:S02]  /*50a0*/  IMAD.WIDE R98, R98, 0x4, R16.reuse ;  /* 0x0000000462627825 */ /* 0x100fe400078e0210 */
[----:B------:R3:W-:Y:S02]  /*50b0*/  LDGSTS.E [R37+0x4080], [R40.64], !P2 ;  /* 0x0408000028257fae */ /* 0x0007e4000d121848 */
[--C-:B----4-:R-:W-:Y:S02]  /*50c0*/  IMAD.WIDE R26, R23, 0x4, R16.reuse ;  /* 0x00000004171a7825 */ /* 0x110fe400078e0210 */
[----:B------:R3:W-:Y:S02]  /*50d0*/  STL.64 [R1+0x258], R40 ;  /* 0x0002582801007387 */ /* 0x0007e40000100a00 */
[----:B------:R-:W-:-:S02]  /*50e0*/  IMAD.WIDE R22, R21, 0x4, R16 ;  /* 0x0000000415167825 */ /* 0x000fc400078e0210 */
[----:B------:R4:W-:Y:S02]  /*50f0*/  LDGSTS.E [R37+0x4100], [R38.64], !P2 ;  /* 0x0410000026257fae */ /* 0x0009e4000d121848 */
[C---:B------:R-:W-:Y:S02]  /*5100*/  IMAD.WIDE R100, R114.reuse, 0x4, R18 ;  /* 0x0000000472647825 */ /* 0x040fe400078e0212 */
[----:B------:R4:W-:Y:S02]  /*5110*/  STL.64 [R1+0x250], R38 ;  /* 0x0002502601007387 */ /* 0x0009e40000100a00 */
[----:B------:R-:W-:Y:S02]  /*5120*/  IMAD.WIDE R102, R114, 0x4, R2 ;  /* 0x0000000472667825 */ /* 0x000fe400078e0202 */
[----:B------:R1:W-:Y:S02]  /*5130*/  LDGSTS.E [R37+0x4180], [R34.64], !P2 ;  /* 0x0418000022257fae */ /* 0x0003e4000d121848 */
[----:B---3--:R-:W-:-:S02]  /*5140*/  IMAD.WIDE R40, R21, 0x4, R18 ;  /* 0x0000000415287825 */ /* 0x008fc400078e0212 */
[----:B------:R1:W-:Y:S02]  /*5150*/  STL.64 [R1+0x248], R34 ;  /* 0x0002482201007387 */ /* 0x0003e40000100a00 */
[C---:B------:R-:W-:Y:S02]  /*5160*/  IMAD.WIDE R104, R114.reuse, 0x4, R4 ;  /* 0x0000000472687825 */ /* 0x040fe400078e0204 */
[----:B------:R3:W-:Y:S02]  /*5170*/  LDGSTS.E [R37+0x4200], [R32.64], !P2 ;  /* 0x0420000020257fae */ /* 0x0007e4000d121848 */
[----:B----4-:R-:W-:Y:S02]  /*5180*/  IMAD.WIDE R38, R21, 0x4, R2 ;  /* 0x0000000415267825 */ /* 0x010fe400078e0202 */
[----:B------:R3:W-:Y:S02]  /*5190*/  STL.64 [R1+0x240], R32 ;  /* 0x0002402001007387 */ /* 0x0007e40000100a00 */
[----:B------:R-:W-:-:S02]  /*51a0*/  IMAD.WIDE R106, R114, 0x4, R8 ;  /* 0x00000004726a7825 */ /* 0x000fc400078e0208 */
[----:B------:R4:W-:Y:S02]  /*51b0*/  LDGSTS.E [R37+0x4280], [R30.64], !P2 ;  /* 0x042800001e257fae */ /* 0x0009e4000d121848 */
[C---:B-1----:R-:W-:Y:S02]  /*51c0*/  IMAD.WIDE R34, R21.reuse, 0x4, R4 ;  /* 0x0000000415227825 */ /* 0x042fe400078e0204 */
[----:B------:R4:W-:Y:S02]  /*51d0*/  STL.64 [R1+0x238], R30 ;  /* 0x0002381e01007387 */ /* 0x0009e40000100a00 */
[----:B------:R-:W-:Y:S02]  /*51e0*/  IMAD.WIDE R108, R114, 0x4, R10 ;  /* 0x00000004726c7825 */ /* 0x000fe400078e020a */
[----:B------:R1:W-:Y:S02]  /*51f0*/  LDGSTS.E [R37+0x4300], [R28.64], !P2 ;  /* 0x043000001c257fae */ /* 0x0003e4000d121848 */
[----:B---3--:R-:W-:-:S02]  /*5200*/  IMAD.WIDE R32, R21, 0x4, R8 ;  /* 0x0000000415207825 */ /* 0x008fc400078e0208 */
[----:B------:R1:W-:Y:S02]  /*5210*/  STL.64 [R1+0x230], R28 ;  /* 0x0002301c01007387 */ /* 0x0003e40000100a00 */
[----:B------:R-:W-:Y:S02]  /*5220*/  IMAD.WIDE R110, R114, 0x4, R12 ;  /* 0x00000004726e7825 */ /* 0x000fe400078e020c */
[----:B------:R3:W-:Y:S01]  /*5230*/  LDGSTS.E [R37+0x4380], [R26.64], !P2 ;  /* 0x043800001a257fae */ /* 0x0007e2000d121848 */
[----:B------:R-:W-:Y:S01]  /*5240*/  ISETP.GE.U32.AND P2, PT, R0, 0x7fffff94, PT ;  /* 0x7fffff940000780c */ /* 0x000fe20003f46070 */
[----:B----4-:R-:W-:Y:S02]  /*5250*/  IMAD.WIDE R30, R21, 0x4, R10 ;  /* 0x00000004151e7825 */ /* 0x010fe400078e020a */
[----:B------:R3:W-:Y:S02]  /*5260*/  STL.64 [R1+0x228], R26 ;  /* 0x0002281a01007387 */ /* 0x0007e40000100a00 */
[----:B------:R-:W-:-:S02]  /*5270*/  IMAD R0, R252, 0x18, RZ ;  /* 0x00000018fc007824 */ /* 0x000fc400078e02ff */
[C---:B-1----:R-:W-:Y:S01]  /*5280*/  IMAD.WIDE R28, R21.reuse, 0x4, R12 ;  /* 0x00000004151c7825 */ /* 0x042fe200078e020c */
[----:B------:R1:W-:Y:S03]  /*5290*/  LDGSTS.E [R37+0x5000], [R40.64], !P6 ;  /* 0x0500000028257fae */ /* 0x0003e6000f121848 */
[--C-:B------:R-:W-:Y:S01]  /*52a0*/  IMAD.WIDE R112, R114, 0x4, R14.reuse ;  /* 0x0000000472707825 */ /* 0x100fe200078e020e */
[----:B------:R4:W-:Y:S03]  /*52b0*/  LDGSTS.E [R37+0x5080], [R38.64], !P6 ;  /* 0x0508000026257fae */ /* 0x0009e6000f121848 */
[----:B---3--:R-:W-:Y:S01]  /*52c0*/  IMAD.WIDE R26, R21, 0x4, R14 ;  /* 0x00000004151a7825 */ /* 0x008fe200078e020e */
[----:B------:R3:W-:Y:S01]  /*52d0*/  LDGSTS.E [R37+0x5100], [R34.64], !P6 ;  /* 0x0510000022257fae */ /* 0x0007e2000f121848 */
[----:B------:R-:W-:-:S02]  /*52e0*/  IADD3 R21, R24, -0x35, RZ ;  /* 0xffffffcb18157810 */ /* 0x000fc40007ffe0ff */
[----:B------:R-:W-:Y:S01]  /*52f0*/  IMAD.WIDE R114, R114, 0x4, R16 ;  /* 0x0000000472727825 */ /* 0x000fe200078e0210 */
[----:B------:R1:W-:Y:S03]  /*5300*/  LDGSTS.E [R37+0x5180], [R32.64], !P6 ;  /* 0x0518000020257fae */ /* 0x0003e6000f121848 */
[C---:B------:R-:W-:Y:S01]  /*5310*/  IMAD.WIDE R116, R130.reuse, 0x4, R18 ;  /* 0x0000000482747825 */ /* 0x040fe200078e0212 */
[----:B------:R1:W-:Y:S03]  /*5320*/  STL.64 [R1+0x1e0], R40 ;  /* 0x0001e02801007387 */ /* 0x0003e60000100a00 */
[C---:B------:R-:W-:Y:S01]  /*5330*/  IMAD.WIDE R118, R130.reuse, 0x4, R2 ;  /* 0x0000000482767825 */ /* 0x040fe200078e0202 */
[----:B------:R2:W-:Y:S03]  /*5340*/  LDGSTS.E [R37+0x5200], [R30.64], !P6 ;  /* 0x052000001e257fae */ /* 0x0005e6000f121848 */
[C---:B------:R-:W-:Y:S01]  /*5350*/  IMAD.WIDE R120, R130.reuse, 0x4, R4 ;  /* 0x0000000482787825 */ /* 0x040fe200078e0204 */
[----:B------:R4:W-:Y:S03]  /*5360*/  STL.64 [R1+0x1d8], R38 ;  /* 0x0001d82601007387 */ /* 0x0009e60000100a00 */
[----:B------:R-:W-:Y:S01]  /*5370*/  IMAD.WIDE R122, R130, 0x4, R8 ;  /* 0x00000004827a7825 */ /* 0x000fe200078e0208 */
[----:B------:R2:W-:Y:S03]  /*5380*/  LDGSTS.E [R37+0x5280], [R28.64], !P6 ;  /* 0x052800001c257fae */ /* 0x0005e6000f121848 */
[----:B-1----:R-:W-:Y:S01]  /*5390*/  IMAD.WIDE R40, R0, 0x4, R18 ;  /* 0x0000000400287825 */ /* 0x002fe200078e0212 */
[----:B------:R3:W-:Y:S03]  /*53a0*/  STL.64 [R1+0x1d0], R34 ;  /* 0x0001d02201007387 */ /* 0x0007e60000100a00 */
[----:B------:R-:W-:Y:S01]  /*53b0*/  IMAD.WIDE R124, R130, 0x4, R10 ;  /* 0x00000004827c7825 */ /* 0x000fe200078e020a */
[----:B------:R1:W-:Y:S03]  /*53c0*/  LDGSTS.E [R37+0x5300], [R26.64], !P6 ;  /* 0x053000001a257fae */ /* 0x0003e6000f121848 */
[----:B----4-:R-:W-:Y:S01]  /*53d0*/  IMAD.WIDE R38, R0, 0x4, R2 ;  /* 0x0000000400267825 */ /* 0x010fe200078e0202 */
[----:B------:R4:W-:Y:S03]  /*53e0*/  STL.64 [R1+0x1c8], R32 ;  /* 0x0001c82001007387 */ /* 0x0009e60000100a00 */
[----:B------:R-:W-:Y:S01]  /*53f0*/  IMAD.WIDE R126, R130, 0x4, R12 ;  /* 0x00000004827e7825 */ /* 0x000fe200078e020c */
[----:B------:R1:W-:Y:S01]  /*5400*/  LDGSTS.E [R37+0x5380], [R22.64], !P6 ;  /* 0x0538000016257fae */ /* 0x0003e2000f121848 */
[----:B------:R-:W-:-:S02]  /*5410*/  ISETP.GE.U32.AND P6, PT, R20, 0x7fffff90, PT ;  /* 0x7fffff901400780c */ /* 0x000fc40003fc6070 */
[----:B---3--:R-:W-:Y:S01]  /*5420*/  IMAD.WIDE R34, R0, 0x4, R4 ;  /* 0x0000000400227825 */ /* 0x008fe200078e0204 */
[----:B------:R2:W-:Y:S03]  /*5430*/  STL.64 [R1+0x1c0], R30 ;  /* 0x0001c01e01007387 */ /* 0x0005e60000100a00 */
[----:B------:R-:W-:Y:S01]  /*5440*/  IMAD R20, R252, 0x1c, RZ ;  /* 0x0000001cfc147824 */ /* 0x000fe200078e02ff */
[----:B------:R3:W-:Y:S01]  /*5450*/  STL.64 [R1+0x1b8], R28 ;  /* 0x0001b81c01007387 */ /* 0x0007e20000100a00 */
[----:B----4-:R-:W-:-:S03]  /*5460*/  IMAD.WIDE R32, R0, 0x4, R8 ;  /* 0x0000000400207825 */ /* 0x010fc600078e0208 */
[----:B------:R1:W-:Y:S01]  /*5470*/  STL.64 [R1+0x1b0], R26 ;  /* 0x0001b01a01007387 */ /* 0x0003e20000100a00 */
[----:B------:R-:W-:-:S03]  /*5480*/  IMAD.WIDE R128, R130, 0x4, R14 ;  /* 0x0000000482807825 */ /* 0x000fc600078e020e */
[----:B------:R4:W-:Y:S01]  /*5490*/  LDGSTS.E [R37+0x6000], [R40.64], !P1 ;  /* 0x0600000028257fae */ /* 0x0009e2000c921848 */
[----:B--2---:R-:W-:-:S03]  /*54a0*/  IMAD.WIDE R30, R0, 0x4, R10 ;  /* 0x00000004001e7825 */ /* 0x004fc600078e020a */
[----:B------:R2:W-:Y:S01]  /*54b0*/  STL.64 [R1+0x1a8], R22 ;  /* 0x0001a81601007387 */ /* 0x0005e20000100a00 */
[----:B---3--:R-:W-:-:S03]  /*54c0*/  IMAD.WIDE R28, R0, 0x4, R12 ;  /* 0x00000004001c7825 */ /* 0x008fc600078e020c */
[----:B------:R3:W-:Y:S01]  /*54d0*/  LDGSTS.E [R37+0x6080], [R38.64], !P1 ;  /* 0x0608000026257fae */ /* 0x0007e2000c921848 */
[----:B-1----:R-:W-:-:S03]  /*54e0*/  IMAD.WIDE R26, R0, 0x4, R14 ;  /* 0x00000004001a7825 */ /* 0x002fc600078e020e */
[----:B------:R4:W-:Y:S01]  /*54f0*/  STL.64 [R1+0x160], R40 ;  /* 0x0001602801007387 */ /* 0x0009e20000100a00 */
[----:B------:R-:W-:-:S03]  /*5500*/  IMAD.WIDE R130, R130, 0x4, R16 ;  /* 0x0000000482827825 */ /* 0x000fc600078e0210 */
[----:B------:R1:W-:Y:S01]  /*5510*/  LDGSTS.E [R37+0x6100], [R34.64], !P1 ;  /* 0x0610000022257fae */ /* 0x0003e2000c921848 */
[----:B--2---:R-:W-:-:S03]  /*5520*/  IMAD.WIDE R22, R0, 0x4, R16 ;  /* 0x0000000400167825 */ /* 0x004fc600078e0210 */
[----:B------:R3:W-:Y:S01]  /*5530*/  STL.64 [R1+0x158], R38 ;  /* 0x0001582601007387 */ /* 0x0007e20000100a00 */
[C---:B------:R-:W-:Y:S02]  /*5540*/  IMAD.SHL.U32 R0, R252.reuse, 0x20, RZ ;  /* 0x00000020fc007824 */ /* 0x040fe400078e00ff */
[--C-:B------:R-:W-:Y:S01]  /*5550*/  IMAD.WIDE R148, R252, 0x4, R18.reuse ;  /* 0x00000004fc947825 */ /* 0x100fe200078e0212 */
[----:B------:R2:W-:Y:S03]  /*5560*/  LDGSTS.E [R37+0x6180], [R32.64], !P1 ;  /* 0x0618000020257fae */ /* 0x0005e6000c921848 */
[--C-:B----4-:R-:W-:Y:S01]  /*5570*/  IMAD.WIDE R40, R20, 0x4, R18.reuse ;  /* 0x0000000414287825 */ /* 0x110fe200078e0212 */
[----:B------:R1:W-:Y:S03]  /*5580*/  STL.64 [R1+0x150], R34 ;  /* 0x0001502201007387 */ /* 0x0003e60000100a00 */
[----:B------:R-:W-:Y:S01]  /*5590*/  IMAD.WIDE R42, R0, 0x4, R18 ;  /* 0x00000004002a7825 */ /* 0x000fe200078e0212 */
[----:B------:R4:W-:Y:S03]  /*55a0*/  LDGSTS.E [R37+0x6200], [R30.64], !P1 ;  /* 0x062000001e257fae */ /* 0x0009e6000c921848 */
[--C-:B---3--:R-:W-:Y:S01]  /*55b0*/  IMAD.WIDE R38, R20, 0x4, R2.reuse ;  /* 0x0000000414267825 */ /* 0x108fe200078e0202 */
[----:B------:R2:W-:Y:S03]  /*55c0*/  STL.64 [R1+0x148], R32 ;  /* 0x0001482001007387 */ /* 0x0005e60000100a00 */
[----:B------:R-:W-:Y:S01]  /*55d0*/  IMAD.WIDE R146, R252, 0x4, R2 ;  /* 0x00000004fc927825 */ /* 0x000fe200078e0202 */
[----:B------:R3:W-:Y:S03]  /*55e0*/  LDGSTS.E [R37+0x6280], [R28.64], !P1 ;  /* 0x062800001c257fae */ /* 0x0007e6000c921848 */
[--C-:B-1----:R-:W-:Y:S01]  /*55f0*/  IMAD.WIDE R34, R20, 0x4, R4.reuse ;  /* 0x0000000414227825 */ /* 0x102fe200078e0204 */
[----:B------:R4:W-:Y:S03]  /*5600*/  STL.64 [R1+0x140], R30 ;  /* 0x0001401e01007387 */ /* 0x0009e60000100a00 */
[----:B------:R-:W-:Y:S01]  /*5610*/  IMAD.WIDE R144, R252, 0x4, R4 ;  /* 0x00000004fc907825 */ /* 0x000fe200078e0204 */
[----:B------:R1:W-:Y:S03]  /*5620*/  LDGSTS.E [R37+0x6300], [R26.64], !P1 ;  /* 0x063000001a257fae */ /* 0x0003e6000c921848 */
[--C-:B--2---:R-:W-:Y:S01]  /*5630*/  IMAD.WIDE R32, R20, 0x4, R8.reuse ;  /* 0x0000000414207825 */ /* 0x104fe200078e0208 */
[----:B------:R3:W-:Y:S03]  /*5640*/  STL.64 [R1+0x138], R28 ;  /* 0x0001381c01007387 */ /* 0x0007e60000100a00 */
[----:B------:R-:W-:Y:S01]  /*5650*/  IMAD.WIDE R142, R252, 0x4, R8 ;  /* 0x00000004fc8e7825 */ /* 0x000fe200078e0208 */
[----:B------:R2:W-:Y:S01]  /*5660*/  LDGSTS.E [R37+0x6380], [R22.64], !P1 ;  /* 0x0638000016257fae */ /* 0x0005e2000c921848 */
[----:B------:R-:W-:-:S02]  /*5670*/  ISETP.GE.U32.AND P1, PT, R21, 0x7fffff8c, PT ;  /* 0x7fffff8c1500780c */ /* 0x000fc40003f26070 */
[--C-:B----4-:R-:W-:Y:S01]  /*5680*/  IMAD.WIDE R30, R20, 0x4, R10.reuse ;  /* 0x00000004141e7825 */ /* 0x110fe200078e020a */
[----:B------:R1:W-:Y:S01]  /*5690*/  STL.64 [R1+0x130], R26 ;  /* 0x0001301a01007387 */ /* 0x0003e20000100a00 */
[----:B------:R-:W-:Y:S02]  /*56a0*/  IADD3 R21, R24, -0x39, RZ ;  /* 0xffffffc718157810 */ /* 0x000fe40007ffe0ff */
        /* <DEDUP_REMOVED lines=10> */
[----:B--2---:R-:W-:Y:S01]  /*5750*/  IMAD.WIDE R22, R20, 0x4, R16 ;  /* 0x0000000414167825 */ /* 0x004fe200078e0210 */
[----:B------:R3:W-:Y:S01]  /*5760*/  STL.64 [R1+0xd8], R38 ;  /* 0x0000d82601007387 */ /* 0x0007e20000100a00 */
[----:B------:R-:W-:-:S02]  /*5770*/  IADD3 R20, R24, -0x3d, RZ ;  /* 0xffffffc318147810 */ /* 0x000fc40007ffe0ff */
[----:B------:R-:W-:Y:S01]  /*5780*/  IMAD.WIDE R134, R252, 0x4, R16 ;  /* 0x00000004fc867825 */ /* 0x000fe200078e0210 */
[----:B------:R2:W-:Y:S03]  /*5790*/  LDGSTS.E [R37+0x7180], [R32.64], !P4 ;  /* 0x0718000020257fae */ /* 0x0005e6000e121848 */
[----:B----4-:R-:W-:Y:S01]  /*57a0*/  IMAD.WIDE R40, R0, 0x4, R2 ;  /* 0x0000000400287825 */ /* 0x010fe200078e0202 */
[----:B------:R1:W-:Y:S03]  /*57b0*/  STL.64 [R1+0xd0], R34 ;  /* 0x0000d02201007387 */ /* 0x0003e60000100a00 */
[----:B------:R-:W-:Y:S01]  /*57c0*/  IMAD.WIDE R152, R166, 0x4, R18 ;  /* 0x00000004a6987825 */ /* 0x000fe200078e0212 */
[----:B------:R4:W-:Y:S03]  /*57d0*/  LDGSTS.E [R37+0x7200], [R30.64], !P4 ;  /* 0x072000001e257fae */ /* 0x0009e6000e121848 */
[----:B---3--:R-:W-:Y:S01]  /*57e0*/  IMAD.WIDE R38, R0, 0x4, R4 ;  /* 0x0000000400267825 */ /* 0x008fe200078e0204 */
[----:B------:R2:W-:Y:S03]  /*57f0*/  STL.64 [R1+0xc8], R32 ;  /* 0x0000c82001007387 */ /* 0x0005e60000100a00 */
[----:B------:R-:W-:Y:S01]  /*5800*/  IMAD.WIDE R154, R166, 0x4, R2 ;  /* 0x00000004a69a7825 */ /* 0x000fe200078e0202 */
[----:B------:R3:W-:Y:S03]  /*5810*/  LDGSTS.E [R37+0x7280], [R28.64], !P4 ;  /* 0x072800001c257fae */ /* 0x0007e6000e121848 */
[----:B-1----:R-:W-:Y:S01]  /*5820*/  IMAD R34, R252, 0x24, RZ ;  /* 0x00000024fc227824 */ /* 0x002fe200078e02ff */
[----:B------:R4:W-:Y:S01]  /*5830*/  STL.64 [R1+0xc0], R30 ;  /* 0x0000c01e01007387 */ /* 0x0009e20000100a00 */
[----:B------:R-:W-:-:S03]  /*5840*/  IMAD.WIDE R156, R166, 0x4, R4 ;  /* 0x00000004a69c7825 */ /* 0x000fc600078e0204 */
[----:B------:R1:W-:Y:S01]  /*5850*/  LDGSTS.E [R37+0x7300], [R26.64], !P4 ;  /* 0x073000001a257fae */ /* 0x0003e2000e121848 */
[----:B--2---:R-:W-:-:S03]  /*5860*/  IMAD.WIDE R32, R0, 0x4, R8 ;  /* 0x0000000400207825 */ /* 0x004fc600078e0208 */
[----:B------:R3:W-:Y:S01]  /*5870*/  STL.64 [R1+0xb8], R28 ;  /* 0x0000b81c01007387 */ /* 0x0007e20000100a00 */
[----:B------:R-:W-:-:S03]  /*5880*/  IMAD.WIDE R158, R166, 0x4, R8 ;  /* 0x00000004a69e7825 */ /* 0x000fc600078e0208 */
[----:B------:R2:W-:Y:S01]  /*5890*/  LDGSTS.E [R37+0x7380], [R22.64], !P4 ;  /* 0x0738000016257fae */ /* 0x0005e2000e121848 */
[--C-:B----4-:R-:W-:Y:S01]  /*58a0*/  IMAD.WIDE R30, R0, 0x4, R10.reuse ;  /* 0x00000004001e7825 */ /* 0x110fe200078e020a */
[----:B------:R-:W-:Y:S02]  /*58b0*/  ISETP.GE.U32.AND P4, PT, R21, 0x7fffff88, PT ;  /* 0x7fffff881500780c */ /* 0x000fe40003f86070 */
[----:B------:R1:W-:Y:S01]  /*58c0*/  STL.64 [R1+0xb0], R26 ;  /* 0x0000b01a01007387 */ /* 0x0003e20000100a00 */
[----:B------:R-:W-:-:S03]  /*58d0*/  IMAD.WIDE R160, R166, 0x4, R10 ;  /* 0x00000004a6a07825 */ /* 0x000fc600078e020a */
[----:B------:R4:W-:Y:S01]  /*58e0*/  LDGSTS.E [R37+0x8000], [R42.64], !P0 ;  /* 0x080000002a257fae */ /* 0x0009e2000c121848 */
[----:B---3--:R-:W-:-:S03]  /*58f0*/  IMAD.WIDE R28, R0, 0x4, R12 ;  /* 0x00000004001c7825 */ /* 0x008fc600078e020c */
[----:B------:R2:W-:Y:S01]  /*5900*/  STL.64 [R1+0xa8], R22 ;  /* 0x0000a81601007387 */ /* 0x0005e20000100a00 */
[----:B------:R-:W-:-:S03]  /*5910*/  IMAD.WIDE R162, R166, 0x4, R12 ;  /* 0x00000004a6a27825 */ /* 0x000fc600078e020c */
[----:B------:R3:W-:Y:S01]  /*5920*/  LDGSTS.E [R37+0x8080], [R40.64], !P0 ;  /* 0x0808000028257fae */ /* 0x0007e2000c121848 */
[----:B-1----:R-:W-:-:S03]  /*5930*/  IMAD.WIDE R26, R0, 0x4, R14 ;  /* 0x00000004001a7825 */ /* 0x002fc600078e020e */
[----:B------:R4:W-:Y:S01]  /*5940*/  STL.64 [R1+0x60], R42 ;  /* 0x0000602a01007387 */ /* 0x0009e20000100a00 */
[----:B------:R-:W-:-:S03]  /*5950*/  IMAD.WIDE R164, R166, 0x4, R14 ;  /* 0x00000004a6a47825 */ /* 0x000fc600078e020e */
[----:B------:R1:W-:Y:S01]  /*5960*/  LDGSTS.E [R37+0x8100], [R38.64], !P0 ;  /* 0x0810000026257fae */ /* 0x0003e2000c121848 */
[----:B--2---:R-:W-:Y:S01]  /*5970*/  IMAD.WIDE R22, R0, 0x4, R16 ;  /* 0x0000000400167825 */ /* 0x004fe200078e0210 */
[----:B------:R-:W-:Y:S02]  /*5980*/  IADD3 R0, R24, -0x2, RZ ;  /* 0xfffffffe18007810 */ /* 0x000fe40007ffe0ff */
[----:B------:R3:W-:Y:S01]  /*5990*/  STL.64 [R1+0x58], R40 ;  /* 0x0000582801007387 */ /* 0x0007e20000100a00 */
[----:B------:R-:W-:-:S03]  /*59a0*/  IMAD.WIDE R24, R34, 0x4, R4 ;  /* 0x0000000422187825 */ /* 0x000fc600078e0204 */
[----:B------:R2:W-:Y:S01]  /*59b0*/  LDGSTS.E [R37+0x8180], [R32.64], !P0 ;  /* 0x0818000020257fae */ /* 0x0005e2000c121848 */
[----:B----4-:R-:W-:-:S03]  /*59c0*/  IMAD.WIDE R42, R50, 0x4, R8 ;  /* 0x00000004322a7825 */ /* 0x010fc600078e0208 */
        /* <DEDUP_REMOVED lines=11> */
[----:B--2---:R-:W-:-:S03]  /*5a80*/  IMAD.WIDE R32, R34, 0x4, R14 ;  /* 0x0000000422207825 */ /* 0x004fc600078e020e */
[----:B------:R3:W-:Y:S01]  /*5a90*/  STL.64 [R1+0x38], R28 ;  /* 0x0000381c01007387 */ /* 0x0007e20000100a00 */
[----:B------:R-:W-:-:S03]  /*5aa0*/  IMAD.WIDE R172, R182, 0x4, R4 ;  /* 0x00000004b6ac7825 */ /* 0x000fc600078e0204 */
[----:B------:R2:W-:Y:S01]  /*5ab0*/  LDGSTS.E [R37+0x8380], [R22.64], !P0 ;  /* 0x0838000016257fae */ /* 0x0005e2000c121848 */
[----:B------:R-:W-:Y:S01]  /*5ac0*/  ISETP.GE.U32.AND P0, PT, R20, 0x7fffff84, PT ;  /* 0x7fffff841400780c */ /* 0x000fe20003f06070 */
[C---:B------:R-:W-:Y:S02]  /*5ad0*/  IMAD.WIDE R20, R34.reuse, 0x4, R18 ;  /* 0x0000000422147825 */ /* 0x040fe400078e0212 */
[----:B------:R1:W-:Y:S02]  /*5ae0*/  STL.64 [R1+0x30], R26 ;  /* 0x0000301a01007387 */ /* 0x0003e40000100a00 */
[C---:B----4-:R-:W-:Y:S02]  /*5af0*/  IMAD.WIDE R30, R34.reuse, 0x4, R12 ;  /* 0x00000004221e7825 */ /* 0x050fe400078e020c */
[----:B------:R2:W-:Y:S02]  /*5b00*/  STL.64 [R1+0x28], R22 ;  /* 0x0000281601007387 */ /* 0x0005e40000100a00 */
[----:B---3--:R-:W-:-:S02]  /*5b10*/  IMAD.WIDE R28, R34, 0x4, R10 ;  /* 0x00000004221c7825 */ /* 0x008fc400078e020a */
[----:B------:R3:W-:Y:S02]  /*5b20*/  LDGSTS.E [R37+0x9000], [R20.64], !P3 ;  /* 0x0900000014257fae */ /* 0x0007e4000d921848 */
[--C-:B------:R-:W-:Y:S02]  /*5b30*/  IMAD.WIDE R174, R182, 0x4, R8.reuse ;  /* 0x00000004b6ae7825 */ /* 0x100fe400078e0208 */
[----:B------:R3:W-:Y:S02]  /*5b40*/  STL.64 [R1+0x2480], R20 ;  /* 0x0024801401007387 */ /* 0x0007e40000100a00 */
[----:B-1----:R-:W-:-:S04]  /*5b50*/  IMAD.WIDE R26, R34, 0x4, R8 ;  /* 0x00000004221a7825 */ /* 0x002fc800078e0208 */
[----:B--2---:R-:W-:-:S04]  /*5b60*/  IMAD.WIDE R22, R34, 0x4, R2 ;  /* 0x0000000422167825 */ /* 0x004fc800078e0202 */
[----:B------:R-:W-:Y:S01]  /*5b70*/  IMAD.WIDE R34, R34, 0x4, R16 ;  /* 0x0000000422227825 */ /* 0x000fe200078e0210 */
[----:B------:R1:W-:Y:S01]  /*5b80*/  LDGSTS.E [R37+0x9080], [R22.64], !P3 ;  /* 0x0908000016257fae */ /* 0x0003e2000d921848 */
[----:B---3--:R-:W-:Y:S02]  /*5b90*/  MOV R21, c[0x0][0x180] ;  /* 0x0000600000157a02 */ /* 0x008fe40000000f00 */
[C---:B------:R-:W-:Y:S01]  /*5ba0*/  IMAD.WIDE R176, R182.reuse, 0x4, R10 ;  /* 0x00000004b6b07825 */ /* 0x040fe200078e020a */
[----:B------:R1:W-:Y:S01]  /*5bb0*/  STL.64 [R1+0x2488], R22 ;  /* 0x0024881601007387 */ /* 0x0003e20000100a00 */
[C---:B------:R-:W-:Y:S02]  /*5bc0*/  IADD3 R132, R21.reuse, -0x1e, RZ ;  /* 0xffffffe215847810 */ /* 0x040fe40007ffe0ff */
[C---:B------:R-:W-:Y:S01]  /*5bd0*/  IADD3 R133, R21.reuse, -0x22, RZ ;  /* 0xffffffde15857810 */ /* 0x040fe20007ffe0ff */
[----:B------:R-:W-:Y:S01]  /*5be0*/  STL.64 [R1+0x2490], R24 ;  /* 0x0024901801007387 */ /* 0x000fe20000100a00 */
[----:B------:R-:W-:Y:S01]  /*5bf0*/  IMAD.WIDE R178, R182, 0x4, R12 ;  /* 0x00000004b6b27825 */ /* 0x000fe200078e020c */
[----:B------:R-:W-:-:S02]  /*5c00*/  IADD3 R20, R21, -0x1b, RZ ;  /* 0xffffffe515147810 */ /* 0x000fc40007ffe0ff */
[----:B------:R-:W-:Y:S01]  /*5c10*/  STL.64 [R1+0x2498], R26 ;  /* 0x0024981a01007387 */ /* 0x000fe20000100a00 */
[----:B------:R-:W-:-:S03]  /*5c20*/  IMAD.WIDE R180, R182, 0x4, R14 ;  /* 0x00000004b6b47825 */ /* 0x000fc600078e020e */
[----:B------:R-:W-:Y:S01]  /*5c30*/  STL.64 [R1+0x24a0], R28 ;  /* 0x0024a01c01007387 */ /* 0x000fe20000100a00 */
[----:B-1----:R-:W-:Y:S02]  /*5c40*/  IMAD.SHL.U32 R23, R36, 0x4, RZ ;  /* 0x0000000424177824 */ /* 0x002fe400078e00ff */
[C---:B------:R-:W-:Y:S01]  /*5c50*/  IMAD.WIDE R36, R50.reuse, 0x4, R18 ;  /* 0x0000000432247825 */ /* 0x040fe200078e0212 */
[----:B------:R-:W-:Y:S02]  /*5c60*/  STL.64 [R1+0x24a8], R30 ;  /* 0x0024a81e01007387 */ /* 0x000fe40000100a00 */
[----:B------:R-:W-:Y:S01]  /*5c70*/  LOP3.LUT R22, R23, 0x20, RZ, 0x3c, !PT ;  /* 0x0000002017167812 */ /* 0x000fe200078e3cff */
[--C-:B------:R-:W-:Y:S01]  /*5c80*/  IMAD.WIDE R50, R50, 0x4, R16.reuse ;  /* 0x0000000432327825 */ /* 0x100fe200078e0210 */
[----:B------:R1:W-:Y:S03]  /*5c90*/  LDGSTS.E [R23+0x9100], [R24.64], !P3 ;  /* 0x0910000018177fae */ /* 0x0003e6000d921848 */
[----:B------:R-:W-:Y:S01]  /*5ca0*/  IMAD.WIDE R182, R182, 0x4, R16 ;  /* 0x00000004b6b67825 */ /* 0x000fe200078e0210 */
[----:B------:R2:W-:Y:S03]  /*5cb0*/  LDGSTS.E [R23+0x9180], [R26.64], !P3 ;  /* 0x091800001a177fae */ /* 0x0005e6000d921848 */
[C---:B------:R-:W-:Y:S01]  /*5cc0*/  IMAD.WIDE R184, R198.reuse, 0x4, R18 ;  /* 0x00000004c6b87825 */ /* 0x040fe200078e0212 */
[----:B------:R3:W-:Y:S03]  /*5cd0*/  LDGSTS.E [R23+0x9200], [R28.64], !P3 ;  /* 0x092000001c177fae */ /* 0x0007e6000d921848 */
[C---:B------:R-:W-:Y:S01]  /*5ce0*/  IMAD.WIDE R186, R198.reuse, 0x4, R2 ;  /* 0x00000004c6ba7825 */ /* 0x040fe200078e0202 */
[----:B------:R4:W-:Y:S03]  /*5cf0*/  LDGSTS.E [R23+0x9280], [R30.64], !P3 ;  /* 0x092800001e177fae */ /* 0x0009e6000d921848 */
[C---:B------:R-:W-:Y:S01]  /*5d00*/  IMAD.WIDE R188, R198.reuse, 0x4, R4 ;  /* 0x00000004c6bc7825 */ /* 0x040fe200078e0204 */
[----:B------:R1:W-:Y:S03]  /*5d10*/  LDGSTS.E [R23+0x9300], [R32.64], !P3 ;  /* 0x0930000020177fae */ /* 0x0003e6000d921848 */
[----:B------:R-:W-:Y:S01]  /*5d20*/  IMAD.WIDE R190, R198, 0x4, R8 ;  /* 0x00000004c6be7825 */ /* 0x000fe200078e0208 */
[----:B------:R1:W-:Y:S01]  /*5d30*/  LDGSTS.E [R23+0x9380], [R34.64], !P3 ;  /* 0x0938000022177fae */ /* 0x0003e2000d921848 */
[----:B------:R-:W-:-:S02]  /*5d40*/  ISETP.GE.U32.AND P3, PT, R0, 0x7fffffbf, PT ;  /* 0x7fffffbf0000780c */ /* 0x000fc40003f66070 */
[----:B------:R-:W-:Y:S01]  /*5d50*/  IADD3 R0, R21, -0x6, RZ ;  /* 0xfffffffa15007810 */ /* 0x000fe20007ffe0ff */
[----:B------:R-:W-:Y:S01]  /*5d60*/  STL.64 [R1+0x24b0], R32 ;  /* 0x0024b02001007387 */ /* 0x000fe20000100a00 */
[----:B------:R-:W-:-:S03]  /*5d70*/  IMAD.WIDE R192, R198, 0x4, R10 ;  /* 0x00000004c6c07825 */ /* 0x000fc600078e020a */
[----:B------:R1:W-:Y:S01]  /*5d80*/  LDGSTS.E [R23+0xa000], [R36.64], !P5 ;  /* 0x0a00000024177fae */ /* 0x0003e2000e921848 */
[----:B------:R-:W-:-:S03]  /*5d90*/  IMAD.WIDE R194, R198, 0x4, R12 ;  /* 0x00000004c6c27825 */ /* 0x000fc600078e020c */
        /* <DEDUP_REMOVED lines=8> */
[----:B------:R1:W-:Y:S01]  /*5e20*/  STL.64 [R1+0x24c8], R38 ;  /* 0x0024c82601007387 */ /* 0x0003e20000100a00 */
        /* <DEDUP_REMOVED lines=18> */
[----:B------:R-:W-:Y:S01]  /*5f50*/  ISETP.GE.U32.AND P5, PT, R0, 0x7fffffbb, PT ;  /* 0x7fffffbb0000780c */ /* 0x000fe20003fa6070 */
[C---:B------:R-:W-:Y:S01]  /*5f60*/  IMAD.WIDE R222, R230.reuse, 0x4, R8 ;  /* 0x00000004e6de7825 */ /* 0x040fe200078e0208 */
[----:B------:R-:W-:Y:S01]  /*5f70*/  IADD3 R0, R21, -0xa, RZ ;  /* 0xfffffff615007810 */ /* 0x000fe20007ffe0ff */
[----:B------:R-:W-:Y:S02]  /*5f80*/  STL.64 [R1+0x24f0], R48 ;  /* 0x0024f03001007387 */ /* 0x000fe40000100a00 */
[C---:B------:R-:W-:Y:S02]  /*5f90*/  IMAD.WIDE R224, R230.reuse, 0x4, R10 ;  /* 0x00000004e6e07825 */ /* 0x040fe400078e020a */
[----:B------:R1:W-:Y:S02]  /*5fa0*/  LDGSTS.E [R23+0xb000], [R52.64], !P2 ;  /* 0x0b00000034177fae */ /* 0x0003e4000d121848 */
[----:B------:R-:W-:-:S02]  /*5fb0*/  IMAD.WIDE R226, R230, 0x4, R12 ;  /* 0x00000004e6e27825 */ /* 0x000fc400078e020c */
[----:B------:R-:W-:Y:S02]  /*5fc0*/  STL.64 [R1+0x24f8], R50 ;  /* 0x0024f83201007387 */ /* 0x000fe40000100a00 */
[C---:B------:R-:W-:Y:S02]  /*5fd0*/  IMAD.WIDE R228, R230.reuse, 0x4, R14 ;  /* 0x00000004e6e47825 */ /* 0x040fe400078e020e */
[----:B------:R1:W-:Y:S02]  /*5fe0*/  LDGSTS.E [R23+0xb080], [R54.64], !P2 ;  /* 0x0b08000036177fae */ /* 0x0003e4000d121848 */
[----:B------:R-:W-:Y:S02]  /*5ff0*/  IMAD.WIDE R230, R230, 0x4, R16 ;  /* 0x00000004e6e67825 */ /* 0x000fe400078e0210 */
[----:B------:R-:W-:Y:S02]  /*6000*/  STL.64 [R1+0x2500], R52 ;  /* 0x0025003401007387 */ /* 0x000fe40000100a00 */
[----:B------:R-:W-:-:S02]  /*6010*/  IMAD.WIDE R232, R246, 0x4, R18 ;  /* 0x00000004f6e87825 */ /* 0x000fc400078e0212 */
[----:B------:R1:W-:Y:S02]  /*6020*/  LDGSTS.E [R23+0xb100], [R56.64], !P2 ;  /* 0x0b10000038177fae */ /* 0x0003e4000d121848 */
[C---:B------:R-:W-:Y:S02]  /*6030*/  IMAD.WIDE R234, R246.reuse, 0x4, R2 ;  /* 0x00000004f6ea7825 */ /* 0x040fe400078e0202 */
[----:B------:R-:W-:Y:S02]  /*6040*/  STL.64 [R1+0x2508], R54 ;  /* 0x0025083601007387 */ /* 0x000fe40000100a00 */
[C---:B------:R-:W-:Y:S02]  /*6050*/  IMAD.WIDE R236, R246.reuse, 0x4, R4 ;  /* 0x00000004f6ec7825 */ /* 0x040fe400078e0204 */
[----:B------:R1:W-:Y:S02]  /*6060*/  LDGSTS.E [R23+0xb180], [R58.64], !P2 ;  /* 0x0b1800003a177fae */ /* 0x0003e4000d121848 */
[----:B------:R-:W-:-:S02]  /*6070*/  IMAD.WIDE R238, R246, 0x4, R8 ;  /* 0x00000004f6ee7825 */ /* 0x000fc400078e0208 */
[----:B------:R-:W-:Y:S02]  /*6080*/  STL.64 [R1+0x2510], R56 ;  /* 0x0025103801007387 */ /* 0x000fe40000100a00 */
[C---:B------:R-:W-:Y:S02]  /*6090*/  IMAD.WIDE R240, R246.reuse, 0x4, R10 ;  /* 0x00000004f6f07825 */ /* 0x040fe400078e020a */
[----:B------:R1:W-:Y:S02]  /*60a0*/  LDGSTS.E [R23+0xb200], [R60.64], !P2 ;  /* 0x0b2000003c177fae */ /* 0x0003e4000d121848 */
[C---:B------:R-:W-:Y:S02]  /*60b0*/  IMAD.WIDE R242, R246.reuse, 0x4, R12 ;  /* 0x00000004f6f27825 */ /* 0x040fe400078e020c */
[----:B------:R-:W-:Y:S02]  /*60c0*/  STL.64 [R1+0x2518], R58 ;  /* 0x0025183a01007387 */ /* 0x000fe40000100a00 */
[----:B------:R-:W-:-:S02]  /*60d0*/  IMAD.WIDE R244, R246, 0x4, R14 ;  /* 0x00000004f6f47825 */ /* 0x000fc400078e020e */
[----:B------:R1:W-:Y:S02]  /*60e0*/  LDGSTS.E [R23+0xb280], [R62.64], !P2 ;  /* 0x0b2800003e177fae */ /* 0x0003e4000d121848 */
[----:B------:R-:W-:Y:S02]  /*60f0*/  IMAD.WIDE R246, R246, 0x4, R16 ;  /* 0x00000004f6f67825 */ /* 0x000fe400078e0210 */
[----:B------:R-:W-:Y:S04]  /*6100*/  STL.64 [R1+0x2520], R60 ;  /* 0x0025203c01007387 */ /* 0x000fe80000100a00 */
[----:B------:R1:W-:Y:S04]  /*6110*/  LDGSTS.E [R23+0xb300], [R64.64], !P2 ;  /* 0x0b30000040177fae */ /* 0x0003e8000d121848 */
[----:B------:R-:W-:Y:S04]  /*6120*/  STL.64 [R1+0x2528], R62 ;  /* 0x0025283e01007387 */ /* 0x000fe80000100a00 */
[----:B------:R1:W-:Y:S01]  /*6130*/  LDGSTS.E [R23+0xb380], [R66.64], !P2 ;  /* 0x0b38000042177fae */ /* 0x0003e2000d121848 */
[----:B------:R-:W-:-:S02]  /*6140*/  ISETP.GE.U32.AND P2, PT, R0, 0x7fffffb7, PT ;  /* 0x7fffffb70000780c */ /* 0x000fc40003f46070 */
[----:B------:R-:W-:Y:S01]  /*6150*/  IADD3 R0, R21, -0xe, RZ ;  /* 0xfffffff215007810 */ /* 0x000fe20007ffe0ff */
[----:B------:R-:W-:Y:S04]  /*6160*/  STL.64 [R1+0x2530], R64 ;  /* 0x0025304001007387 */ /* 0x000fe80000100a00 */
[----:B------:R1:W-:Y:S04]  /*6170*/  LDGSTS.E [R23+0xc000], [R68.64], !P6 ;  /* 0x0c00000044177fae */ /* 0x0003e8000f121848 */
        /* <DEDUP_REMOVED lines=68> */
[----:B------:R-:W-:Y:S01]  /*65c0*/  ISETP.GE.U32.AND P0, PT, R0, 0x7fffffa7, PT ;  /* 0x7fffffa70000780c */ /* 0x000fe20003f06070 */
[----:B------:R-:W-:-:S02]  /*65d0*/  IMAD R0, R252, 0x5, RZ ;  /* 0x00000005fc007824 */ /* 0x000fc400078e02ff */
[----:B------:R-:W-:Y:S02]  /*65e0*/  STL.64 [R1+0x2630], R128 ;  /* 0x0026308001007387 */ /* 0x000fe40000100a00 */
[C---:B-1----:R-:W-:Y:S02]  /*65f0*/  IMAD.WIDE R38, R0.reuse, 0x4, R18 ;  /* 0x0000000400267825 */ /* 0x042fe400078e0212 */
[----:B------:R1:W-:Y:S02]  /*6600*/  LDGSTS.E [R22+0x400], [R148.64], !P3 ;  /* 0x0040000094167fae */ /* 0x0003e4000d921848 */
[C---:B------:R-:W-:Y:S02]  /*6610*/  IMAD.WIDE R36, R0.reuse, 0x4, R2 ;  /* 0x0000000400247825 */ /* 0x040fe400078e0202 */
[----:B------:R-:W-:Y:S02]  /*6620*/  STL.64 [R1+0x2638], R130 ;  /* 0x0026388201007387 */ /* 0x000fe40000100a00 */
[----:B------:R-:W-:-:S02]  /*6630*/  IMAD.WIDE R34, R0, 0x4, R4 ;  /* 0x0000000400227825 */ /* 0x000fc400078e0204 */
[----:B------:R1:W-:Y:S02]  /*6640*/  LDGSTS.E [R22+0x480], [R146.64], !P3 ;  /* 0x0048000092167fae */ /* 0x0003e4000d921848 */
[C---:B------:R-:W-:Y:S02]  /*6650*/  IMAD.WIDE R32, R0.reuse, 0x4, R8 ;  /* 0x0000000400207825 */ /* 0x040fe400078e0208 */
[----:B------:R-:W-:Y:S02]  /*6660*/  STL.64 [R1+0x428], R148 ;  /* 0x0004289401007387 */ /* 0x000fe40000100a00 */
[C---:B----4-:R-:W-:Y:S02]  /*6670*/  IMAD.WIDE R30, R0.reuse, 0x4, R10 ;  /* 0x00000004001e7825 */ /* 0x050fe400078e020a */
[----:B------:R4:W-:Y:S02]  /*6680*/  LDGSTS.E [R22+0x500], [R144.64], !P3 ;  /* 0x0050000090167fae */ /* 0x0009e4000d921848 */
[----:B---3--:R-:W-:-:S02]  /*6690*/  IMAD.WIDE R28, R0, 0x4, R12 ;  /* 0x00000004001c7825 */ /* 0x008fc400078e020c */
[----:B------:R1:W-:Y:S02]  /*66a0*/  STL.64 [R1+0x420], R146 ;  /* 0x0004209201007387 */ /* 0x0003e40000100a00 */
[C---:B--2---:R-:W-:Y:S02]  /*66b0*/  IMAD.WIDE R26, R0.reuse, 0x4, R14 ;  /* 0x00000004001a7825 */ /* 0x044fe400078e020e */
[----:B------:R2:W-:Y:S02]  /*66c0*/  LDGSTS.E [R22+0x580], [R142.64], !P3 ;  /* 0x005800008e167fae */ /* 0x0005e4000d921848 */
[----:B------:R-:W-:Y:S02]  /*66d0*/  IMAD.WIDE R24, R0, 0x4, R16 ;  /* 0x0000000400187825 */ /* 0x000fe400078e0210 */
[----:B------:R4:W-:Y:S02]  /*66e0*/  STL.64 [R1+0x418], R144 ;  /* 0x0004189001007387 */ /* 0x0009e40000100a00 */
[----:B------:R-:W-:-:S02]  /*66f0*/  IMAD R0, R252, 0xd, RZ ;  /* 0x0000000dfc007824 */ /* 0x000fc400078e02ff */
[----:B------:R3:W-:Y:S01]  /*6700*/  LDGSTS.E [R22+0x600], [R140.64], !P3 ;  /* 0x006000008c167fae */ /* 0x0007e2000d921848 */
[----:B-1----:R-:W-:-:S03]  /*6710*/  IMAD.WIDE R146, R150, 0x4, R12 ;  /* 0x0000000496927825 */ /* 0x002fc600078e020c */
[----:B------:R2:W-:Y:S01]  /*6720*/  STL.64 [R1+0x410], R142 ;  /* 0x0004108e01007387 */ /* 0x0005e20000100a00 */
[----:B------:R-:W-:-:S03]  /*6730*/  IMAD.WIDE R148, R150, 0x4, R14 ;  /* 0x0000000496947825 */ /* 0x000fc600078e020e */
[----:B------:R1:W-:Y:S01]  /*6740*/  LDGSTS.E [R22+0x680], [R138.64], !P3 ;  /* 0x006800008a167fae */ /* 0x0003e2000d921848 */
[----:B----4-:R-:W-:-:S03]  /*6750*/  IMAD.WIDE R144, R150, 0x4, R10 ;  /* 0x0000000496907825 */ /* 0x010fc600078e020a */
[----:B------:R3:W-:Y:S04]  /*6760*/  STL.64 [R1+0x408], R140 ;  /* 0x0004088c01007387 */ /* 0x0007e80000100a00 */
[----:B------:R4:W-:Y:S01]  /*6770*/  LDGSTS.E [R22+0x700], [R136.64], !P3 ;  /* 0x0070000088167fae */ /* 0x0009e2000d921848 */
[----:B--2---:R-:W-:-:S03]  /*6780*/  IMAD.WIDE R142, R150, 0x4, R8 ;  /* 0x00000004968e7825 */ /* 0x004fc600078e0208 */
[----:B------:R1:W-:Y:S04]  /*6790*/  STL.64 [R1+0x400], R138 ;  /* 0x0004008a01007387 */ /* 0x0003e80000100a00 */
[----:B------:R2:W-:Y:S01]  /*67a0*/  LDGSTS.E [R22+0x780], [R134.64], !P3 ;  /* 0x0078000086167fae */ /* 0x0005e2000d921848 */
[----:B------:R-:W-:Y:S01]  /*67b0*/  ISETP.GE.U32.AND P3, PT, R132, 0x7fffffa3, PT ;  /* 0x7fffffa38400780c */ /* 0x000fe20003f66070 */
[----:B------:R-:W-:Y:S02]  /*67c0*/  IMAD R132, R252, 0x9, RZ ;  /* 0x00000009fc847824 */ /* 0x000fe400078e02ff */
[----:B------:R4:W-:Y:S01]  /*67d0*/  STL.64 [R1+0x3f8], R136 ;  /* 0x0003f88801007387 */ /* 0x0009e20000100a00 */
[----:B---3--:R-:W-:-:S03]  /*67e0*/  IMAD.WIDE R140, R150, 0x4, R4 ;  /* 0x00000004968c7825 */ /* 0x008fc600078e0204 */
[----:B------:R2:W-:Y:S01]  /*67f0*/  STL.64 [R1+0x3f0], R134 ;  /* 0x0003f08601007387 */ /* 0x0005e20000100a00 */
[----:B-1----:R-:W-:-:S03]  /*6800*/  IMAD.WIDE R138, R150, 0x4, R2 ;  /* 0x00000004968a7825 */ /* 0x002fc600078e0202 */
[----:B------:R1:W-:Y:S04]  /*6810*/  STL.64 [R1+0x3a0], R38 ;  /* 0x0003a02601007387 */ /* 0x0003e80000100a00 */
[----:B------:R1:W-:Y:S01]  /*6820*/  LDGSTS.E [R22+0x1400], [R38.64], !P5 ;  /* 0x0140000026167fae */ /* 0x0003e2000e921848 */
[----:B----4-:R-:W-:-:S03]  /*6830*/  IMAD.WIDE R136, R150, 0x4, R18 ;  /* 0x0000000496887825 */ /* 0x010fc600078e0212 */
[----:B------:R3:W-:Y:S01]  /*6840*/  STL.64 [R1+0x398], R36 ;  /* 0x0003982401007387 */ /* 0x0007e20000100a00 */
[----:B--2---:R-:W-:Y:S02]  /*6850*/  IMAD R134, R252, 0x21, RZ ;  /* 0x00000021fc867824 */ /* 0x004fe400078e02ff */
[----:B------:R-:W-:Y:S01]  /*6860*/  IMAD.WIDE R150, R150, 0x4, R16 ;  /* 0x0000000496967825 */ /* 0x000fe200078e0210 */
[----:B------:R3:W-:Y:S03]  /*6870*/  LDGSTS.E [R22+0x1480], [R36.64], !P5 ;  /* 0x0148000024167fae */ /* 0x0007e6000e921848 */
[----:B------:R-:W-:Y:S01]  /*6880*/  IMAD.WIDE R250, R134, 0x4, R12 ;  /* 0x0000000486fa7825 */ /* 0x000fe200078e020c */
[----:B------:R2:W-:Y:S03]  /*6890*/  STL.64 [R1+0x390], R34 ;  /* 0x0003902201007387 */ /* 0x0005e60000100a00 */
[C---:B-1----:R-:W-:Y:S01]  /*68a0*/  IMAD.WIDE R38, R132.reuse, 0x4, R18 ;  /* 0x0000000484267825 */ /* 0x042fe200078e0212 */
[----:B------:R2:W-:Y:S04]  /*68b0*/  LDGSTS.E [R22+0x1500], [R34.64], !P5 ;  /* 0x0150000022167fae */ /* 0x0005e8000e921848 */
[----:B------:R1:W-:Y:S01]  /*68c0*/  STL.64 [R1+0x388], R32 ;  /* 0x0003882001007387 */ /* 0x0003e20000100a00 */
[----:B---3--:R-:W-:-:S03]  /*68d0*/  IMAD.WIDE R36, R132, 0x4, R2 ;  /* 0x0000000484247825 */ /* 0x008fc600078e0202 */
[----:B------:R1:W-:Y:S04]  /*68e0*/  LDGSTS.E [R22+0x1580], [R32.64], !P5 ;  /* 0x0158000020167fae */ /* 0x0003e8000e921848 */
[----:B------:R3:W-:Y:S01]  /*68f0*/  STL.64 [R1+0x380], R30 ;  /* 0x0003801e01007387 */ /* 0x0007e20000100a00 */
[----:B--2---:R-:W-:-:S03]  /*6900*/  IMAD.WIDE R34, R132, 0x4, R4 ;  /* 0x0000000484227825 */ /* 0x004fc600078e0204 */
[----:B------:R3:W-:Y:S04]  /*6910*/  LDGSTS.E [R22+0x1600], [R30.64], !P5 ;  /* 0x016000001e167fae */ /* 0x0007e8000e921848 */
[----:B------:R2:W-:Y:S01]  /*6920*/  STL.64 [R1+0x378], R28 ;  /* 0x0003781c01007387 */ /* 0x0005e20000100a00 */
[----:B-1----:R-:W-:-:S03]  /*6930*/  IMAD.WIDE R32, R132, 0x4, R8 ;  /* 0x0000000484207825 */ /* 0x002fc600078e0208 */
[----:B------:R2:W-:Y:S04]  /*6940*/  LDGSTS.E [R22+0x1680], [R28.64], !P5 ;  /* 0x016800001c167fae */ /* 0x0005e8000e921848 */
[----:B------:R1:W-:Y:S01]  /*6950*/  STL.64 [R1+0x370], R26 ;  /* 0x0003701a01007387 */ /* 0x0003e20000100a00 */
[----:B---3--:R-:W-:-:S03]  /*6960*/  IMAD.WIDE R30, R132, 0x4, R10 ;  /* 0x00000004841e7825 */ /* 0x008fc600078e020a */
[----:B------:R1:W-:Y:S04]  /*6970*/  LDGSTS.E [R22+0x1700], [R26.64], !P5 ;  /* 0x017000001a167fae */ /* 0x0003e8000e921848 */
[----:B------:R3:W-:Y:S01]  /*6980*/  STL.64 [R1+0x368], R24 ;  /* 0x0003681801007387 */ /* 0x0007e20000100a00 */
[----:B--2---:R-:W-:-:S03]  /*6990*/  IMAD.WIDE R28, R132, 0x4, R12 ;  /* 0x00000004841c7825 */ /* 0x004fc600078e020c */
[----:B------:R3:W-:Y:S01]  /*69a0*/  LDGSTS.E [R22+0x1780], [R24.64], !P5 ;  /* 0x0178000018167fae */ /* 0x0007e2000e921848 */
[----:B------:R-:W-:Y:S02]  /*69b0*/  ISETP.GE.U32.AND P5, PT, R133, 0x7fffff9f, PT ;  /* 0x7fffff9f8500780c */ /* 0x000fe40003fa6070 */
[----:B------:R-:W-:Y:S01]  /*69c0*/  IADD3 R133, R21, -0x26, RZ ;  /* 0xffffffda15857810 */ /* 0x000fe20007ffe0ff */
[----:B------:R2:W-:Y:S01]  /*69d0*/  STL.64 [R1+0x320], R38 ;  /* 0x0003202601007387 */ /* 0x0005e20000100a00 */
[----:B-1----:R-:W-:-:S03]  /*69e0*/  IMAD.WIDE R26, R132, 0x4, R14 ;  /* 0x00000004841a7825 */ /* 0x002fc600078e020e */
[----:B------:R2:W-:Y:S04]  /*69f0*/  LDGSTS.E [R22+0x2400], [R38.64], !P2 ;  /* 0x0240000026167fae */ /* 0x0005e8000d121848 */
[----:B------:R1:W-:Y:S01]  /*6a00*/  STL.64 [R1+0x318], R36 ;  /* 0x0003182401007387 */ /* 0x0003e20000100a00 */
[----:B---3--:R-:W-:-:S03]  /*6a10*/  IMAD.WIDE R24, R132, 0x4, R16 ;  /* 0x0000000484187825 */ /* 0x008fc600078e0210 */
[----:B------:R1:W-:Y:S01]  /*6a20*/  LDGSTS.E [R22+0x2480], [R36.64], !P2 ;  /* 0x0248000024167fae */ /* 0x0003e2000d121848 */
[----:B------:R-:W-:-:S03]  /*6a30*/  IMAD R132, R252, 0x11, RZ ;  /* 0x00000011fc847824 */ /* 0x000fc600078e02ff */
        /* <DEDUP_REMOVED lines=17> */
[----:B------:R1:W-:Y:S01]  /*6b50*/  LDGSTS.E [R22+0x2780], [R24.64], !P2 ;  /* 0x0278000018167fae */ /* 0x0003e2000d121848 */
[----:B------:R-:W-:Y:S02]  /*6b60*/  ISETP.GE.U32.AND P2, PT, R133, 0x7fffff9b, PT ;  /* 0x7fffff9b8500780c */ /* 0x000fe40003f46070 */
[----:B------:R-:W-:Y:S01]  /*6b70*/  IADD3 R133, R21, -0x2a, RZ ;  /* 0xffffffd615857810 */ /* 0x000fe20007ffe0ff */
[----:B------:R3:W-:Y:S01]  /*6b80*/  STL.64 [R1+0x2a0], R38 ;  /* 0x0002a02601007387 */ /* 0x0007e20000100a00 */
[----:B--2---:R-:W-:-:S03]  /*6b90*/  IMAD.WIDE R26, R0, 0x4, R14 ;  /* 0x00000004001a7825 */ /* 0x004fc600078e020e */
[----:B------:R3:W-:Y:S04]  /*6ba0*/  LDGSTS.E [R22+0x3400], [R38.64], !P6 ;  /* 0x0340000026167fae */ /* 0x0007e8000f121848 */
[----:B------:R2:W-:Y:S01]  /*6bb0*/  STL.64 [R1+0x298], R36 ;  /* 0x0002982401007387 */ /* 0x0005e20000100a00 */
[----:B-1----:R-:W-:-:S03]  /*6bc0*/  IMAD.WIDE R24, R0, 0x4, R16 ;  /* 0x0000000400187825 */ /* 0x002fc600078e0210 */
[----:B------:R2:W-:Y:S01]  /*6bd0*/  LDGSTS.E [R22+0x3480], [R36.64], !P6 ;  /* 0x0348000024167fae */ /* 0x0005e2000f121848 */
[----:B------:R-:W-:-:S03]  /*6be0*/  IMAD R0, R252, 0x15, RZ ;  /* 0x00000015fc007824 */ /* 0x000fc600078e02ff */
        /* <DEDUP_REMOVED lines=17> */
[----:B------:R2:W-:Y:S01]  /*6d00*/  LDGSTS.E [R22+0x3780], [R24.64], !P6 ;  /* 0x0378000018167fae */ /* 0x0005e2000f121848 */
[----:B------:R-:W-:Y:S02]  /*6d10*/  ISETP.GE.U32.AND P6, PT, R133, 0x7fffff97, PT ;  /* 0x7fffff978500780c */ /* 0x000fe40003fc6070 */
[----:B------:R-:W-:Y:S01]  /*6d20*/  IADD3 R133, R21, -0x2e, RZ ;  /* 0xffffffd215857810 */ /* 0x000fe20007ffe0ff */
[----:B------:R1:W-:Y:S01]  /*6d30*/  STL.64 [R1+0x220], R38 ;  /* 0x0002202601007387 */ /* 0x0003e20000100a00 */
[----:B---3--:R-:W-:-:S03]  /*6d40*/  IMAD.WIDE R26, R132, 0x4, R14 ;  /* 0x00000004841a7825 */ /* 0x008fc600078e020e */
[----:B------:R1:W-:Y:S04]  /*6d50*/  LDGSTS.E [R22+0x4400], [R38.64], !P1 ;  /* 0x0440000026167fae */ /* 0x0003e8000c921848 */
[----:B------:R3:W-:Y:S01]  /*6d60*/  STL.64 [R1+0x218], R36 ;  /* 0x0002182401007387 */ /* 0x0007e20000100a00 */
[----:B--2---:R-:W-:-:S03]  /*6d70*/  IMAD.WIDE R24, R132, 0x4, R16 ;  /* 0x0000000484187825 */ /* 0x004fc600078e0210 */
[----:B------:R3:W-:Y:S01]  /*6d80*/  LDGSTS.E [R22+0x4480], [R36.64], !P1 ;  /* 0x0448000024167fae */ /* 0x0007e2000c921848 */
[----:B------:R-:W-:-:S03]  /*6d90*/  IMAD R132, R252, 0x19, RZ ;  /* 0x00000019fc847824 */ /* 0x000fc600078e02ff */
        /* <DEDUP_REMOVED lines=51> */
[----:B-1----:R-:W-:Y:S01]  /*70d0*/  IMAD.WIDE R24, R132, 0x4, R16 ;  /* 0x0000000484187825 */ /* 0x002fe200078e0210 */
[----:B------:R-:W-:Y:S02]  /*70e0*/  IADD3 R132, R21, -0x3a, RZ ;  /* 0xffffffc615847810 */ /* 0x000fe40007ffe0ff */
        /* <DEDUP_REMOVED lines=19> */
[----:B------:R-:W-:-:S03]  /*7220*/  ISETP.GE.U32.AND P0, PT, R133, 0x7fffff8b, PT ;  /* 0x7fffff8b8500780c */ /* 0x000fc60003f06070 */
[----:B------:R-:W-:Y:S01]  /*7230*/  STL.64 [R1+0xa0], R38 ;  /* 0x0000a02601007387 */ /* 0x000fe20000100a00 */
[----:B---3--:R-:W-:-:S03]  /*7240*/  IMAD.WIDE R26, R0, 0x4, R14 ;  /* 0x00000004001a7825 */ /* 0x008fc600078e020e */
[----:B------:R1:W-:Y:S04]  /*7250*/  LDGSTS.E [R22+0x7400], [R38.64], !P3 ;  /* 0x0740000026167fae */ /* 0x0003e8000d921848 */
[----:B------:R-:W-:Y:S01]  /*7260*/  STL.64 [R1+0x98], R36 ;  /* 0x0000982401007387 */ /* 0x000fe20000100a00 */
[----:B--2---:R-:W-:Y:S01]  /*7270*/  IMAD.WIDE R24, R0, 0x4, R16 ;  /* 0x0000000400187825 */ /* 0x004fe200078e0210 */
[----:B------:R-:W-:Y:S02]  /*7280*/  IADD3 R0, R21, -0x3e, RZ ;  /* 0xffffffc215007810 */ /* 0x000fe40007ffe0ff */
[----:B------:R2:W-:Y:S04]  /*7290*/  LDGSTS.E [R22+0x7480], [R36.64], !P3 ;  /* 0x0748000024167fae */ /* 0x0005e8000d921848 */
[----:B------:R-:W-:Y:S04]  /*72a0*/  STL.64 [R1+0x90], R34 ;  /* 0x0000902201007387 */ /* 0x000fe80000100a00 */
[----:B------:R3:W-:Y:S04]  /*72b0*/  LDGSTS.E [R22+0x7500], [R34.64], !P3 ;  /* 0x0750000022167fae */ /* 0x0007e8000d921848 */
[----:B------:R4:W-:Y:S04]  /*72c0*/  STL.64 [R1+0x88], R32 ;  /* 0x0000882001007387 */ /* 0x0009e80000100a00 */
[----:B------:R4:W-:Y:S04]  /*72d0*/  LDGSTS.E [R22+0x7580], [R32.64], !P3 ;  /* 0x0758000020167fae */ /* 0x0009e8000d921848 */
[----:B------:R1:W-:Y:S04]  /*72e0*/  STL.64 [R1+0x80], R30 ;  /* 0x0000801e01007387 */ /* 0x0003e80000100a00 */
[----:B------:R1:W-:Y:S01]  /*72f0*/  LDGSTS.E [R22+0x7600], [R30.64], !P3 ;  /* 0x076000001e167fae */ /* 0x0003e2000d921848 */
[----:B----4-:R-:W-:-:S03]  /*7300*/  IMAD.WIDE R32, R134, 0x4, R18 ;  /* 0x0000000486207825 */ /* 0x010fc600078e0212 */
[----:B------:R4:W-:Y:S04]  /*7310*/  STL.64 [R1+0x78], R28 ;  /* 0x0000781c01007387 */ /* 0x0009e80000100a00 */
[----:B------:R4:W-:Y:S01]  /*7320*/  LDGSTS.E [R22+0x7680], [R28.64], !P3 ;  /* 0x076800001c167fae */ /* 0x0009e2000d921848 */
[----:B-1----:R-:W-:-:S03]  /*7330*/  IMAD.WIDE R30, R134, 0x4, R2 ;  /* 0x00000004861e7825 */ /* 0x002fc600078e0202 */
[----:B------:R1:W-:Y:S04]  /*7340*/  STL.64 [R1+0x70], R26 ;  /* 0x0000701a01007387 */ /* 0x0003e80000100a00 */
[----:B------:R1:W-:Y:S01]  /*7350*/  LDGSTS.E [R22+0x7700], [R26.64], !P3 ;  /* 0x077000001a167fae */ /* 0x0003e2000d921848 */
[----:B----4-:R-:W-:-:S03]  /*7360*/  IMAD.WIDE R28, R134, 0x4, R4 ;  /* 0x00000004861c7825 */ /* 0x010fc600078e0204 */
[----:B------:R4:W-:Y:S04]  /*7370*/  STL.64 [R1+0x68], R24 ;  /* 0x0000681801007387 */ /* 0x0009e80000100a00 */
[----:B------:R4:W-:Y:S01]  /*7380*/  LDGSTS.E [R22+0x7780], [R24.64], !P3 ;  /* 0x0778000018167fae */ /* 0x0009e2000d921848 */
[----:B------:R-:W-:Y:S01]  /*7390*/  ISETP.GE.U32.AND P3, PT, R132, 0x7fffff87, PT ;  /* 0x7fffff878400780c */ /* 0x000fe20003f66070 */
[C---:B------:R-:W-:Y:S02]  /*73a0*/  IMAD.WIDE R132, R134.reuse, 0x4, R14 ;  /* 0x0000000486847825 */ /* 0x040fe400078e020e */
[----:B------:R2:W-:Y:S02]  /*73b0*/  LDGSTS.E [R22+0x8400], [R32.64], !P5 ;  /* 0x0840000020167fae */ /* 0x0005e4000e921848 */
[----:B-1----:R-:W-:-:S02]  /*73c0*/  IMAD.WIDE R26, R134, 0x4, R8 ;  /* 0x00000004861a7825 */ /* 0x002fc400078e0208 */
[----:B------:R1:W-:Y:S02]  /*73d0*/  LDGSTS.E [R22+0x8480], [R30.64], !P5 ;  /* 0x084800001e167fae */ /* 0x0003e4000e921848 */
[C---:B----4-:R-:W-:Y:S02]  /*73e0*/  IMAD.WIDE R24, R134.reuse, 0x4, R10 ;  /* 0x0000000486187825 */ /* 0x050fe400078e020a */
[----:B------:R4:W-:Y:S02]  /*73f0*/  LDGSTS.E [R22+0x8500], [R28.64], !P5 ;  /* 0x085000001c167fae */ /* 0x0009e4000e921848 */
[----:B------:R-:W-:Y:S02]  /*7400*/  IMAD.WIDE R134, R134, 0x4, R16 ;  /* 0x0000000486867825 */ /* 0x000fe400078e0210 */
[----:B------:R1:W-:Y:S04]  /*7410*/  LDGSTS.E [R22+0x8580], [R26.64], !P5 ;  /* 0x085800001a167fae */ /* 0x0003e8000e921848 */
[----:B------:R1:W-:Y:S04]  /*7420*/  LDGSTS.E [R22+0x8600], [R24.64], !P5 ;  /* 0x0860000018167fae */ /* 0x0003e8000e921848 */
        /* <DEDUP_REMOVED lines=11> */
[----:B------:R1:W-:Y:S04]  /*74e0*/  STL.64 [R1], R24 ;  /* 0x0000001801007387 */ /* 0x0003e80000100a00 */
[----:B------:R2:W-:Y:S04]  /*74f0*/  LDGSTS.E [R22+0x9500], [R140.64], !P2 ;  /* 0x095000008c167fae */ /* 0x0005e8000d121848 */
[----:B------:R-:W-:Y:S04]  /*7500*/  STL.64 [R1+0x2640], R250 ;  /* 0x002640fa01007387 */ /* 0x000fe80000100a00 */
[----:B------:R2:W-:Y:S01]  /*7510*/  LDGSTS.E [R22+0x9580], [R142.64], !P2 ;  /* 0x095800008e167fae */ /* 0x0005e2000d121848 */
[----:B-1----:R-:W-:-:S03]  /*7520*/  IMAD R24, R252, 0x6, RZ ;  /* 0x00000006fc187824 */ /* 0x002fc600078e02ff */
        /* <DEDUP_REMOVED lines=88> */
[----:B------:R-:W-:Y:S04]  /*7ab0*/  STL [R1+0x2780], R211 ;  /* 0x002780d301007387 */ /* 0x000fe80000100800 */
        /* <DEDUP_REMOVED lines=10> */
[----:B------:R-:W-:-:S02]  /*7b60*/  IMAD.SHL.U32 R0, R252, 0x2, RZ ;  /* 0x00000002fc007824 */ /* 0x000fc400078e00ff */
[----:B------:R-:W-:Y:S02]  /*7b70*/  STL.64 [R1+0x27a8], R220 ;  /* 0x0027a8dc01007387 */ /* 0x000fe40000100a00 */
[C---:B------:R-:W-:Y:S02]  /*7b80*/  IMAD.WIDE R40, R0.reuse, 0x4, R18 ;  /* 0x0000000400287825 */ /* 0x040fe400078e0212 */
[----:B------:R1:W-:Y:S02]  /*7b90*/  LDGSTS.E [R22+0xf400], [R232.64], !P5 ;  /* 0x0f400000e8167fae */ /* 0x0003e4000e921848 */
[C---:B------:R-:W-:Y:S02]  /*7ba0*/  IMAD.WIDE R38, R0.reuse, 0x4, R2 ;  /* 0x0000000400267825 */ /* 0x040fe400078e0202 */
[----:B------:R-:W-:Y:S02]  /*7bb0*/  STL.64 [R1+0x27b0], R222 ;  /* 0x0027b0de01007387 */ /* 0x000fe40000100a00 */
[----:B--2---:R-:W-:-:S02]  /*7bc0*/  IMAD.WIDE R36, R0, 0x4, R4 ;  /* 0x0000000400247825 */ /* 0x004fc400078e0204 */
[----:B------:R1:W-:Y:S02]  /*7bd0*/  LDGSTS.E [R22+0xf480], [R234.64], !P5 ;  /* 0x0f480000ea167fae */ /* 0x0003e4000e921848 */
[C---:B---3--:R-:W-:Y:S02]  /*7be0*/  IMAD.WIDE R34, R0.reuse, 0x4, R8 ;  /* 0x0000000400227825 */ /* 0x048fe400078e0208 */
[----:B------:R-:W-:Y:S02]  /*7bf0*/  STL.64 [R1+0x27b8], R224 ;  /* 0x0027b8e001007387 */ /* 0x000fe40000100a00 */
[C---:B------:R-:W-:Y:S02]  /*7c00*/  IMAD.WIDE R32, R0.reuse, 0x4, R10 ;  /* 0x0000000400207825 */ /* 0x040fe400078e020a */
[----:B------:R1:W-:Y:S02]  /*7c10*/  LDGSTS.E [R22+0xf500], [R236.64], !P5 ;  /* 0x0f500000ec167fae */ /* 0x0003e4000e921848 */
[----:B------:R-:W-:-:S02]  /*7c20*/  IMAD.WIDE R30, R0, 0x4, R12 ;  /* 0x00000004001e7825 */ /* 0x000fc400078e020c */
[----:B------:R-:W-:Y:S02]  /*7c30*/  STL.64 [R1+0x27c0], R226 ;  /* 0x0027c0e201007387 */ /* 0x000fe40000100a00 */
[C---:B----4-:R-:W-:Y:S02]  /*7c40*/  IMAD.WIDE R28, R0.reuse, 0x4, R14 ;  /* 0x00000004001c7825 */ /* 0x050fe400078e020e */
[----:B------:R1:W-:Y:S02]  /*7c50*/  LDGSTS.E [R22+0xf580], [R238.64], !P5 ;  /* 0x0f580000ee167fae */ /* 0x0003e4000e921848 */
[----:B------:R-:W-:Y:S02]  /*7c60*/  IMAD.WIDE R26, R0, 0x4, R16 ;  /* 0x00000004001a7825 */ /* 0x000fe400078e0210 */
[----:B------:R-:W-:Y:S02]  /*7c70*/  STL.64 [R1+0x27c8], R228 ;  /* 0x0027c8e401007387 */ /* 0x000fe40000100a00 */
[----:B------:R-:W-:-:S02]  /*7c80*/  IMAD R0, R252, 0xa, RZ ;  /* 0x0000000afc007824 */ /* 0x000fc400078e02ff */
        /* <DEDUP_REMOVED lines=8> */
[----:B------:R-:W-:Y:S01]  /*7d10*/  LOP3.LUT R20, R23, 0x40, RZ, 0x3c, !PT ;  /* 0x0000004017147812 */ /* 0x000fe200078e3cff */
[----:B------:R-:W-:Y:S04]  /*7d20*/  STL.64 [R1+0x27e8], R236 ;  /* 0x0027e8ec01007387 */ /* 0x000fe80000100a00 */
[----:B------:R-:W-:Y:S04]  /*7d30*/  STL.64 [R1+0x27f0], R238 ;  /* 0x0027f0ee01007387 */ /* 0x000fe80000100a00 */
[----:B------:R-:W-:Y:S01]  /*7d40*/  STL.64 [R1+0x27f8], R240 ;  /* 0x0027f8f001007387 */ /* 0x000fe20000100a00 */
[----:B-1----:R-:W-:-:S03]  /*7d50*/  IADD3 R22, R21, -0x1f, RZ ;  /* 0xffffffe115167810 */ /* 0x002fc60007ffe0ff */
[----:B------:R-:W-:Y:S04]  /*7d60*/  STL.64 [R1+0x2800], R242 ;  /* 0x002800f201007387 */ /* 0x000fe80000100a00 */
[----:B------:R-:W-:Y:S04]  /*7d70*/  STL.64 [R1+0x2808], R244 ;  /* 0x002808f401007387 */ /* 0x000fe80000100a00 */
[----:B------:R-:W-:Y:S04]  /*7d80*/  STL.64 [R1+0x2810], R246 ;  /* 0x002810f601007387 */ /* 0x000fe80000100a00 */
[----:B------:R1:W-:Y:S04]  /*7d90*/  STL.64 [R1+0x3e8], R40 ;  /* 0x0003e82801007387 */ /* 0x0003e80000100a00 */
[----:B------:R1:W-:Y:S04]  /*7da0*/  LDGSTS.E [R20+0x800], [R40.64], !P2 ;  /* 0x0080000028147fae */ /* 0x0003e8000d121848 */
[----:B------:R2:W-:Y:S04]  /*7db0*/  STL.64 [R1+0x430], R38 ;  /* 0x0004302601007387 */ /* 0x0005e80000100a00 */
[----:B------:R2:W-:Y:S04]  /*7dc0*/  LDGSTS.E [R20+0x880], [R38.64], !P2 ;  /* 0x0088000026147fae */ /* 0x0005e8000d121848 */
[----:B------:R3:W-:Y:S01]  /*7dd0*/  STL.64 [R1+0x438], R36 ;  /* 0x0004382401007387 */ /* 0x0007e20000100a00 */
[----:B-1----:R-:W-:-:S03]  /*7de0*/  IMAD.WIDE R40, R0, 0x4, R18 ;  /* 0x0000000400287825 */ /* 0x002fc600078e0212 */
[----:B------:R3:W-:Y:S04]  /*7df0*/  LDGSTS.E [R20+0x900], [R36.64], !P2 ;  /* 0x0090000024147fae */ /* 0x0007e8000d121848 */
[----:B------:R1:W-:Y:S01]  /*7e00*/  STL.64 [R1+0x440], R34 ;  /* 0x0004402201007387 */ /* 0x0003e20000100a00 */
[----:B--2---:R-:W-:-:S03]  /*7e10*/  IMAD.WIDE R38, R24, 0x4, R18 ;  /* 0x0000000418267825 */ /* 0x004fc600078e0212 */
[----:B------:R1:W-:Y:S04]  /*7e20*/  LDGSTS.E [R20+0x980], [R34.64], !P2 ;  /* 0x0098000022147fae */ /* 0x0003e8000d121848 */
[----:B------:R2:W-:Y:S01]  /*7e30*/  STL.64 [R1+0x448], R32 ;  /* 0x0004482001007387 */ /* 0x0005e20000100a00 */
[----:B---3--:R-:W-:-:S03]  /*7e40*/  IMAD.WIDE R36, R24, 0x4, R2 ;  /* 0x0000000418247825 */ /* 0x008fc600078e0202 */
        /* <DEDUP_REMOVED lines=9> */
[----:B------:R2:W-:Y:S01]  /*7ee0*/  LDGSTS.E [R20+0xb80], [R26.64], !P2 ;  /* 0x00b800001a147fae */ /* 0x0005e2000d121848 */
[----:B------:R-:W-:Y:S02]  /*7ef0*/  ISETP.GE.U32.AND P2, PT, R22, 0x7fffffa2, PT ;  /* 0x7fffffa21600780c */ /* 0x000fe40003f46070 */
[----:B------:R-:W-:Y:S01]  /*7f00*/  IADD3 R22, R21, -0x23, RZ ;  /* 0xffffffdd15167810 */ /* 0x000fe20007ffe0ff */
[----:B------:R3:W-:Y:S01]  /*7f10*/  STL.64 [R1+0x468], R38 ;  /* 0x0004682601007387 */ /* 0x0007e20000100a00 */
[----:B-1----:R-:W-:-:S03]  /*7f20*/  IMAD.WIDE R28, R24, 0x4, R12 ;  /* 0x00000004181c7825 */ /* 0x002fc600078e020c */
[----:B------:R3:W-:Y:S04]  /*7f30*/  LDGSTS.E [R20+0x1800], [R38.64], !P6 ;  /* 0x0180000026147fae */ /* 0x0007e8000f121848 */
[----:B------:R1:W-:Y:S01]  /*7f40*/  STL.64 [R1+0x470], R36 ;  /* 0x0004702401007387 */ /* 0x0003e20000100a00 */
[----:B--2---:R-:W-:-:S03]  /*7f50*/  IMAD.WIDE R26, R24, 0x4, R14 ;  /* 0x00000004181a7825 */ /* 0x004fc600078e020e */
[----:B------:R1:W-:Y:S01]  /*7f60*/  LDGSTS.E [R20+0x1880], [R36.64], !P6 ;  /* 0x0188000024147fae */ /* 0x0003e2000f121848 */
[----:B------:R-:W-:-:S03]  /*7f70*/  IMAD.WIDE R24, R24, 0x4, R16 ;  /* 0x0000000418187825 */ /* 0x000fc600078e0210 */
        /* <DEDUP_REMOVED lines=17> */
[----:B------:R1:W-:Y:S01]  /*8090*/  LDGSTS.E [R20+0x1b80], [R24.64], !P6 ;  /* 0x01b8000018147fae */ /* 0x0003e2000f121848 */
[----:B------:R-:W-:Y:S02]  /*80a0*/  ISETP.GE.U32.AND P6, PT, R22, 0x7fffff9e, PT ;  /* 0x7fffff9e1600780c */ /* 0x000fe40003fc6070 */
[----:B------:R-:W-:Y:S01]  /*80b0*/  IADD3 R22, R21, -0x27, RZ ;  /* 0xffffffd915167810 */ /* 0x000fe20007ffe0ff */
[----:B------:R2:W-:Y:S01]  /*80c0*/  STL.64 [R1+0x820], R40 ;  /* 0x0008202801007387 */ /* 0x0005e20000100a00 */
[----:B---3--:R-:W-:-:S03]  /*80d0*/  IMAD.WIDE R26, R0, 0x4, R16 ;  /* 0x00000004001a7825 */ /* 0x008fc600078e0210 */
[----:B------:R2:W-:Y:S01]  /*80e0*/  LDGSTS.E [R20+0x2800], [R40.64], !P1 ;  /* 0x0280000028147fae */ /* 0x0005e2000c921848 */
[C---:B------:R-:W-:Y:S02]  /*80f0*/  IMAD R0, R252.reuse, 0x12, RZ ;  /* 0x00000012fc007824 */ /* 0x040fe400078e02ff */
[----:B-1----:R-:W-:Y:S01]  /*8100*/  IMAD R24, R252, 0xe, RZ ;  /* 0x0000000efc187824 */ /* 0x002fe200078e02ff */
[----:B------:R1:W-:Y:S04]  /*8110*/  STL.64 [R1+0x818], R38 ;  /* 0x0008182601007387 */ /* 0x0003e80000100a00 */
[----:B------:R1:W-:Y:S01]  /*8120*/  LDGSTS.E [R20+0x2880], [R38.64], !P1 ;  /* 0x0288000026147fae */ /* 0x0003e2000c921848 */
[----:B--2---:R-:W-:-:S03]  /*8130*/  IMAD.WIDE R40, R0, 0x4, R18 ;  /* 0x0000000400287825 */ /* 0x004fc600078e0212 */
        /* <DEDUP_REMOVED lines=21> */
[----:B------:R2:W-:Y:S04]  /*8290*/  LDGSTS.E [R20+0x3800], [R38.64], !P4 ;  /* 0x0380000026147fae */ /* 0x0005e8000e121848 */
[----:B------:R3:W-:Y:S01]  /*82a0*/  STL.64 [R1+0x7d8], R36 ;  /* 0x0007d82401007387 */ /* 0x0007e20000100a00 */
[----:B-1----:R-:W-:-:S03]  /*82b0*/  IMAD.WIDE R26, R24, 0x4, R14 ;  /* 0x00000004181a7825 */ /* 0x002fc600078e020e */
[----:B------:R3:W-:Y:S01]  /*82c0*/  LDGSTS.E [R20+0x3880], [R36.64], !P4 ;  /* 0x0388000024147fae */ /* 0x0007e2000e121848 */
[----:B------:R-:W-:-:S03]  /*82d0*/  IMAD.WIDE R24, R24, 0x4, R16 ;  /* 0x0000000418187825 */ /* 0x000fc600078e0210 */
        /* <DEDUP_REMOVED lines=17> */
[----:B------:R3:W-:Y:S01]  /*83f0*/  LDGSTS.E [R20+0x3b80], [R24.64], !P4 ;  /* 0x03b8000018147fae */ /* 0x0007e2000e121848 */
[----:B------:R-:W-:Y:S02]  /*8400*/  ISETP.GE.U32.AND P4, PT, R22, 0x7fffff96, PT ;  /* 0x7fffff961600780c */ /* 0x000fe40003f86070 */
[----:B------:R-:W-:Y:S01]  /*8410*/  IADD3 R22, R21, -0x2f, RZ ;  /* 0xffffffd115167810 */ /* 0x000fe20007ffe0ff */
[----:B------:R1:W-:Y:S01]  /*8420*/  STL.64 [R1+0x7a0], R40 ;  /* 0x0007a02801007387 */ /* 0x0003e20000100a00 */
[----:B--2---:R-:W-:-:S03]  /*8430*/  IMAD.WIDE R26, R0, 0x4, R16 ;  /* 0x00000004001a7825 */ /* 0x004fc600078e0210 */
[----:B------:R1:W-:Y:S01]  /*8440*/  LDGSTS.E [R20+0x4800], [R40.64], !P0 ;  /* 0x0480000028147fae */ /* 0x0003e2000c121848 */
[C---:B------:R-:W-:Y:S02]  /*8450*/  IMAD R0, R252.reuse, 0x1a, RZ ;  /* 0x0000001afc007824 */ /* 0x040fe400078e02ff */
[----:B---3--:R-:W-:Y:S01]  /*8460*/  IMAD R24, R252, 0x16, RZ ;  /* 0x00000016fc187824 */ /* 0x008fe200078e02ff */
[----:B------:R2:W-:Y:S04]  /*8470*/  STL.64 [R1+0x798], R38 ;  /* 0x0007982601007387 */ /* 0x0005e80000100a00 */
[----:B------:R2:W-:Y:S01]  /*8480*/  LDGSTS.E [R20+0x4880], [R38.64], !P0 ;  /* 0x0488000026147fae */ /* 0x0005e2000c121848 */
[----:B-1----:R-:W-:-:S03]  /*8490*/  IMAD.WIDE R40, R0, 0x4, R18 ;  /* 0x0000000400287825 */ /* 0x002fc600078e0212 */
[----:B------:R1:W-:Y:S04]  /*84a0*/  STL.64 [R1+0x790], R36 ;  /* 0x0007902401007387 */ /* 0x0003e80000100a00 */
        /* <DEDUP_REMOVED lines=24> */
[----:B------:R-:W-:-:S03]  /*8630*/  IMAD.WIDE R24, R24, 0x4, R16 ;  /* 0x0000000418187825 */ /* 0x000fc600078e0210 */
        /* <DEDUP_REMOVED lines=22> */
[----:B------:R2:W-:Y:S01]  /*87a0*/  LDGSTS.E [R20+0x6800], [R40.64], !P5 ;  /* 0x0680000028147fae */ /* 0x0005e2000e921848 */
[C---:B------:R-:W-:Y:S02]  /*87b0*/  IMAD R0, R252.reuse, 0x22, RZ ;  /* 0x00000022fc007824 */ /* 0x040fe400078e02ff */
[----:B---3--:R-:W-:Y:S01]  /*87c0*/  IMAD R24, R252, 0x1e, RZ ;  /* 0x0000001efc187824 */ /* 0x008fe200078e02ff */
        /* <DEDUP_REMOVED lines=157> */
[----:B------:R1:W-:Y:S01]  /*91a0*/  LDGSTS.E [R20+0xc800], [R40.64], !P3 ;  /* 0x0c80000028147fae */ /* 0x0003e2000d921848 */
[----:B--2---:R-:W-:-:S03]  /*91b0*/  IMAD.WIDE R26, R0, 0x4, R16 ;  /* 0x00000004001a7825 */ /* 0x004fc600078e0210 */
[----:B------:R1:W-:Y:S01]  /*91c0*/  STL.64 [R1+0x5a0], R40 ;  /* 0x0005a02801007387 */ /* 0x0003e20000100a00 */
[C---:B------:R-:W-:Y:S02]  /*91d0*/  IMAD R0, R252.reuse, 0x3a, RZ ;  /* 0x0000003afc007824 */ /* 0x040fe400078e02ff */
[----:B---3--:R-:W-:Y:S01]  /*91e0*/  IMAD R24, R252, 0x36, RZ ;  /* 0x00000036fc187824 */ /* 0x008fe200078e02ff */
[----:B------:R2:W-:Y:S04]  /*91f0*/  LDGSTS.E [R20+0xc880], [R38.64], !P3 ;  /* 0x0c88000026147fae */ /* 0x0005e8000d921848 */
[----:B------:R2:W-:Y:S01]  /*9200*/  STL.64 [R1+0x598], R38 ;  /* 0x0005982601007387 */ /* 0x0005e20000100a00 */
[----:B-1----:R-:W-:-:S03]  /*9210*/  IMAD.WIDE R40, R0, 0x4, R18 ;  /* 0x0000000400287825 */ /* 0x002fc600078e0212 */
[----:B------:R1:W-:Y:S04]  /*9220*/  LDGSTS.E [R20+0xc900], [R36.64], !P3 ;  /* 0x0c90000024147fae */ /* 0x0003e8000d921848 */
[----:B------:R1:W-:Y:S04]  /*9230*/  STL.64 [R1+0x590], R36 ;  /* 0x0005902401007387 */ /* 0x0003e80000100a00 */
[----:B------:R3:W-:Y:S01]  /*9240*/  LDGSTS.E [R20+0xc980], [R34.64], !P3 ;  /* 0x0c98000022147fae */ /* 0x0007e2000d921848 */
[----:B--2---:R-:W-:-:S03]  /*9250*/  IMAD.WIDE R38, R24, 0x4, R18 ;  /* 0x0000000418267825 */ /* 0x004fc600078e0212 */
[----:B------:R3:W-:Y:S04]  /*9260*/  STL.64 [R1+0x588], R34 ;  /* 0x0005882201007387 */ /* 0x0007e80000100a00 */
[----:B------:R2:W-:Y:S01]  /*9270*/  LDGSTS.E [R20+0xca00], [R32.64], !P3 ;  /* 0x0ca0000020147fae */ /* 0x0005e2000d921848 */
[----:B-1----:R-:W-:-:S03]  /*9280*/  IMAD.WIDE R36, R24, 0x4, R2 ;  /* 0x0000000418247825 */ /* 0x002fc600078e0202 */
[----:B------:R2:W-:Y:S04]  /*9290*/  STL.64 [R1+0x580], R32 ;  /* 0x0005802001007387 */ /* 0x0005e80000100a00 */
[----:B------:R1:W-:Y:S01]  /*92a0*/  LDGSTS.E [R20+0xca80], [R30.64], !P3 ;  /* 0x0ca800001e147fae */ /* 0x0003e2000d921848 */
[----:B---3--:R-:W-:-:S03]  /*92b0*/  IMAD.WIDE R34, R24, 0x4, R4 ;  /* 0x0000000418227825 */ /* 0x008fc600078e0204 */
[----:B------:R1:W-:Y:S04]  /*92c0*/  STL.64 [R1+0x578], R30 ;  /* 0x0005781e01007387 */ /* 0x0003e80000100a00 */
[----:B------:R3:W-:Y:S01]  /*92d0*/  LDGSTS.E [R20+0xcb00], [R28.64], !P3 ;  /* 0x0cb000001c147fae */ /* 0x0007e2000d921848 */
[----:B--2---:R-:W-:-:S03]  /*92e0*/  IMAD.WIDE R32, R24, 0x4, R8 ;  /* 0x0000000418207825 */ /* 0x004fc600078e0208 */
[----:B------:R3:W-:Y:S04]  /*92f0*/  STL.64 [R1+0x570], R28 ;  /* 0x0005701c01007387 */ /* 0x0007e80000100a00 */
[----:B------:R2:W-:Y:S01]  /*9300*/  LDGSTS.E [R20+0xcb80], [R26.64], !P3 ;  /* 0x0cb800001a147fae */ /* 0x0005e2000d921848 */
[----:B-1----:R-:W-:Y:S01]  /*9310*/  IMAD.WIDE R30, R24, 0x4, R10 ;  /* 0x00000004181e7825 */ /* 0x002fe200078e020a */
[----:B------:R-:W-:Y:S02]  /*9320*/  ISETP.GE.U32.AND P3, PT, R22, 0x7fffffb1, PT ;  /* 0x7fffffb11600780c */ /* 0x000fe40003f66070 */
[----:B------:R2:W-:Y:S01]  /*9330*/  STL.64 [R1+0x568], R26 ;  /* 0x0005681a01007387 */ /* 0x0005e20000100a00 */
[----:B------:R-:W-:Y:S01]  /*9340*/  IADD3 R22, R21, -0x14, RZ ;  /* 0xffffffec15167810 */ /* 0x000fe20007ffe0ff */
[----:B---3--:R-:W-:-:S02]  /*9350*/  IMAD.WIDE R28, R24, 0x4, R12 ;  /* 0x00000004181c7825 */ /* 0x008fc400078e020c */
[----:B------:R1:W-:Y:S04]  /*9360*/  LDGSTS.E [R20+0xd800], [R38.64], !P5 ;  /* 0x0d80000026147fae */ /* 0x0003e8000e921848 */
[----:B------:R3:W-:Y:S01]  /*9370*/  LDGSTS.E [R20+0xd880], [R36.64], !P5 ;  /* 0x0d88000024147fae */ /* 0x0007e2000e921848 */
[----:B--2---:R-:W-:-:S03]  /*9380*/  IMAD.WIDE R26, R24, 0x4, R14 ;  /* 0x00000004181a7825 */ /* 0x004fc600078e020e */
[----:B------:R2:W-:Y:S01]  /*9390*/  LDGSTS.E [R20+0xd900], [R34.64], !P5 ;  /* 0x0d90000022147fae */ /* 0x0005e2000e921848 */
[----:B------:R-:W-:-:S03]  /*93a0*/  IMAD.WIDE R24, R24, 0x4, R16 ;  /* 0x0000000418187825 */ /* 0x000fc600078e0210 */
[----:B------:R1:W-:Y:S04]  /*93b0*/  STL.64 [R1+0x560], R38 ;  /* 0x0005602601007387 */ /* 0x0003e80000100a00 */
[----:B------:R4:W-:Y:S04]  /*93c0*/  LDGSTS.E [R20+0xd980], [R32.64], !P5 ;  /* 0x0d98000020147fae */ /* 0x0009e8000e921848 */
        /* <DEDUP_REMOVED lines=14> */
[----:B----4-:R-:W-:-:S03]  /*94b0*/  IMAD.WIDE R32, R0, 0x4, R10 ;  /* 0x0000000400207825 */ /* 0x010fc600078e020a */
[----:B------:R3:W-:Y:S01]  /*94c0*/  STL.64 [R1+0x530], R26 ;  /* 0x0005301a01007387 */ /* 0x0007e20000100a00 */
[----:B--2---:R-:W-:-:S03]  /*94d0*/  IMAD.WIDE R30, R0, 0x4, R12 ;  /* 0x00000004001e7825 */ /* 0x004fc600078e020c */
[----:B------:R2:W-:Y:S04]  /*94e0*/  STL.64 [R1+0x528], R24 ;  /* 0x0005281801007387 */ /* 0x0005e80000100a00 */
[----:B------:R4:W-:Y:S01]  /*94f0*/  LDGSTS.E [R20+0xe800], [R40.64], !P2 ;  /* 0x0e80000028147fae */ /* 0x0009e2000d121848 */
[----:B-1----:R-:W-:-:S03]  /*9500*/  IMAD.WIDE R28, R0, 0x4, R14 ;  /* 0x00000004001c7825 */ /* 0x002fc600078e020e */
[----:B------:R-:W-:Y:S01]  /*9510*/  STL.64 [R1+0x520], R40 ;  /* 0x0005202801007387 */ /* 0x000fe20000100a00 */
[----:B---3--:R-:W-:Y:S01]  /*9520*/  IMAD.WIDE R26, R0, 0x4, R16 ;  /* 0x00000004001a7825 */ /* 0x008fe200078e0210 */
[C---:B------:R-:W-:Y:S02]  /*9530*/  IADD3 R0, R21.reuse, -0x1c, RZ ;  /* 0xffffffe415007810 */ /* 0x040fe40007ffe0ff */
[----:B------:R1:W-:Y:S01]  /*9540*/  LDGSTS.E [R20+0xe880], [R38.64], !P2 ;  /* 0x0e88000026147fae */ /* 0x0003e2000d121848 */
[----:B--2---:R-:W-:-:S03]  /*9550*/  IADD3 R24, R21, -0x18, RZ ;  /* 0xffffffe815187810 */ /* 0x004fc60007ffe0ff */
[----:B------:R1:W-:Y:S04]  /*9560*/  STL.64 [R1+0x518], R38 ;  /* 0x0005182601007387 */ /* 0x0003e80000100a00 */
[----:B------:R2:W-:Y:S04]  /*9570*/  LDGSTS.E [R20+0xe900], [R36.64], !P2 ;  /* 0x0e90000024147fae */ /* 0x0005e8000d121848 */
[----:B------:R2:W-:Y:S04]  /*9580*/  STL.64 [R1+0x510], R36 ;  /* 0x0005102401007387 */ /* 0x0005e80000100a00 */
[----:B------:R3:W-:Y:S01]  /*9590*/  LDGSTS.E [R20+0xe980], [R34.64], !P2 ;  /* 0x0e98000022147fae */ /* 0x0007e2000d121848 */
[----:B-1----:R-:W-:-:S03]  /*95a0*/  IMAD.WIDE R38, R22, 0x4, R18 ;  /* 0x0000000416267825 */ /* 0x002fc600078e0212 */
[----:B------:R3:W-:Y:S04]  /*95b0*/  STL.64 [R1+0x508], R34 ;  /* 0x0005082201007387 */ /* 0x0007e80000100a00 */
[----:B------:R1:W-:Y:S01]  /*95c0*/  LDGSTS.E [R20+0xea00], [R32.64], !P2 ;  /* 0x0ea0000020147fae */ /* 0x0003e2000d121848 */
[----:B--2---:R-:W-:-:S03]  /*95d0*/  IMAD.WIDE R36, R22, 0x4, R2 ;  /* 0x0000000416247825 */ /* 0x004fc600078e0202 */
[----:B------:R1:W-:Y:S04]  /*95e0*/  STL.64 [R1+0x500], R32 ;  /* 0x0005002001007387 */ /* 0x0003e80000100a00 */
[----:B------:R2:W-:Y:S01]  /*95f0*/  LDGSTS.E [R20+0xea80], [R30.64], !P2 ;  /* 0x0ea800001e147fae */ /* 0x0005e2000d121848 */
[----:B---3--:R-:W-:-:S03]  /*9600*/  IMAD.WIDE R34, R22, 0x4, R4 ;  /* 0x0000000416227825 */ /* 0x008fc600078e0204 */
[----:B------:R2:W-:Y:S04]  /*9610*/  STL.64 [R1+0x4f8], R30 ;  /* 0x0004f81e01007387 */ /* 0x0005e80000100a00 */
[----:B------:R3:W-:Y:S01]  /*9620*/  LDGSTS.E [R20+0xeb00], [R28.64], !P2 ;  /* 0x0eb000001c147fae */ /* 0x0007e2000d121848 */
[----:B-1----:R-:W-:-:S03]  /*9630*/  IMAD.WIDE R32, R22, 0x4, R8 ;  /* 0x0000000416207825 */ /* 0x002fc600078e0208 */
[----:B------:R3:W-:Y:S04]  /*9640*/  STL.64 [R1+0x4f0], R28 ;  /* 0x0004f01c01007387 */ /* 0x0007e80000100a00 */
[----:B------:R1:W-:Y:S01]  /*9650*/  LDGSTS.E [R20+0xeb80], [R26.64], !P2 ;  /* 0x0eb800001a147fae */ /* 0x0003e2000d121848 */
[----:B--2---:R-:W-:Y:S01]  /*9660*/  IMAD.WIDE R30, R22, 0x4, R10 ;  /* 0x00000004161e7825 */ /* 0x004fe200078e020a */
[----:B------:R-:W-:Y:S02]  /*9670*/  ISETP.GE.U32.AND P2, PT, R24, 0x7fffffa9, PT ;  /* 0x7fffffa91800780c */ /* 0x000fe40003f46070 */
[----:B------:R1:W-:Y:S01]  /*9680*/  STL.64 [R1+0x4e8], R26 ;  /* 0x0004e81a01007387 */ /* 0x0003e20000100a00 */
[----:B------:R-:W-:-:S03]  /*9690*/  IMAD.WIDE R24, R22, 0x4, R16 ;  /* 0x0000000416187825 */ /* 0x000fc600078e0210 */
[----:B------:R2:W-:Y:S01]  /*96a0*/  LDGSTS.E [R20+0xf800], [R38.64], !P6 ;  /* 0x0f80000026147fae */ /* 0x0005e2000f121848 */
[----:B---3--:R-:W-:-:S03]  /*96b0*/  IMAD.WIDE R28, R22, 0x4, R12 ;  /* 0x00000004161c7825 */ /* 0x008fc600078e020c */
[----:B------:R3:W-:Y:S01]  /*96c0*/  LDGSTS.E [R20+0xf880], [R36.64], !P6 ;  /* 0x0f88000024147fae */ /* 0x0007e2000f121848 */
[----:B-1----:R-:W-:-:S03]  /*96d0*/  IMAD.WIDE R26, R22, 0x4, R14 ;  /* 0x00000004161a7825 */ /* 0x002fc600078e020e */
[----:B------:R3:W-:Y:S01]  /*96e0*/  LDGSTS.E [R20+0xf900], [R34.64], !P6 ;  /* 0x0f90000022147fae */ /* 0x0007e2000f121848 */
[----:B------:R-:W-:-:S03]  /*96f0*/  IMAD R22, R252, 0x7, RZ ;  /* 0x00000007fc167824 */ /* 0x000fc600078e02ff */
[----:B------:R3:W-:Y:S04]  /*9700*/  LDGSTS.E [R20+0xf980], [R32.64], !P6 ;  /* 0x0f98000020147fae */ /* 0x0007e8000f121848 */
[----:B------:R3:W-:Y:S04]  /*9710*/  LDGSTS.E [R20+0xfa00], [R30.64], !P6 ;  /* 0x0fa000001e147fae */ /* 0x0007e8000f121848 */
[----:B------:R2:W-:Y:S04]  /*9720*/  STL.64 [R1+0x4e0], R38 ;  /* 0x0004e02601007387 */ /* 0x0005e80000100a00 */
[----:B------:R3:W-:Y:S04]  /*9730*/  LDGSTS.E [R20+0xfa80], [R28.64], !P6 ;  /* 0x0fa800001c147fae */ /* 0x0007e8000f121848 */
[----:B------:R1:W-:Y:S04]  /*9740*/  STL.64 [R1+0x4d8], R36 ;  /* 0x0004d82401007387 */ /* 0x0003e80000100a00 */
[----:B------:R3:W-:Y:S04]  /*9750*/  LDGSTS.E [R20+0xfb00], [R26.64], !P6 ;  /* 0x0fb000001a147fae */ /* 0x0007e8000f121848 */
[----:B------:R1:W-:Y:S04]  /*9760*/  STL.64 [R1+0x4d0], R34 ;  /* 0x0004d02201007387 */ /* 0x0003e80000100a00 */
[----:B------:R3:W-:Y:S01]  /*9770*/  LDGSTS.E [R20+0xfb80], [R24.64], !P6 ;  /* 0x0fb8000018147fae */ /* 0x0007e2000f121848 */
[----:B------:R-:W-:Y:S01]  /*9780*/  ISETP.GE.U32.AND P6, PT, R0, 0x7fffffa5, PT ;  /* 0x7fffffa50000780c */ /* 0x000fe20003fc6070 */
[----:B------:R-:W-:-:S02]  /*9790*/  IMAD R0, R252, 0x3, RZ ;  /* 0x00000003fc007824 */ /* 0x000fc400078e02ff */
[----:B------:R1:W-:Y:S02]  /*97a0*/  STL.64 [R1+0x4c8], R32 ;  /* 0x0004c82001007387 */ /* 0x0003e40000100a00 */
[C---:B----4-:R-:W-:Y:S02]  /*97b0*/  IMAD.WIDE R40, R0.reuse, 0x4, R18 ;  /* 0x0000000400287825 */ /* 0x050fe400078e0212 */
[----:B------:R4:W-:Y:S02]  /*97c0*/  STL.64 [R1+0x4c0], R30 ;  /* 0x0004c01e01007387 */ /* 0x0009e40000100a00 */
[C---:B--2---:R-:W-:Y:S02]  /*97d0*/  IMAD.WIDE R38, R0.reuse, 0x4, R2 ;  /* 0x0000000400267825 */ /* 0x044fe400078e0202 */
[----:B------:R2:W-:Y:S01]  /*97e0*/  STL.64 [R1+0x4b8], R28 ;  /* 0x0004b81c01007387 */ /* 0x0005e20000100a00 */
[----:B---3--:R-:W-:Y:S01]  /*97f0*/  IADD3 R20, R21, -0x20, RZ ;  /* 0xffffffe015147810 */ /* 0x008fe20007ffe0ff */
[----:B-1----:R-:W-:-:S02]  /*9800*/  IMAD.WIDE R36, R0, 0x4, R4 ;  /* 0x0000000400247825 */ /* 0x002fc400078e0204 */
[----:B------:R-:W-:Y:S02]  /*9810*/  STL.64 [R1+0x4b0], R26 ;  /* 0x0004b01a01007387 */ /* 0x000fe40000100a00 */
[C---:B------:R-:W-:Y:S02]  /*9820*/  IMAD.WIDE R34, R0.reuse, 0x4, R8 ;  /* 0x0000000400227825 */ /* 0x040fe400078e0208 */
[----:B------:R1:W-:Y:S02]  /*9830*/  STL.64 [R1+0x4a8], R24 ;  /* 0x0004a81801007387 */ /* 0x0003e40000100a00 */
[C---:B------:R-:W-:Y:S02]  /*9840*/  IMAD.WIDE R32, R0.reuse, 0x4, R10 ;  /* 0x0000000400207825 */ /* 0x040fe400078e020a */
[----:B------:R3:W-:Y:S02]  /*9850*/  STL.64 [R1+0x828], R40 ;  /* 0x0008282801007387 */ /* 0x0007e40000100a00 */
[----:B----4-:R-:W-:-:S02]  /*9860*/  IMAD.WIDE R30, R0, 0x4, R12 ;  /* 0x00000004001e7825 */ /* 0x010fc400078e020c */
[----:B------:R4:W-:Y:S02]  /*9870*/  STL.64 [R1+0x830], R38 ;  /* 0x0008302601007387 */ /* 0x0009e40000100a00 */
[C---:B--2---:R-:W-:Y:S01]  /*9880*/  IMAD.WIDE R28, R0.reuse, 0x4, R14 ;  /* 0x00000004001c7825 */ /* 0x044fe200078e020e */
[----:B-1----:R-:W-:Y:S01]  /*9890*/  LOP3.LUT R24, R23, 0x60, RZ, 0x3c, !PT ;  /* 0x0000006017187812 */ /* 0x002fe200078e3cff */
[----:B------:R1:W-:Y:S02]  /*98a0*/  STL.64 [R1+0x838], R36 ;  /* 0x0008382401007387 */ /* 0x0003e40000100a00 */
[----:B------:R-:W-:Y:S02]  /*98b0*/  IMAD.WIDE R26, R0, 0x4, R16 ;  /* 0x00000004001a7825 */ /* 0x000fe400078e0210 */
[----:B------:R3:W-:Y:S02]  /*98c0*/  LDGSTS.E [R24+0xc00], [R40.64], !P1 ;  /* 0x00c0000028187fae */ /* 0x0007e4000c921848 */
[----:B------:R-:W-:-:S02]  /*98d0*/  IMAD R0, R252, 0xb, RZ ;  /* 0x0000000bfc007824 */ /* 0x000fc400078e02ff */
[----:B------:R-:W-:Y:S01]  /*98e0*/  IMAD R25, R252, 0x37, RZ ;  /* 0x00000037fc197824 */ /* 0x000fe200078e02ff */
[----:B------:R4:W-:Y:S04]  /*98f0*/  LDGSTS.E [R24+0xc80], [R38.64], !P1 ;  /* 0x00c8000026187fae */ /* 0x0009e8000c921848 */
[----:B------:R1:W-:Y:S04]  /*9900*/  LDGSTS.E [R24+0xd00], [R36.64], !P1 ;  /* 0x00d0000024187fae */ /* 0x0003e8000c921848 */
[----:B------:R2:W-:Y:S01]  /*9910*/  STL.64 [R1+0x840], R34 ;  /* 0x0008402201007387 */ /* 0x0005e20000100a00 */
[----:B---3--:R-:W-:-:S03]  /*9920*/  IMAD.WIDE R40, R0, 0x4, R18 ;  /* 0x0000000400287825 */ /* 0x008fc600078e0212 */
[----:B------:R2:W-:Y:S01]  /*9930*/  LDGSTS.E [R24+0xd80], [R34.64], !P1 ;  /* 0x00d8000022187fae */ /* 0x0005e2000c921848 */
[----:B----4-:R-:W-:-:S03]  /*9940*/  IMAD.WIDE R38, R22, 0x4, R18 ;  /* 0x0000000416267825 */ /* 0x010fc600078e0212 */
        /* <DEDUP_REMOVED lines=16> */
[----:B------:R1:W-:Y:S04]  /*9a50*/  LDGSTS.E [R24+0x1c00], [R38.64], !P4 ;  /* 0x01c0000026187fae */ /* 0x0003e8000e121848 */
[----:B------:R2:W-:Y:S01]  /*9a60*/  STL.64 [R1+0x870], R36 ;  /* 0x0008702401007387 */ /* 0x0005e20000100a00 */
[----:B---3--:R-:W-:-:S03]  /*9a70*/  IMAD.WIDE R26, R22, 0x4, R14 ;  /* 0x00000004161a7825 */ /* 0x008fc600078e020e */
[----:B------:R2:W-:Y:S01]  /*9a80*/  LDGSTS.E [R24+0x1c80], [R36.64], !P4 ;  /* 0x01c8000024187fae */ /* 0x0005e2000e121848 */
[----:B------:R-:W-:-:S03]  /*9a90*/  IMAD.WIDE R22, R22, 0x4, R16 ;  /* 0x0000000416167825 */ /* 0x000fc600078e0210 */
        /* <DEDUP_REMOVED lines=22> */
[----:B------:R3:W-:Y:S01]  /*9c00*/  LDGSTS.E [R24+0x2c00], [R40.64], !P0 ;  /* 0x02c0000028187fae */ /* 0x0007e2000c121848 */
[C---:B------:R-:W-:Y:S02]  /*9c10*/  IMAD R0, R252.reuse, 0x13, RZ ;  /* 0x00000013fc007824 */ /* 0x040fe400078e02ff */
[----:B--2---:R-:W-:Y:S01]  /*9c20*/  IMAD R22, R252, 0xf, RZ ;  /* 0x0000000ffc167824 */ /* 0x004fe200078e02ff */
[----:B------:R1:W-:Y:S04]  /*9c30*/  STL.64 [R1+0x8b0], R38 ;  /* 0x0008b02601007387 */ /* 0x0003e80000100a00 */
[----:B------:R1:W-:Y:S01]  /*9c40*/  LDGSTS.E [R24+0x2c80], [R38.64], !P0 ;  /* 0x02c8000026187fae */ /* 0x0003e2000c121848 */
[----:B---3--:R-:W-:-:S03]  /*9c50*/  IMAD.WIDE R40, R0, 0x4, R18 ;  /* 0x0000000400287825 */ /* 0x008fc600078e0212 */
        /* <DEDUP_REMOVED lines=207> */
[C---:B------:R-:W-:Y:S01]  /*a950*/  IADD3 R20, R21.reuse, -0x49, RZ ;  /* 0xffffffb715147810 */ /* 0x040fe20007ffe0ff */
[----:B------:R2:W-:Y:S01]  /*a960*/  LDGSTS.E [R24+0xac00], [R40.64], !P3 ;  /* 0x0ac0000028187fae */ /* 0x0005e2000d921848 */
[----:B-1----:R-:W-:Y:S01]  /*a970*/  IMAD.WIDE R26, R0, 0x4, R16 ;  /* 0x00000004001a7825 */ /* 0x002fe200078e0210 */
[----:B------:R-:W-:Y:S02]  /*a980*/  IADD3 R0, R21, -0x4d, RZ ;  /* 0xffffffb315007810 */ /* 0x000fe40007ffe0ff */
[----:B------:R-:W-:Y:S01]  /*a990*/  STL.64 [R1+0xd98], R40 ;  /* 0x000d982801007387 */ /* 0x000fe20000100a00 */
[----:B---3--:R-:W-:-:S03]  /*a9a0*/  IMAD R22, R252, 0x2f, RZ ;  /* 0x0000002ffc167824 */ /* 0x008fc600078e02ff */
[----:B------:R1:W-:Y:S04]  /*a9b0*/  LDGSTS.E [R24+0xac80], [R38.64], !P3 ;  /* 0x0ac8000026187fae */ /* 0x0003e8000d921848 */
        /* <DEDUP_REMOVED lines=16> */
[----:B---3--:R-:W-:Y:S01]  /*aac0*/  IMAD.WIDE R30, R22, 0x4, R10 ;  /* 0x00000004161e7825 */ /* 0x008fe200078e020a */
[----:B------:R-:W-:Y:S02]  /*aad0*/  ISETP.GE.U32.AND P3, PT, R20, 0x7fffff78, PT ;  /* 0x7fffff781400780c */ /* 0x000fe40003f66070 */
[----:B------:R1:W-:Y:S01]  /*aae0*/  STL.64 [R1+0xdd0], R26 ;  /* 0x000dd01a01007387 */ /* 0x0003e20000100a00 */
[----:B------:R-:W-:Y:S02]  /*aaf0*/  IMAD.MOV.U32 R20, RZ, RZ, 0x3f ;  /* 0x0000003fff147424 */ /* 0x000fe400078e00ff */
[----:B----4-:R-:W-:Y:S01]  /*ab00*/  IMAD.WIDE R28, R22, 0x4, R12 ;  /* 0x00000004161c7825 */ /* 0x010fe200078e020c */
[----:B------:R3:W-:Y:S02]  /*ab10*/  LDGSTS.E [R24+0xbc00], [R38.64], !P5 ;  /* 0x0bc0000026187fae */ /* 0x0007e4000e921848 */
[----:B------:R-:W-:-:S02]  /*ab20*/  IADD3 R20, R20, c[0x0][0x180], RZ ;  /* 0x0000600014147a10 */ /* 0x000fc40007ffe0ff */
[----:B------:R4:W-:Y:S01]  /*ab30*/  LDGSTS.E [R24+0xbc80], [R36.64], !P5 ;  /* 0x0bc8000024187fae */ /* 0x0009e2000e921848 */
[----:B-1----:R-:W-:-:S03]  /*ab40*/  IMAD.WIDE R26, R22, 0x4, R14 ;  /* 0x00000004161a7825 */ /* 0x002fc600078e020e */
[----:B------:R1:W-:Y:S01]  /*ab50*/  LDGSTS.E [R24+0xbd00], [R34.64], !P5 ;  /* 0x0bd0000022187fae */ /* 0x0003e2000e921848 */
[----:B------:R-:W-:-:S03]  /*ab60*/  IMAD.WIDE R22, R22, 0x4, R16 ;  /* 0x0000000416167825 */ /* 0x000fc600078e0210 */
[----:B------:R1:W-:Y:S04]  /*ab70*/  LDGSTS.E [R24+0xbd80], [R32.64], !P5 ;  /* 0x0bd8000020187fae */ /* 0x0003e8000e921848 */
[----:B------:R1:W-:Y:S04]  /*ab80*/  LDGSTS.E [R24+0xbe00], [R30.64], !P5 ;  /* 0x0be000001e187fae */ /* 0x0003e8000e921848 */
[----:B------:R1:W-:Y:S04]  /*ab90*/  LDGSTS.E [R24+0xbe80], [R28.64], !P5 ;  /* 0x0be800001c187fae */ /* 0x0003e8000e921848 */
[----:B------:R1:W-:Y:S04]  /*aba0*/  LDGSTS.E [R24+0xbf00], [R26.64], !P5 ;  /* 0x0bf000001a187fae */ /* 0x0003e8000e921848 */
[----:B------:R1:W-:Y:S01]  /*abb0*/  LDGSTS.E [R24+0xbf80], [R22.64], !P5 ;  /* 0x0bf8000016187fae */ /* 0x0003e2000e921848 */
[----:B------:R-:W-:Y:S01]  /*abc0*/  ISETP.GE.U32.AND P5, PT, R0, 0x7fffff74, PT ;  /* 0x7fffff740000780c */ /* 0x000fe20003fa6070 */
[----:B------:R-:W-:-:S02]  /*abd0*/  IMAD R0, R252, 0x33, RZ ;  /* 0x00000033fc007824 */ /* 0x000fc400078e02ff */
[----:B------:R3:W-:Y:S02]  /*abe0*/  STL.64 [R1+0xf28], R38 ;  /* 0x000f282601007387 */ /* 0x0007e40000100a00 */
[C---:B------:R-:W-:Y:S02]  /*abf0*/  IMAD.WIDE R42, R0.reuse, 0x4, R18 ;  /* 0x00000004002a7825 */ /* 0x040fe400078e0212 */
[----:B------:R4:W-:Y:S02]  /*ac00*/  STL.64 [R1+0xf20], R36 ;  /* 0x000f202401007387 */ /* 0x0009e40000100a00 */
[C---:B--2---:R-:W-:Y:S02]  /*ac10*/  IMAD.WIDE R40, R0.reuse, 0x4, R2 ;  /* 0x0000000400287825 */ /* 0x044fe400078e0202 */
[----:B------:R1:W-:Y:S04]  /*ac20*/  STL.64 [R1+0xf18], R34 ;  /* 0x000f182201007387 */ /* 0x0003e80000100a00 */
[----:B------:R2:W-:Y:S01]  /*ac30*/  STL.64 [R1+0xf10], R32 ;  /* 0x000f102001007387 */ /* 0x0005e20000100a00 */
[----:B---3--:R-:W-:-:S03]  /*ac40*/  IMAD.WIDE R38, R0, 0x4, R4 ;  /* 0x0000000400267825 */ /* 0x008fc600078e0204 */
[----:B------:R3:W-:Y:S01]  /*ac50*/  STL.64 [R1+0xf08], R30 ;  /* 0x000f081e01007387 */ /* 0x0007e20000100a00 */
[----:B----4-:R-:W-:-:S03]  /*ac60*/  IMAD.WIDE R36, R0, 0x4, R8 ;  /* 0x0000000400247825 */ /* 0x010fc600078e0208 */
[----:B------:R4:W-:Y:S01]  /*ac70*/  STL.64 [R1+0xf00], R28 ;  /* 0x000f001c01007387 */ /* 0x0009e20000100a00 */
[----:B-1----:R-:W-:-:S03]  /*ac80*/  IMAD.WIDE R34, R0, 0x4, R10 ;  /* 0x0000000400227825 */ /* 0x002fc600078e020a */
[----:B------:R1:W-:Y:S01]  /*ac90*/  STL.64 [R1+0xee0], R26 ;  /* 0x000ee01a01007387 */ /* 0x0003e20000100a00 */
[----:B--2---:R-:W-:-:S03]  /*aca0*/  IMAD.WIDE R32, R0, 0x4, R12 ;  /* 0x0000000400207825 */ /* 0x004fc600078e020c */
[----:B------:R2:W-:Y:S01]  /*acb0*/  LDGSTS.E [R24+0xcc00], [R42.64], !P2 ;  /* 0x0cc000002a187fae */ /* 0x0005e2000d121848 */
[----:B---3--:R-:W-:-:S03]  /*acc0*/  IMAD.WIDE R30, R0, 0x4, R14 ;  /* 0x00000004001e7825 */ /* 0x008fc600078e020e */
[----:B------:R3:W-:Y:S01]  /*acd0*/  STL.64 [R1+0xed8], R22 ;  /* 0x000ed81601007387 */ /* 0x0007e20000100a00 */
[----:B----4-:R-:W-:-:S03]  /*ace0*/  IMAD.WIDE R28, R0, 0x4, R16 ;  /* 0x00000004001c7825 */ /* 0x010fc600078e0210 */
[----:B------:R4:W-:Y:S01]  /*acf0*/  LDGSTS.E [R24+0xcc80], [R40.64], !P2 ;  /* 0x0cc8000028187fae */ /* 0x0009e2000d121848 */
[----:B-1----:R-:W-:-:S03]  /*ad00*/  IADD3 R26, R21, -0x51, RZ ;  /* 0xffffffaf151a7810 */ /* 0x002fc60007ffe0ff */
[----:B------:R-:W1:Y:S04]  /*ad10*/  S2R R211, SR_TID.X ;  /* 0x0000000000d37919 */ /* 0x000e680000002100 */
[----:B------:R2:W-:Y:S01]  /*ad20*/  STL.64 [R1+0xed0], R42 ;  /* 0x000ed02a01007387 */ /* 0x0005e20000100a00 */
[----:B---3--:R-:W-:Y:S01]  /*ad30*/  IADD3 R22, R21, -0x40, RZ ;  /* 0xffffffc015167810 */ /* 0x008fe20007ffe0ff */
[----:B------:R-:W-:Y:S02]  /*ad40*/  IMAD R23, R252, 0x3b, RZ ;  /* 0x0000003bfc177824 */ /* 0x000fe400078e02ff */
[----:B------:R3:W-:Y:S04]  /*ad50*/  LDGSTS.E [R24+0xcd00], [R38.64], !P2 ;  /* 0x0cd0000026187fae */ /* 0x0007e8000d121848 */
[----:B------:R4:W-:Y:S04]  /*ad60*/  STL.64 [R1+0xec8], R40 ;  /* 0x000ec82801007387 */ /* 0x0009e80000100a00 */
[----:B------:R1:W-:Y:S01]  /*ad70*/  LDGSTS.E [R24+0xcd80], [R36.64], !P2 ;  /* 0x0cd8000024187fae */ /* 0x0003e2000d121848 */
[----:B--2---:R-:W-:-:S03]  /*ad80*/  IMAD.WIDE R42, R23, 0x4, R18 ;  /* 0x00000004172a7825 */ /* 0x004fc600078e0212 */
[----:B------:R3:W-:Y:S04]  /*ad90*/  STL.64 [R1+0xec0], R38 ;  /* 0x000ec02601007387 */ /* 0x0007e80000100a00 */
[----:B------:R2:W-:Y:S01]  /*ada0*/  LDGSTS.E [R24+0xce00], [R34.64], !P2 ;  /* 0x0ce0000022187fae */ /* 0x0005e2000d121848 */
[----:B----4-:R-:W-:-:S03]  /*adb0*/  IMAD.WIDE R40, R25, 0x4, R18 ;  /* 0x0000000419287825 */ /* 0x010fc600078e0212 */
        /* <DEDUP_REMOVED lines=8> */
[----:B------:R-:W-:Y:S01]  /*ae40*/  ISETP.GT.AND P2, PT, R20, 0x3f, PT ;  /* 0x0000003f1400780c */ /* 0x000fe20003f44270 */
[C---:B--2---:R-:W-:Y:S02]  /*ae50*/  IMAD.WIDE R34, R25.reuse, 0x4, R8 ;  /* 0x0000000419227825 */ /* 0x044fe400078e0208 */
[----:B------:R3:W-:Y:S01]  /*ae60*/  STL.64 [R1+0xea0], R30 ;  /* 0x000ea01e01007387 */ /* 0x0007e20000100a00 */
[----:B------:R-:W-:Y:S01]  /*ae70*/  SEL R0, RZ, 0x4, !P2 ;  /* 0x00000004ff007807 */ /* 0x000fe20005000000 */
[----:B------:R-:W-:-:S02]  /*ae80*/  IMAD.WIDE R20, R25, 0x4, R10 ;  /* 0x0000000419147825 */ /* 0x000fc400078e020a */
[----:B------:R1:W-:Y:S02]  /*ae90*/  STL.64 [R1+0xe98], R28 ;  /* 0x000e981c01007387 */ /* 0x0003e40000100a00 */
[C---:B----4-:R-:W-:Y:S02]  /*aea0*/  IMAD.WIDE R32, R25.reuse, 0x4, R12 ;  /* 0x0000000419207825 */ /* 0x050fe400078e020c */
[----:B------:R2:W-:Y:S04]  /*aeb0*/  STL.64 [R1+0xe90], R40 ;  /* 0x000e902801007387 */ /* 0x0005e80000100a00 */
[----:B------:R4:W-:Y:S01]  /*aec0*/  STL.64 [R1+0xe88], R38 ;  /* 0x000e882601007387 */ /* 0x0009e20000100a00 */
[----:B---3--:R-:W-:-:S03]  /*aed0*/  IMAD.WIDE R30, R25, 0x4, R14 ;  /* 0x00000004191e7825 */ /* 0x008fc600078e020e */
[----:B------:R3:W-:Y:S01]  /*aee0*/  STL.64 [R1+0xe80], R36 ;  /* 0x000e802401007387 */ /* 0x0007e20000100a00 */
[----:B-1----:R-:W-:-:S03]  /*aef0*/  IMAD.WIDE R28, R25, 0x4, R16 ;  /* 0x00000004191c7825 */ /* 0x002fc600078e0210 */
[----:B------:R2:W-:Y:S04]  /*af00*/  LDGSTS.E [R24+0xdc00], [R40.64], !P6 ;  /* 0x0dc0000028187fae */ /* 0x0005e8000f121848 */
[----:B------:R1:W-:Y:S04]  /*af10*/  STL.64 [R1+0xe78], R34 ;  /* 0x000e782201007387 */ /* 0x0003e80000100a00 */
[----:B------:R4:W-:Y:S04]  /*af20*/  LDGSTS.E [R24+0xdc80], [R38.64], !P6 ;  /* 0x0dc8000026187fae */ /* 0x0009e8000f121848 */
[----:B------:R1:W-:Y:S01]  /*af30*/  STL.64 [R1+0xe70], R20 ;  /* 0x000e701401007387 */ /* 0x0003e20000100a00 */
[----:B--2---:R-:W-:-:S03]  /*af40*/  IMAD.WIDE R40, R23, 0x4, R2 ;  /* 0x0000000417287825 */ /* 0x004fc600078e0202 */
[----:B------:R3:W-:Y:S04]  /*af50*/  LDGSTS.E [R24+0xdd00], [R36.64], !P6 ;  /* 0x0dd0000024187fae */ /* 0x0007e8000f121848 */
[----:B------:R2:W-:Y:S01]  /*af60*/  STL.64 [R1+0xe68], R32 ;  /* 0x000e682001007387 */ /* 0x0005e20000100a00 */
[----:B----4-:R-:W-:-:S03]  /*af70*/  IMAD.WIDE R38, R23, 0x4, R4 ;  /* 0x0000000417267825 */ /* 0x010fc600078e0204 */
[----:B------:R1:W-:Y:S04]  /*af80*/  LDGSTS.E [R24+0xdd80], [R34.64], !P6 ;  /* 0x0dd8000022187fae */ /* 0x0003e8000f121848 */
[----:B------:R4:W-:Y:S01]  /*af90*/  STL.64 [R1+0xe60], R30 ;  /* 0x000e601e01007387 */ /* 0x0009e20000100a00 */
[----:B---3--:R-:W-:-:S03]  /*afa0*/  IMAD.WIDE R36, R23, 0x4, R8 ;  /* 0x0000000417247825 */ /* 0x008fc600078e0208 */
[----:B------:R3:W-:Y:S04]  /*afb0*/  LDGSTS.E [R24+0xde00], [R20.64], !P6 ;  /* 0x0de0000014187fae */ /* 0x0007e8000f121848 */
[----:B------:R2:W-:Y:S01]  /*afc0*/  STL.64 [R1+0xe58], R28 ;  /* 0x000e581c01007387 */ /* 0x0005e20000100a00 */
[----:B-1----:R-:W-:-:S03]  /*afd0*/  IMAD.WIDE R34, R23, 0x4, R10 ;  /* 0x0000000417227825 */ /* 0x002fc600078e020a */
[----:B------:R2:W-:Y:S04]  /*afe0*/  LDGSTS.E [R24+0xde80], [R32.64], !P6 ;  /* 0x0de8000020187fae */ /* 0x0005e8000f121848 */
[----:B------:R4:W-:Y:S01]  /*aff0*/  LDGSTS.E [R24+0xdf00], [R30.64], !P6 ;  /* 0x0df000001e187fae */ /* 0x0009e2000f121848 */
[----:B---3--:R-:W-:-:S03]  /*b000*/  LOP3.LUT R21, R211, 0x1f, RZ, 0xc0, !PT ;  /* 0x0000001fd3157812 */ /* 0x008fc600078ec0ff */
[----:B------:R-:W-:Y:S01]  /*b010*/  STL.64 [R1+0xe50], R42 ;  /* 0x000e502a01007387 */ /* 0x000fe20000100a00 */
[----:B------:R-:W-:Y:S01]  /*b020*/  LOP3.LUT R20, R21, 0x20, RZ, 0xfc, !PT ;  /* 0x0000002015147812 */ /* 0x000fe200078efcff */
[C---:B--2---:R-:W-:Y:S02]  /*b030*/  IMAD.WIDE R32, R23.reuse, 0x4, R12 ;  /* 0x0000000417207825 */ /* 0x044fe400078e020c */
[----:B------:R1:W-:Y:S01]  /*b040*/  LDGSTS.E [R24+0xdf80], [R28.64], !P6 ;  /* 0x0df800001c187fae */ /* 0x0003e2000f121848 */
[----:B------:R-:W-:Y:S01]  /*b050*/  ISETP.GE.AND P2, PT, R20, c[0x0][0x180], PT ;  /* 0x0000600014007a0c */ /* 0x000fe20003f46270 */
[----:B----4-:R-:W-:Y:S02]  /*b060*/  IMAD.WIDE R30, R23, 0x4, R14 ;  /* 0x00000004171e7825 */ /* 0x010fe400078e020e */
[----:B------:R-:W-:Y:S01]  /*b070*/  STL.64 [R1+0xe48], R40 ;  /* 0x000e482801007387 */ /* 0x000fe20000100a00 */
[----:B------:R-:W-:-:S03]  /*b080*/  ISETP.GE.AND P6, PT, R21, c[0x0][0x180], PT ;  /* 0x0000600015007a0c */ /* 0x000fc60003fc6270 */
[----:B------:R2:W-:Y:S01]  /*b090*/  STL.64 [R1+0xe40], R38 ;  /* 0x000e402601007387 */ /* 0x0005e20000100a00 */
[----:B-1----:R-:W-:-:S03]  /*b0a0*/  IMAD.WIDE R28, R23, 0x4, R16 ;  /* 0x00000004171c7825 */ /* 0x002fc600078e0210 */
[----:B------:R1:W-:Y:S04]  /*b0b0*/  STL.64 [R1+0xe38], R36 ;  /* 0x000e382401007387 */ /* 0x0003e80000100a00 */
[----:B------:R3:W-:Y:S04]  /*b0c0*/  STL.64 [R1+0xe30], R34 ;  /* 0x000e302201007387 */ /* 0x0007e80000100a00 */
[----:B------:R2:W-:Y:S04]  /*b0d0*/  STL.64 [R1+0xe28], R32 ;  /* 0x000e282001007387 */ /* 0x0005e80000100a00 */
[----:B------:R1:W-:Y:S04]  /*b0e0*/  STL.64 [R1+0xe20], R30 ;  /* 0x000e201e01007387 */ /* 0x0003e80000100a00 */
[----:B------:R1:W-:Y:S04]  /*b0f0*/  STL.64 [R1+0xe18], R28 ;  /* 0x000e181c01007387 */ /* 0x0003e80000100a00 */
[----:B------:R-:W2:Y:S04]  /*b100*/  LDL.LU R23, [R1+0xba8] ;  /* 0x000ba80001177983 */ /* 0x000ea80000300800 */
[----:B------:R-:W2:Y:S01]  /*b110*/  LDL.LU R20, [R1+0xba4] ;  /* 0x000ba40001147983 */ /* 0x000ea20000300800 */
[----:B------:R-:W-:-:S03]  /*b120*/  IMAD R25, R252, 0x3f, RZ ;  /* 0x0000003ffc197824 */ /* 0x000fc600078e02ff */
[----:B------:R1:W-:Y:S04]  /*b130*/  LDGSTS.E [R24+0xec00], [R42.64], !P1 ;  /* 0x0ec000002a187fae */ /* 0x0003e8000c921848 */
[----:B------:R1:W-:Y:S04]  /*b140*/  LDGSTS.E [R24+0xec80], [R40.64], !P1 ;  /* 0x0ec8000028187fae */ /* 0x0003e8000c921848 */
[----:B------:R2:W-:Y:S04]  /*b150*/  LDGSTS.E [R24+0xed00], [R38.64], !P1 ;  /* 0x0ed0000026187fae */ /* 0x0005e8000c921848 */
[----:B------:R1:W-:Y:S04]  /*b160*/  LDGSTS.E [R24+0xed80], [R36.64], !P1 ;  /* 0x0ed8000024187fae */ /* 0x0003e8000c921848 */
[----:B------:R3:W-:Y:S01]  /*b170*/  LDGSTS.E [R24+0xee00], [R34.64], !P1 ;  /* 0x0ee0000022187fae */ /* 0x0007e2000c921848 */
[----:B--2---:R-:W-:-:S03]  /*b180*/  IMAD.WIDE R38, R25, 0x4, R18 ;  /* 0x0000000419267825 */ /* 0x004fc600078e0212 */
[----:B------:R-:W-:Y:S01]  /*b190*/  STL.64 [R1+0x2818], R18 ;  /* 0x0028181201007387 */ /* 0x000fe20000100a00 */
[----:B-1----:R-:W-:-:S03]  /*b1a0*/  IMAD.WIDE R36, R25, 0x4, R2 ;  /* 0x0000000419247825 */ /* 0x002fc600078e0202 */
[----:B------:R1:W-:Y:S01]  /*b1b0*/  STL.64 [R1+0x2820], R2 ;  /* 0x0028200201007387 */ /* 0x0003e20000100a00 */
[----:B---3--:R-:W-:-:S03]  /*b1c0*/  IMAD.WIDE R34, R25, 0x4, R4 ;  /* 0x0000000419227825 */ /* 0x008fc600078e0204 */
[----:B------:R2:W-:Y:S04]  /*b1d0*/  LDGSTS.E [R24+0xee80], [R32.64], !P1 ;  /* 0x0ee8000020187fae */ /* 0x0005e8000c921848 */
[----:B------:R-:W-:Y:S04]  /*b1e0*/  STL.64 [R1+0xe10], R38 ;  /* 0x000e102601007387 */ /* 0x000fe80000100a00 */
[----:B------:R-:W-:Y:S01]  /*b1f0*/  STL.64 [R1+0x2828], R4 ;  /* 0x0028280401007387 */ /* 0x000fe20000100a00 */
[----:B--2---:R-:W-:-:S03]  /*b200*/  IMAD.WIDE R32, R25, 0x4, R8 ;  /* 0x0000000419207825 */ /* 0x004fc600078e0208 */
[----:B------:R2:W-:Y:S04]  /*b210*/  LDGSTS.E [R24+0xef00], [R30.64], !P1 ;  /* 0x0ef000001e187fae */ /* 0x0005e8000c921848 */
[----:B------:R3:W-:Y:S04]  /*b220*/  STL.64 [R1+0xe08], R36 ;  /* 0x000e082401007387 */ /* 0x0007e80000100a00 */
[----:B------:R1:W-:Y:S01]  /*b230*/  LDGSTS.E [R24+0xef80], [R28.64], !P1 ;  /* 0x0ef800001c187fae */ /* 0x0003e2000c921848 */
[----:B------:R-:W-:-:S03]  /*b240*/  ISETP.GE.U32.AND P1, PT, R22, 0x7fffff81, PT ;  /* 0x7fffff811600780c */ /* 0x000fc60003f26070 */
[----:B------:R-:W-:Y:S01]  /*b250*/  STL.64 [R1+0x2830], R8 ;  /* 0x0028300801007387 */ /* 0x000fe20000100a00 */
[C---:B--2---:R-:W-:Y:S01]  /*b260*/  IMAD.WIDE R30, R25.reuse, 0x4, R10 ;  /* 0x00000004191e7825 */ /* 0x044fe200078e020a */
[----:B------:R-:W-:Y:S02]  /*b270*/  SEL R22, R0, RZ, !P6 ;  /* 0x000000ff00167207 */ /* 0x000fe40007000000 */
[----:B------:R-:W-:Y:S01]  /*b280*/  STL.64 [R1+0xe00], R34 ;  /* 0x000e002201007387 */ /* 0x000fe20000100a00 */
[----:B------:R-:W-:Y:S01]  /*b290*/  ISETP.GE.U32.AND P6, PT, R26, 0x7fffff70, PT ;  /* 0x7fffff701a00780c */ /* 0x000fe20003fc6070 */
[C---:B------:R-:W-:Y:S02]  /*b2a0*/  IMAD.WIDE R26, R25.reuse, 0x4, R14 ;  /* 0x00000004191a7825 */ /* 0x040fe400078e020e */
[----:B------:R-:W-:Y:S02]  /*b2b0*/  STL.64 [R1+0x2838], R10 ;  /* 0x0028380a01007387 */ /* 0x000fe40000100a00 */
[----:B-1----:R-:W-:-:S02]  /*b2c0*/  IMAD.WIDE R28, R25, 0x4, R12 ;  /* 0x00000004191c7825 */ /* 0x002fc400078e020c */
[----:B------:R1:W-:Y:S02]  /*b2d0*/  STL.64 [R1+0xdf8], R32 ;  /* 0x000df82001007387 */ /* 0x0003e40000100a00 */
[----:B------:R-:W-:Y:S02]  /*b2e0*/  IMAD.WIDE R2, R25, 0x4, R16 ;  /* 0x0000000419027825 */ /* 0x000fe400078e0210 */
[----:B------:R-:W-:Y:S04]  /*b2f0*/  STL.64 [R1+0x2840], R12 ;  /* 0x0028400c01007387 */ /* 0x000fe80000100a00 */
[----:B------:R2:W-:Y:S04]  /*b300*/  STL.64 [R1+0xdf0], R30 ;  /* 0x000df01e01007387 */ /* 0x0005e80000100a00 */
[----:B------:R-:W-:Y:S04]  /*b310*/  STL.64 [R1+0x2848], R14 ;  /* 0x0028480e01007387 */ /* 0x000fe80000100a00 */
[----:B------:R1:W-:Y:S04]  /*b320*/  STL.64 [R1+0xde8], R28 ;  /* 0x000de81c01007387 */ /* 0x0003e80000100a00 */
[----:B------:R-:W-:Y:S04]  /*b330*/  STL.64 [R1+0x2850], R16 ;  /* 0x0028501001007387 */ /* 0x000fe80000100a00 */
[----:B------:R1:W-:Y:S04]  /*b340*/  STL.64 [R1+0xde0], R26 ;  /* 0x000de01a01007387 */ /* 0x0003e80000100a00 */
[----:B------:R1:W-:Y:S04]  /*b350*/  STL.64 [R1+0xdd8], R2 ;  /* 0x000dd80201007387 */ /* 0x0003e80000100a00 */
[----:B------:R-:W4:Y:S04]  /*b360*/  LDL.LU R50, [R1+0xba0] ;  /* 0x000ba00001327983 */ /* 0x000f280000300800 */
[----:B------:R-:W4:Y:S04]  /*b370*/  LDL.LU R51, [R1+0xb9c] ;  /* 0x000b9c0001337983 */ /* 0x000f280000300800 */
[----:B------:R-:W4:Y:S04]  /*b380*/  LDL.LU R48, [R1+0xb98] ;  /* 0x000b980001307983 */ /* 0x000f280000300800 */
[----:B------:R1:W-:Y:S04]  /*b390*/  LDGSTS.E [R24+0xfc00], [R38.64], !P1 ;  /* 0x0fc0000026187fae */ /* 0x0003e8000c921848 */
[----:B------:R-:W4:Y:S04]  /*b3a0*/  LDL.LU R49, [R1+0xb94] ;  /* 0x000b940001317983 */ /* 0x000f280000300800 */
[----:B------:R3:W-:Y:S04]  /*b3b0*/  LDGSTS.E [R24+0xfc80], [R36.64], !P1 ;  /* 0x0fc8000024187fae */ /* 0x0007e8000c921848 */
[----:B------:R-:W4:Y:S04]  /*b3c0*/  LDL.LU R46, [R1+0xb90] ;  /* 0x000b9000012e7983 */ /* 0x000f280000300800 */
[----:B------:R1:W-:Y:S04]  /*b3d0*/  LDGSTS.E [R24+0xfd00], [R34.64], !P1 ;  /* 0x0fd0000022187fae */ /* 0x0003e8000c921848 */
[----:B---3--:R-:W3:Y:S04]  /*b3e0*/  LDL.LU R36, [R1+0xb8c] ;  /* 0x000b8c0001247983 */ /* 0x008ee80000300800 */
[----:B------:R-:W3:Y:S04]  /*b3f0*/  LDL.LU R47, [R1+0xb88] ;  /* 0x000b8800012f7983 */ /* 0x000ee80000300800 */
[----:B------:R-:W3:Y:S04]  /*b400*/  LDL.LU R44, [R1+0xb84] ;  /* 0x000b8400012c7983 */ /* 0x000ee80000300800 */
[----:B------:R-:W3:Y:S04]  /*b410*/  LDL.LU R45, [R1+0xb80] ;  /* 0x000b8000012d7983 */ /* 0x000ee80000300800 */
[----:B------:R-:W3:Y:S04]  /*b420*/  LDL.LU R42, [R1+0xb7c] ;  /* 0x000b7c00012a7983 */ /* 0x000ee80000300800 */
[----:B------:R-:W3:Y:S04]  /*b430*/  LDL.LU R43, [R1+0xb78] ;  /* 0x000b7800012b7983 */ /* 0x000ee80000300800 */
[----:B------:R-:W3:Y:S04]  /*b440*/  LDL.LU R40, [R1+0xb74] ;  /* 0x000b740001287983 */ /* 0x000ee80000300800 */
[----:B------:R1:W-:Y:S04]  /*b450*/  LDGSTS.E [R24+0xfd80], [R32.64], !P1 ;  /* 0x0fd8000020187fae */ /* 0x0003e8000c921848 */
[----:B------:R-:W3:Y:S04]  /*b460*/  LDL.LU R41, [R1+0xb70] ;  /* 0x000b700001297983 */ /* 0x000ee80000300800 */
[----:B------:R2:W-:Y:S04]  /*b470*/  LDGSTS.E [R24+0xfe00], [R30.64], !P1 ;  /* 0x0fe000001e187fae */ /* 0x0005e8000c921848 */
[----:B-1----:R-:W3:Y:S04]  /*b480*/  LDL.LU R33, [R1+0xb6c] ;  /* 0x000b6c0001217983 */ /* 0x002ee80000300800 */
[----:B------:R-:W3:Y:S04]  /*b490*/  LDL.LU R38, [R1+0xb68] ;  /* 0x000b680001267983 */ /* 0x000ee80000300800 */
[----:B------:R-:W3:Y:S04]  /*b4a0*/  LDL.LU R39, [R1+0xb64] ;  /* 0x000b640001277983 */ /* 0x000ee80000300800 */
[----:B------:R-:W3:Y:S04]  /*b4b0*/  LDL.LU R37, [R1+0xb60] ;  /* 0x000b600001257983 */ /* 0x000ee80000300800 */
[----:B------:R-:W3:Y:S04]  /*b4c0*/  LDL.LU R34, [R1+0xb5c] ;  /* 0x000b5c0001227983 */ /* 0x000ee80000300800 */
[----:B------:R-:W3:Y:S04]  /*b4d0*/  LDL.LU R35, [R1+0xb58] ;  /* 0x000b580001237983 */ /* 0x000ee80000300800 */
[----:B------:R-:W3:Y:S04]  /*b4e0*/  LDL.LU R32, [R1+0xb54] ;  /* 0x000b540001207983 */ /* 0x000ee80000300800 */
[----:B--2---:R-:W2:Y:S04]  /*b4f0*/  LDL.LU R30, [R1+0xb50] ;  /* 0x000b5000011e7983 */ /* 0x004ea80000300800 */
[----:B------:R1:W-:Y:S04]  /*b500*/  LDGSTS.E [R24+0xfe80], [R28.64], !P1 ;  /* 0x0fe800001c187fae */ /* 0x0003e8000c921848 */
[----:B------:R-:W2:Y:S04]  /*b510*/  LDL.LU R31, [R1+0xb4c] ;  /* 0x000b4c00011f7983 */ /* 0x000ea80000300800 */
[----:B------:R1:W-:Y:S04]  /*b520*/  LDGSTS.E [R24+0xff00], [R26.64], !P1 ;  /* 0x0ff000001a187fae */ /* 0x0003e8000c921848 */
[----:B-1----:R-:W2:Y:S04]  /*b530*/  LDL.LU R28, [R1+0xb48] ;  /* 0x000b4800011c7983 */ /* 0x002ea80000300800 */
[----:B------:R-:W2:Y:S04]  /*b540*/  LDL.LU R29, [R1+0xb44] ;  /* 0x000b4400011d7983 */ /* 0x000ea80000300800 */
[----:B------:R-:W2:Y:S04]  /*b550*/  LDL.LU R26, [R1+0xb40] ;  /* 0x000b4000011a7983 */ /* 0x000ea80000300800 */
[----:B------:R1:W-:Y:S04]  /*b560*/  LDGSTS.E [R24+0xff80], [R2.64], !P1 ;  /* 0x0ff8000002187fae */ /* 0x0003e8000c921848 */
[----:B------:R-:W2:Y:S01]  /*b570*/  LDL.LU R27, [R1+0xb3c] ;  /* 0x000b3c00011b7983 */ /* 0x000ea20000300800 */
[----:B------:R-:W-:Y:S01]  /*b580*/  SEL R0, R0, RZ, !P2 ;  /* 0x000000ff00007207 */ /* 0x000fe20005000000 */
[----:B------:R-:W-:-:S02]  /*b590*/  IMAD R134, R20, c[0x0][0x190], RZ ;  /* 0x0000640014867a24 */ /* 0x000fc400078e02ff */
[----:B-1----:R-:W2:Y:S04]  /*b5a0*/  LDL.LU R24, [R1+0xb38] ;  /* 0x000b380001187983 */ /* 0x002ea80000300800 */
[----:B------:R-:W2:Y:S01]  /*b5b0*/  LDL.LU R25, [R1+0xb34] ;  /* 0x000b340001197983 */ /* 0x000ea20000300800 */
[----:B------:R-:W-:-:S03]  /*b5c0*/  ISETP.NE.U32.AND P2, PT, R22, RZ, PT ;  /* 0x000000ff1600720c */ /* 0x000fc60003f45070 */
[----:B------:R-:W2:Y:S01]  /*b5d0*/  LDL.LU R22, [R1+0xb30] ;  /* 0x000b300001167983 */ /* 0x000ea20000300800 */
[----:B------:R-:W-:Y:S01]  /*b5e0*/  ISETP.NE.U32.AND P1, PT, R0, RZ, PT ;  /* 0x000000ff0000720c */ /* 0x000fe20003f25070 */
[----:B------:R-:W-:Y:S02]  /*b5f0*/  IMAD R0, R23, c[0x0][0x190], RZ ;  /* 0x0000640017007a24 */ /* 0x000fe400078e02ff */
[----:B------:R-:W2:Y:S04]  /*b600*/  LDL.LU R23, [R1+0xb2c] ;  /* 0x000b2c0001177983 */ /* 0x000ea80000300800 */
[----:B------:R-:W2:Y:S04]  /*b610*/  LDL.LU R20, [R1+0xb28] ;  /* 0x000b280001147983 */ /* 0x000ea80000300800 */
[----:B------:R-:W2:Y:S04]  /*b620*/  LDL.LU R58, [R1+0xb20] ;  /* 0x000b2000013a7983 */ /* 0x000ea80000300800 */
[----:B------:R-:W2:Y:S04]  /*b630*/  LDL.LU R59, [R1+0xb1c] ;  /* 0x000b1c00013b7983 */ /* 0x000ea80000300800 */
[----:B------:R-:W2:Y:S04]  /*b640*/  LDL.LU R56, [R1+0xb18] ;  /* 0x000b180001387983 */ /* 0x000ea80000300800 */
[----:B------:R-:W2:Y:S04]  /*b650*/  LDL.LU R57, [R1+0xb14] ;  /* 0x000b140001397983 */ /* 0x000ea80000300800 */
[----:B------:R-:W2:Y:S01]  /*b660*/  LDL.LU R54, [R1+0xb10] ;  /* 0x000b100001367983 */ /* 0x000ea20000300800 */
[----:B------:R-:W-:-:S03]  /*b670*/  LOP3.LUT R252, R211, 0x1f, RZ, 0xc0, !PT ;  /* 0x0000001fd3fc7812 */ /* 0x000fc600078ec0ff */
[----:B------:R-:W0:Y:S01]  /*b680*/  LDGDEPBAR ;  /* 0x00000000000079af */ /* 0x000e220000000000 */
[----:B----4-:R-:W-:Y:S02]  /*b690*/  IMAD R116, R50, c[0x0][0x190], RZ ;  /* 0x0000640032747a24 */ /* 0x010fe400078e02ff */
[----:B------:R-:W-:Y:S02]  /*b6a0*/  IMAD R100, R51, c[0x0][0x190], RZ ;  /* 0x0000640033647a24 */ /* 0x000fe400078e02ff */
[----:B------:R-:W-:Y:S02]  /*b6b0*/  IMAD R68, R49, c[0x0][0x190], RZ ;  /* 0x0000640031447a24 */ /* 0x000fe400078e02ff */
[----:B------:R-:W-:Y:S02]  /*b6c0*/  IMAD R52, R46, c[0x0][0x190], RZ ;  /* 0x000064002e347a24 */ /* 0x000fe400078e02ff */
[----:B---3--:R-:W-:Y:S02]  /*b6d0*/  IMAD R129, R44, c[0x0][0x190], RZ ;  /* 0x000064002c817a24 */ /* 0x008fe400078e02ff */
[----:B------:R-:W3:Y:S01]  /*b6e0*/  LDL.LU R44, [R1+0xb0c] ;  /* 0x000b0c00012c7983 */ /* 0x000ee20000300800 */
[----:B------:R-:W-:-:S02]  /*b6f0*/  IMAD R14, R47, c[0x0][0x190], RZ ;  /* 0x000064002f0e7a24 */ /* 0x000fc400078e02ff */
[----:B------:R-:W-:Y:S02]  /*b700*/  IMAD R97, R42, c[0x0][0x190], RZ ;  /* 0x000064002a617a24 */ /* 0x000fe400078e02ff */
[----:B------:R-:W-:Y:S02]  /*b710*/  IMAD R81, R43, c[0x0][0x190], RZ ;  /* 0x000064002b517a24 */ /* 0x000fe400078e02ff */
[----:B------:R-:W-:Y:S02]  /*b720*/  IMAD R65, R40, c[0x0][0x190], RZ ;  /* 0x0000640028417a24 */ /* 0x000fe400078e02ff */
[----:B------:R-:W-:Y:S02]  /*b730*/  IMAD R49, R41, c[0x0][0x190], RZ ;  /* 0x0000640029317a24 */ /* 0x000fe400078e02ff */
[----:B------:R-:W-:Y:S02]  /*b740*/  IMAD R11, R38, c[0x0][0x190], RZ ;  /* 0x00006400260b7a24 */ /* 0x000fe400078e02ff */
[----:B------:R-:W-:-:S02]  /*b750*/  IMAD R128, R39, c[0x0][0x190], RZ ;  /* 0x0000640027807a24 */ /* 0x000fc400078e02ff */
[----:B------:R-:W-:Y:S02]  /*b760*/  IMAD R112, R37, c[0x0][0x190], RZ ;  /* 0x0000640025707a24 */ /* 0x000fe400078e02ff */
[----:B------:R-:W-:Y:S02]  /*b770*/  IMAD R96, R34, c[0x0][0x190], RZ ;  /* 0x0000640022607a24 */ /* 0x000fe400078e02ff */
[----:B------:R-:W-:Y:S02]  /*b780*/  IMAD R80, R35, c[0x0][0x190], RZ ;  /* 0x0000640023507a24 */ /* 0x000fe400078e02ff */
[----:B--2---:R-:W-:Y:S02]  /*b790*/  IMAD R10, R28, c[0x0][0x190], RZ ;  /* 0x000064001c0a7a24 */ /* 0x004fe400078e02ff */
[----:B------:R-:W2:Y:S04]  /*b7a0*/  LDL.LU R28, [R1+0xb08] ;  /* 0x000b0800011c7983 */ /* 0x000ea80000300800 */
[----:B------:R-:W4:Y:S04]  /*b7b0*/  LDL.LU R55, [R1+0xb04] ;  /* 0x000b040001377983 */ /* 0x000f280000300800 */
[----:B------:R-:W2:Y:S04]  /*b7c0*/  LDL.LU R53, [R1+0xb00] ;  /* 0x000b000001357983 */ /* 0x000ea80000300800 */
[----:B------:R-:W2:Y:S04]  /*b7d0*/  LDL.LU R50, [R1+0xafc] ;  /* 0x000afc0001327983 */ /* 0x000ea80000300800 */
[----:B------:R-:W3:Y:S04]  /*b7e0*/  LDL.LU R51, [R1+0xaf8] ;  /* 0x000af80001337983 */ /* 0x000ee80000300800 */
[----:B------:R-:W3:Y:S04]  /*b7f0*/  LDL.LU R46, [R1+0xaf4] ;  /* 0x000af400012e7983 */ /* 0x000ee80000300800 */
[----:B------:R-:W3:Y:S04]  /*b800*/  LDL.LU R47, [R1+0xaf0] ;  /* 0x000af000012f7983 */ /* 0x000ee80000300800 */
        /* <DEDUP_REMOVED lines=8> */
[----:B------:R-:W3:Y:S04]  /*b890*/  LDL.LU R25, [R1+0xae8] ;  /* 0x000ae80001197983 */ /* 0x000ee80000300800 */
[----:B------:R-:W3:Y:S04]  /*b8a0*/  LDL.LU R42, [R1+0xae4] ;  /* 0x000ae400012a7983 */ /* 0x000ee80000300800 */
[----:B------:R-:W3:Y:S04]  /*b8b0*/  LDL.LU R43, [R1+0xae0] ;  /* 0x000ae000012b7983 */ /* 0x000ee80000300800 */
[----:B------:R-:W3:Y:S01]  /*b8c0*/  LDL.LU R40, [R1+0xadc] ;  /* 0x000adc0001287983 */ /* 0x000ee20000300800 */
[----:B------:R-:W-:-:S03]  /*b8d0*/  IMAD R77, R24, c[0x0][0x190], RZ ;  /* 0x00006400184d7a24 */ /* 0x000fc600078e02ff */
[----:B------:R-:W3:Y:S04]  /*b8e0*/  LDL.LU R38, [R1+0xad8] ;  /* 0x000ad80001267983 */ /* 0x000ee80000300800 */
        /* <DEDUP_REMOVED lines=8> */
[----:B------:R-:W3:Y:S01]  /*b970*/  LDL.LU R27, [R1+0xab4] ;  /* 0x000ab400011b7983 */ /* 0x000ee20000300800 */
[----:B------:R-:W-:-:S02]  /*b980*/  IMAD R113, R45, c[0x0][0x190], RZ ;  /* 0x000064002d717a24 */ /* 0x000fc400078e02ff */
[----:B------:R-:W-:Y:S02]  /*b990*/  IMAD R45, R22, c[0x0][0x190], RZ ;  /* 0x00006400162d7a24 */ /* 0x000fe400078e02ff */
[----:B------:R-:W3:Y:S01]  /*b9a0*/  LDL.LU R22, [R1+0xab0] ;  /* 0x000ab00001167983 */ /* 0x000ee20000300800 */
[----:B------:R-:W-:Y:S02]  /*b9b0*/  IMAD R125, R29, c[0x0][0x190], RZ ;  /* 0x000064001d7d7a24 */ /* 0x000fe400078e02ff */
[----:B------:R-:W-:Y:S02]  /*b9c0*/  IMAD R29, R23, c[0x0][0x190], RZ ;  /* 0x00006400171d7a24 */ /* 0x000fe400078e02ff */
[----:B------:R-:W3:Y:S01]  /*b9d0*/  LDL.LU R23, [R1+0xa14] ;  /* 0x000a140001177983 */ /* 0x000ee20000300800 */
[----:B------:R-:W-:-:S03]  /*b9e0*/  IMAD R5, R20, c[0x0][0x190], RZ ;  /* 0x0000640014057a24 */ /* 0x000fc600078e02ff */
[----:B------:R-:W3:Y:S01]  /*b9f0*/  LDL.LU R20, [R1+0xbac] ;  /* 0x000bac0001147983 */ /* 0x000ee20000300800 */
[----:B------:R-:W-:-:S04]  /*ba00*/  IMAD.WIDE R2, R0, 0x4, R6 ;  /* 0x0000000400027825 */ /* 0x000fc800078e0206 */
[----:B------:R-:W-:Y:S01]  /*ba10*/  IMAD.WIDE R12, R0, 0x4, R248 ;  /* 0x00000004000c7825 */ /* 0x000fe200078e02f8 */
[----:B------:R1:W-:Y:S03]  /*ba20*/  STL.64 [R1+0x17e8], R2 ;  /* 0x0017e80201007387 */ /* 0x0003e60000100a00 */
[--C-:B------:R-:W-:Y:S01]  /*ba30*/  IMAD.WIDE R8, R14, 0x4, R6.reuse ;  /* 0x000000040e087825 */ /* 0x100fe200078e0206 */
[----:B------:R1:W-:Y:S03]  /*ba40*/  STL.64 [R1+0x17e0], R12 ;  /* 0x0017e00c01007387 */ /* 0x0003e60000100a00 */
[--C-:B------:R-:W-:Y:S01]  /*ba50*/  IMAD.WIDE R16, R10, 0x4, R6.reuse ;  /* 0x000000040a107825 */ /* 0x100fe200078e0206 */
[----:B------:R4:W-:Y:S03]  /*ba60*/  STL.64 [R1+0x16e0], R8 ;  /* 0x0016e00801007387 */ /* 0x0009e60000100a00 */
[----:B-1----:R-:W-:-:S04]  /*ba70*/  IMAD.WIDE R2, R11, 0x4, R6 ;  /* 0x000000040b027825 */ /* 0x002fc800078e0206 */
[--C-:B------:R-:W-:Y:S01]  /*ba80*/  IMAD.WIDE R12, R5, 0x4, R6.reuse ;  /* 0x00000004050c7825 */ /* 0x100fe200078e0206 */
[----:B------:R1:W-:Y:S04]  /*ba90*/  STL.64 [R1+0x15e0], R2 ;  /* 0x0015e00201007387 */ /* 0x0003e80000100a00 */
[----:B------:R-:W-:Y:S04]  /*baa0*/  STL.64 [R1+0x14e0], R16 ;  /* 0x0014e01001007387 */ /* 0x000fe80000100a00 */
[----:B------:R-:W-:Y:S01]  /*bab0*/  STL.64 [R1+0x2858], R16 ;  /* 0x0028581001007387 */ /* 0x000fe20000100a00 */
[----:B------:R-:W-:-:S03]  /*bac0*/  IMAD.WIDE R242, R134, 0x4, R6 ;  /* 0x0000000486f27825 */ /* 0x000fc600078e0206 */
[----:B------:R-:W-:Y:S01]  /*bad0*/  STL.64 [R1+0x13d8], R12 ;  /* 0x0013d80c01007387 */ /* 0x000fe20000100a00 */
[----:B------:R-:W-:-:S03]  /*bae0*/  IMAD R124, R58, c[0x0][0x190], RZ ;  /* 0x000064003a7c7a24 */ /* 0x000fc600078e02ff */
[----:B------:R-:W-:Y:S01]  /*baf0*/  STL.64 [R1+0x2860], R12 ;  /* 0x0028600c01007387 */ /* 0x000fe20000100a00 */
[----:B------:R-:W-:-:S04]  /*bb00*/  IMAD.WIDE R238, R129, 0x4, R6 ;  /* 0x0000000481ee7825 */ /* 0x000fc800078e0206 */
[----:B------:R-:W-:-:S04]  /*bb10*/  IMAD.WIDE R234, R128, 0x4, R6 ;  /* 0x0000000480ea7825 */ /* 0x000fc800078e0206 */
[----:B------:R-:W-:-:S04]  /*bb20*/  IMAD.WIDE R230, R125, 0x4, R6 ;  /* 0x000000047de67825 */ /* 0x000fc800078e0206 */
[----:B------:R-:W-:-:S04]  /*bb30*/  IMAD.WIDE R226, R124, 0x4, R6 ;  /* 0x000000047ce27825 */ /* 0x000fc800078e0206 */
[----:B------:R-:W-:Y:S02]  /*bb40*/  IMAD R108, R59, c[0x0][0x190], RZ ;  /* 0x000064003b6c7a24 */ /* 0x000fe400078e02ff */
[----:B------:R-:W-:-:S04]  /*bb50*/  IMAD.WIDE R208, R116, 0x4, R6 ;  /* 0x0000000474d07825 */ /* 0x000fc800078e0206 */
        /* <DEDUP_REMOVED lines=14> */
[----:B----4-:R-:W-:-:S04]  /*bc40*/  IMAD R4, R55, c[0x0][0x190], RZ ;  /* 0x0000640037047a24 */ /* 0x010fc800078e02ff */
[----:B------:R-:W-:-:S05]  /*bc50*/  IMAD.WIDE R8, R4, 0x4, R6 ;  /* 0x0000000404087825 */ /* 0x000fca00078e0206 */
[----:B------:R-:W-:Y:S01]  /*bc60*/  STL.64 [R1+0x1398], R8 ;  /* 0x0013980801007387 */ /* 0x000fe20000100a00 */
[----:B--2---:R-:W-:-:S03]  /*bc70*/  IMAD R121, R53, c[0x0][0x190], RZ ;  /* 0x0000640035797a24 */ /* 0x004fc600078e02ff */
[----:B------:R2:W-:Y:S01]  /*bc80*/  STL.64 [R1+0x2868], R8 ;  /* 0x0028680801007387 */ /* 0x0005e20000100a00 */
[----:B------:R-:W-:-:S04]  /*bc90*/  IMAD.WIDE R222, R121, 0x4, R6 ;  /* 0x0000000479de7825 */ /* 0x000fc800078e0206 */
[----:B------:R-:W-:-:S04]  /*bca0*/  IMAD R105, R50, c[0x0][0x190], RZ ;  /* 0x0000640032697a24 */ /* 0x000fc800078e02ff */
[----:B------:R-:W-:-:S04]  /*bcb0*/  IMAD.WIDE R188, R105, 0x4, R6 ;  /* 0x0000000469bc7825 */ /* 0x000fc800078e0206 */
[----:B---3--:R-:W-:-:S04]  /*bcc0*/  IMAD R89, R51, c[0x0][0x190], RZ ;  /* 0x0000640033597a24 */ /* 0x008fc800078e02ff */
[----:B------:R-:W-:-:S04]  /*bcd0*/  IMAD.WIDE R156, R89, 0x4, R6 ;  /* 0x00000004599c7825 */ /* 0x000fc800078e0206 */
[----:B------:R-:W-:Y:S02]  /*bce0*/  IMAD R73, R46, c[0x0][0x190], RZ ;  /* 0x000064002e497a24 */ /* 0x000fe400078e02ff */
[----:B------:R-:W-:-:S04]  /*bcf0*/  IMAD.WIDE R132, R77, 0x4, R6 ;  /* 0x000000044d847825 */ /* 0x000fc800078e0206 */
[----:B------:R-:W-:-:S04]  /*bd00*/  IMAD.WIDE R130, R76, 0x4, R6 ;  /* 0x000000044c827825 */ /* 0x000fc800078e0206 */
[----:B------:R-:W-:-:S04]  /*bd10*/  IMAD.WIDE R126, R73, 0x4, R6 ;  /* 0x00000004497e7825 */ /* 0x000fc800078e0206 */
[----:B------:R-:W-:-:S04]  /*bd20*/  IMAD R18, R42, c[0x0][0x190], RZ ;  /* 0x000064002a127a24 */ /* 0x000fc800078e02ff */
[----:B-1----:R-:W-:-:S05]  /*bd30*/  IMAD.WIDE R2, R18, 0x4, R6 ;  /* 0x0000000412027825 */ /* 0x002fca00078e0206 */
[----:B------:R-:W-:Y:S01]  /*bd40*/  STL.64 [R1+0x12d8], R2 ;  /* 0x0012d80201007387 */ /* 0x000fe20000100a00 */
[----:B------:R-:W-:-:S03]  /*bd50*/  IMAD R120, R43, c[0x0][0x190], RZ ;  /* 0x000064002b787a24 */ /* 0x000fc600078e02ff */
[----:B------:R-:W-:Y:S01]  /*bd60*/  STL.64 [R1+0x2870], R2 ;  /* 0x0028700201007387 */ /* 0x000fe20000100a00 */
[----:B------:R-:W-:-:S04]  /*bd70*/  IMAD.WIDE R218, R120, 0x4, R6 ;  /* 0x0000000478da7825 */ /* 0x000fc800078e0206 */
[----:B------:R-:W-:-:S04]  /*bd80*/  IMAD R135, R35, c[0x0][0x190], RZ ;  /* 0x0000640023877a24 */ /* 0x000fc800078e02ff */
[----:B------:R-:W-:-:S04]  /*bd90*/  IMAD.WIDE R246, R135, 0x4, R6 ;  /* 0x0000000487f67825 */ /* 0x000fc800078e0206 */
[----:B------:R-:W-:Y:S01]  /*bda0*/  IMAD R117, R30, c[0x0][0x190], RZ ;  /* 0x000064001e757a24 */ /* 0x000fe200078e02ff */
[----:B------:R-:W-:Y:S04]  /*bdb0*/  STL.64 [R1+0x1298], R246 ;  /* 0x001298f601007387 */ /* 0x000fe80000100a00 */
[----:B------:R-:W-:Y:S01]  /*bdc0*/  STL.64 [R1+0x2878], R246 ;  /* 0x002878f601007387 */ /* 0x000fe20000100a00 */
[----:B------:R-:W-:-:S03]  /*bdd0*/  IMAD.WIDE R214, R117, 0x4, R6 ;  /* 0x0000000475d67825 */ /* 0x000fc600078e0206 */
[----:B------:R-:W-:Y:S04]  /*bde0*/  STL.64 [R1+0x17d8], R242 ;  /* 0x0017d8f201007387 */ /* 0x000fe80000100a00 */
[----:B------:R1:W-:Y:S04]  /*bdf0*/  STL.64 [R1+0x2880], R242 ;  /* 0x002880f201007387 */ /* 0x0003e80000100a00 */
[----:B------:R-:W-:Y:S01]  /*be00*/  STL.64 [R1+0x16d8], R238 ;  /* 0x0016d8ee01007387 */ /* 0x000fe20000100a00 */
[----:B------:R-:W-:-:S03]  /*be10*/  IMAD R104, R40, c[0x0][0x190], RZ ;  /* 0x0000640028687a24 */ /* 0x000fc600078e02ff */
[----:B------:R-:W-:Y:S01]  /*be20*/  STL.64 [R1+0x15d8], R234 ;  /* 0x0015d8ea01007387 */ /* 0x000fe20000100a00 */
[----:B------:R-:W-:-:S03]  /*be30*/  IMAD R101, R31, c[0x0][0x190], RZ ;  /* 0x000064001f657a24 */ /* 0x000fc600078e02ff */
[----:B------:R-:W-:Y:S04]  /*be40*/  STL.64 [R1+0x14d8], R230 ;  /* 0x0014d8e601007387 */ /* 0x000fe80000100a00 */
[----:B------:R-:W-:Y:S04]  /*be50*/  STL.64 [R1+0x13d0], R226 ;  /* 0x0013d0e201007387 */ /* 0x000fe80000100a00 */
[----:B------:R-:W-:Y:S01]  /*be60*/  STL.64 [R1+0x1390], R222 ;  /* 0x001390de01007387 */ /* 0x000fe20000100a00 */
[----:B------:R-:W-:-:S03]  /*be70*/  IMAD.WIDE R184, R104, 0x4, R6 ;  /* 0x0000000468b87825 */ /* 0x000fc600078e0206 */
[----:B------:R-:W-:Y:S01]  /*be80*/  STL.64 [R1+0x12d0], R218 ;  /* 0x0012d0da01007387 */ /* 0x000fe20000100a00 */
[----:B------:R-:W-:-:S03]  /*be90*/  IMAD.WIDE R180, R101, 0x4, R6 ;  /* 0x0000000465b47825 */ /* 0x000fc600078e0206 */
[----:B------:R-:W-:Y:S04]  /*bea0*/  STL.64 [R1+0x1290], R214 ;  /* 0x001290d601007387 */ /* 0x000fe80000100a00 */
[----:B------:R-:W-:Y:S04]  /*beb0*/  STL.64 [R1+0x17d0], R208 ;  /* 0x0017d0d001007387 */ /* 0x000fe80000100a00 */
        /* <DEDUP_REMOVED lines=22> */
[----:B------:R-:W-:Y:S01]  /*c020*/  STL.64 [R1+0x1200], R148 ;  /* 0x0012009401007387 */ /* 0x000fe20000100a00 */
[----:B------:R-:W-:-:S03]  /*c030*/  IMAD R60, R54, c[0x0][0x190], RZ ;  /* 0x00006400363c7a24 */ /* 0x000fc600078e02ff */
[----:B------:R-:W-:Y:S01]  /*c040*/  STL.64 [R1+0x1700], R144 ;  /* 0x0017009001007387 */ /* 0x000fe20000100a00 */
[----:B------:R-:W-:-:S03]  /*c050*/  IMAD.WIDE R114, R68, 0x4, R6 ;  /* 0x0000000444727825 */ /* 0x000fc600078e0206 */
[----:B------:R-:W-:Y:S01]  /*c060*/  STL.64 [R1+0x1600], R140 ;  /* 0x0016008c01007387 */ /* 0x000fe20000100a00 */
[----:B------:R-:W-:-:S03]  /*c070*/  IMAD R57, R47, c[0x0][0x190], RZ ;  /* 0x000064002f397a24 */ /* 0x000fc600078e02ff */
[----:B------:R-:W-:Y:S01]  /*c080*/  STL.64 [R1+0x1500], R136 ;  /* 0x0015008801007387 */ /* 0x000fe20000100a00 */
[----:B------:R-:W-:-:S03]  /*c090*/  IMAD.WIDE R110, R65, 0x4, R6 ;  /* 0x00000004416e7825 */ /* 0x000fc600078e0206 */
[----:B------:R-:W-:Y:S01]  /*c0a0*/  STL.64 [R1+0x1400], R132 ;  /* 0x0014008401007387 */ /* 0x000fe20000100a00 */
[----:B------:R-:W-:Y:S02]  /*c0b0*/  IMAD R56, R37, c[0x0][0x190], RZ ;  /* 0x0000640025387a24 */ /* 0x000fe400078e02ff */
[--C-:B------:R-:W-:Y:S01]  /*c0c0*/  IMAD.WIDE R106, R64, 0x4, R6.reuse ;  /* 0x00000004406a7825 */ /* 0x100fe200078e0206 */
[----:B------:R-:W-:Y:S03]  /*c0d0*/  STL.64 [R1+0x13b8], R130 ;  /* 0x0013b88201007387 */ /* 0x000fe60000100a00 */
[----:B------:R-:W-:Y:S01]  /*c0e0*/  IMAD R53, R22, c[0x0][0x190], RZ ;  /* 0x0000640016357a24 */ /* 0x000fe200078e02ff */
[----:B------:R-:W-:Y:S01]  /*c0f0*/  STL.64 [R1+0x12f8], R126 ;  /* 0x0012f87e01007387 */ /* 0x000fe20000100a00 */
[----:B------:R-:W-:-:S03]  /*c100*/  IMAD.WIDE R102, R61, 0x4, R6 ;  /* 0x000000043d667825 */ /* 0x000fc600078e0206 */
        /* <DEDUP_REMOVED lines=26> */
[----:B------:R-:W-:Y:S02]  /*c2b0*/  IMAD R33, R33, c[0x0][0x190], RZ ;  /* 0x0000640021217a24 */ /* 0x000fe400078e02ff */
[--C-:B------:R-:W-:Y:S01]  /*c2c0*/  IMAD.WIDE R62, R41, 0x4, R6.reuse ;  /* 0x00000004293e7825 */ /* 0x100fe200078e0206 */
[----:B------:R-:W-:Y:S03]  /*c2d0*/  STL.64 [R1+0x14f0], R74 ;  /* 0x0014f04a01007387 */ /* 0x000fe60000100a00 */
[--C-:B------:R-:W-:Y:S01]  /*c2e0*/  IMAD.WIDE R58, R40, 0x4, R6.reuse ;  /* 0x00000004283a7825 */ /* 0x100fe200078e0206 */
[----:B------:R-:W-:Y:S03]  /*c2f0*/  STL.64 [R1+0x13e8], R70 ;  /* 0x0013e84601007387 */ /* 0x000fe60000100a00 */
[----:B------:R-:W-:Y:S01]  /*c300*/  IMAD.WIDE R54, R37, 0x4, R6 ;  /* 0x0000000425367825 */ /* 0x000fe200078e0206 */
[----:B------:R-:W-:Y:S03]  /*c310*/  STL.64 [R1+0x13a8], R66 ;  /* 0x0013a84201007387 */ /* 0x000fe60000100a00 */
[----:B------:R-:W-:-:S02]  /*c320*/  IMAD R28, R28, c[0x0][0x190], RZ ;  /* 0x000064001c1c7a24 */ /* 0x000fc400078e02ff */
[--C-:B------:R-:W-:Y:S01]  /*c330*/  IMAD.WIDE R50, R36, 0x4, R6.reuse ;  /* 0x0000000424327825 */ /* 0x100fe200078e0206 */
[----:B------:R-:W-:Y:S03]  /*c340*/  STL.64 [R1+0x12e8], R62 ;  /* 0x0012e83e01007387 */ /* 0x000fe60000100a00 */
[----:B------:R-:W-:Y:S02]  /*c350*/  IMAD R25, R25, c[0x0][0x190], RZ ;  /* 0x0000640019197a24 */ /* 0x000fe400078e02ff */
[----:B------:R-:W-:Y:S01]  /*c360*/  IMAD.WIDE R46, R33, 0x4, R6 ;  /* 0x00000004212e7825 */ /* 0x000fe200078e0206 */
[----:B------:R-:W-:Y:S03]  /*c370*/  STL.64 [R1+0x12a8], R58 ;  /* 0x0012a83a01007387 */ /* 0x000fe60000100a00 */
[----:B------:R-:W-:-:S02]  /*c380*/  IMAD R24, R24, c[0x0][0x190], RZ ;  /* 0x0000640018187a24 */ /* 0x000fc400078e02ff */
[--C-:B------:R-:W-:Y:S01]  /*c390*/  IMAD.WIDE R42, R32, 0x4, R6.reuse ;  /* 0x00000004202a7825 */ /* 0x100fe200078e0206 */
[----:B------:R-:W-:Y:S03]  /*c3a0*/  STL.64 [R1+0x11e8], R54 ;  /* 0x0011e83601007387 */ /* 0x000fe60000100a00 */
        /* <DEDUP_REMOVED lines=9> */
[----:B--2---:R-:W-:Y:S01]  /*c440*/  IMAD.WIDE R8, R14, 0x4, R248 ;  /* 0x000000040e087825 */ /* 0x004fe200078e02f8 */
[----:B------:R-:W-:Y:S03]  /*c450*/  STL.64 [R1+0x13a0], R34 ;  /* 0x0013a02201007387 */ /* 0x000fe60000100a00 */
[----:B------:R-:W-:Y:S01]  /*c460*/  IMAD.WIDE R22, R20, 0x4, R6 ;  /* 0x0000000414167825 */ /* 0x000fe200078e0206 */
[----:B------:R-:W-:Y:S03]  /*c470*/  STL.64 [R1+0x12e0], R30 ;  /* 0x0012e01e01007387 */ /* 0x000fe60000100a00 */
[--C-:B------:R-:W-:Y:S01]  /*c480*/  IMAD.WIDE R16, R11, 0x4, R248.reuse ;  /* 0x000000040b107825 */ /* 0x100fe200078e02f8 */
[----:B------:R-:W-:Y:S03]  /*c490*/  STL.64 [R1+0x12a0], R26 ;  /* 0x0012a01a01007387 */ /* 0x000fe60000100a00 */
[--C-:B------:R-:W-:Y:S01]  /*c4a0*/  IMAD.WIDE R14, R10, 0x4, R248.reuse ;  /* 0x000000040a0e7825 */ /* 0x100fe200078e02f8 */
[----:B------:R2:W-:Y:S03]  /*c4b0*/  STL.64 [R1+0x11a8], R8 ;  /* 0x0011a80801007387 */ /* 0x0005e60000100a00 */
[--C-:B------:R-:W-:Y:S01]  /*c4c0*/  IMAD.WIDE R10, R5, 0x4, R248.reuse ;  /* 0x00000004050a7825 */ /* 0x100fe200078e02f8 */
[----:B------:R-:W-:Y:S03]  /*c4d0*/  STL.64 [R1+0xf70], R22 ;  /* 0x000f701601007387 */ /* 0x000fe60000100a00 */
[--C-:B------:R-:W-:Y:S01]  /*c4e0*/  IMAD.WIDE R4, R4, 0x4, R248.reuse ;  /* 0x0000000404047825 */ /* 0x100fe200078e02f8 */
[----:B------:R3:W-:Y:S03]  /*c4f0*/  STL.64 [R1+0x1168], R16 ;  /* 0x0011681001007387 */ /* 0x0007e60000100a00 */
        /* <DEDUP_REMOVED lines=95> */
[----:B------:R2:W-:Y:S04]  /*caf0*/  STL.64 [R1+0x10f8], R72 ;  /* 0x0010f84801007387 */ /* 0x0005e80000100a00 */
[----:B------:R2:W-:Y:S04]  /*cb00*/  STL.64 [R1+0x10b8], R68 ;  /* 0x0010b84401007387 */ /* 0x0005e80000100a00 */
[----:B-1----:R-:W2:Y:S04]  /*cb10*/  LDL.64 R242, [R1+0x17e8] ;  /* 0x0017e80001f27983 */ /* 0x002ea80000100a00 */
[----:B------:R1:W-:Y:S04]  /*cb20*/  STL.64 [R1+0x1078], R64 ;  /* 0x0010784001007387 */ /* 0x0003e80000100a00 */
[----:B------:R-:W3:Y:S04]  /*cb30*/  LDL.64 R246, [R1+0x17e0] ;  /* 0x0017e00001f67983 */ /* 0x000ee80000100a00 */
[----:B------:R-:W4:Y:S04]  /*cb40*/  LDL.64 R2, [R1+0x16e0] ;  /* 0x0016e00001027983 */ /* 0x000f280000100a00 */
[----:B------:R1:W-:Y:S04]  /*cb50*/  STL.64 [R1+0xff8], R60 ;  /* 0x000ff83c01007387 */ /* 0x0003e80000100a00 */
[----:B------:R-:W4:Y:S01]  /*cb60*/  LDL.64 R12, [R1+0x15e0] ;  /* 0x0015e000010c7983 */ /* 0x000f220000100a00 */
[----:B------:R-:W-:-:S04]  /*cb70*/  IMAD.WIDE R56, R40, 0x4, R248 ;  /* 0x0000000428387825 */ /* 0x000fc800078e02f8 */
        /* <DEDUP_REMOVED lines=8> */
[----:B------:R-:W-:Y:S01]  /*cc00*/  IMAD.WIDE R36, R29, 0x4, R248 ;  /* 0x000000041d247825 */ /* 0x000fe200078e02f8 */
[----:B------:R-:W-:-:S03]  /*cc10*/  SHF.L.U32 R6, R252, 0x2, RZ ;  /* 0x00000002fc067819 */ /* 0x000fc600000006ff */
[--C-:B------:R-:W-:Y:S01]  /*cc20*/  IMAD.WIDE R32, R28, 0x4, R248.reuse ;  /* 0x000000041c207825 */ /* 0x100fe200078e02f8 */
[----:B------:R-:W-:Y:S03]  /*cc30*/  STL.64 [R1+0x10f0], R40 ;  /* 0x0010f02801007387 */ /* 0x000fe60000100a00 */
[--C-:B------:R-:W-:Y:S01]  /*cc40*/  IMAD.WIDE R28, R25, 0x4, R248.reuse ;  /* 0x00000004191c7825 */ /* 0x100fe200078e02f8 */
[----:B------:R1:W-:Y:S03]  /*cc50*/  STL.64 [R1+0x10b0], R36 ;  /* 0x0010b02401007387 */ /* 0x0003e60000100a00 */
[----:B------:R-:W-:Y:S01]  /*cc60*/  IMAD.WIDE R24, R24, 0x4, R248 ;  /* 0x0000000418187825 */ /* 0x000fe200078e02f8 */
[----:B------:R-:W-:Y:S04]  /*cc70*/  STL.64 [R1+0x1070], R32 ;  /* 0x0010702001007387 */ /* 0x000fe80000100a00 */
[----:B------:R1:W-:Y:S04]  /*cc80*/  STL.64 [R1+0xff0], R28 ;  /* 0x000ff01c01007387 */ /* 0x0003e80000100a00 */
[----:B------:R1:W-:Y:S04]  /*cc90*/  STL.64 [R1+0xfb0], R24 ;  /* 0x000fb01801007387 */ /* 0x0003e80000100a00 */
[----:B--2---:R2:W-:Y:S04]  /*cca0*/  LDGSTS.E [R6+0x20000], [R242.64], P2 ;  /* 0x20000000f2067fae */ /* 0x0045e80009121848 */
[----:B---3--:R3:W-:Y:S04]  /*ccb0*/  LDGSTS.E [R6+0x20080], [R246.64], P1 ;  /* 0x20080000f6067fae */ /* 0x0087e80008921848 */
[----:B--2---:R-:W2:Y:S04]  /*ccc0*/  LDL.LU.64 R242, [R1+0x2880] ;  /* 0x0028800001f27983 */ /* 0x004ea80000300a00 */
[----:B----4-:R4:W-:Y:S04]  /*ccd0*/  LDGSTS.E [R6+0x20800], [R2.64], P2 ;  /* 0x2080000002067fae */ /* 0x0109e80009121848 */
[----:B---3--:R-:W3:Y:S04]  /*cce0*/  LDL.LU.64 R246, [R1+0x2878] ;  /* 0x0028780001f67983 */ /* 0x008ee80000300a00 */
[----:B------:R1:W-:Y:S04]  /*ccf0*/  LDGSTS.E [R6+0x20880], [R8.64], P1 ;  /* 0x2088000008067fae */ /* 0x0003e80008921848 */
[----:B----4-:R-:W2:Y:S04]  /*cd00*/  LDL.LU.64 R2, [R1+0x2870] ;  /* 0x0028700001027983 */ /* 0x010ea80000300a00 */
[----:B------:R1:W-:Y:S04]  /*cd10*/  LDGSTS.E [R6+0x21000], [R12.64], P2 ;  /* 0x210000000c067fae */ /* 0x0003e80009121848 */
[----:B-1----:R-:W2:Y:S04]  /*cd20*/  LDL.LU.64 R8, [R1+0x2868] ;  /* 0x0028680001087983 */ /* 0x002ea80000300a00 */
[----:B------:R1:W-:Y:S04]  /*cd30*/  LDGSTS.E [R6+0x21080], [R16.64], P1 ;  /* 0x2108000010067fae */ /* 0x0003e80008921848 */
[----:B------:R-:W2:Y:S04]  /*cd40*/  LDL.LU.64 R12, [R1+0x2860] ;  /* 0x00286000010c7983 */ /* 0x000ea80000300a00 */
[----:B-1----:R-:W2:Y:S01]  /*cd50*/  LDL.LU.64 R16, [R1+0x2858] ;  /* 0x0028580001107983 */ /* 0x002ea20000300a00 */
[----:B------:R-:W-:Y:S01]  /*cd60*/  LOP3.LUT R211, R6, 0x10, RZ, 0x3c, !PT ;  /* 0x0000001006d37812 */ /* 0x000fe200078e3cff */
[----:B------:R-:W-:-:S05]  /*cd70*/  IMAD.SHL.U32 R252, R252, 0x4, RZ ;  /* 0x00000004fcfc7824 */ /* 0x000fca00078e00ff */
[----:B------:R-:W-:Y:S02]  /*cd80*/  LOP3.LUT R252, R252, 0x20, RZ, 0x3c, !PT ;  /* 0x00000020fcfc7812 */ /* 0x000fe400078e3cff */
[C---:B------:R-:W-:Y:S02]  /*cd90*/  LOP3.LUT R0, R6.reuse, 0x30, RZ, 0x3c, !PT ;  /* 0x0000003006007812 */ /* 0x040fe400078e3cff */
[----:B------:R-:W-:Y:S01]  /*cda0*/  LOP3.LUT R7, R6, 0x50, RZ, 0x3c, !PT ;  /* 0x0000005006077812 */ /* 0x000fe200078e3cff */
[----:B------:R-:W-:Y:S01]  /*cdb0*/  IMAD.WIDE R248, R20, 0x4, R248 ;  /* 0x0000000414f87825 */ /* 0x000fe200078e02f8 */
[C---:B------:R-:W-:Y:S01]  /*cdc0*/  LOP3.LUT R20, R6.reuse, 0x70, RZ, 0x3c, !PT ;  /* 0x0000007006147812 */ /* 0x040fe200078e3cff */
[----:B--2---:R1:W-:Y:S04]  /*cdd0*/  LDGSTS.E [R6+0x21800], [R16.64], P2 ;  /* 0x2180000010067fae */ /* 0x0043e80009121848 */
[----:B------:R2:W-:Y:S04]  /*cde0*/  LDGSTS.E [R6+0x21880], [R14.64], P1 ;  /* 0x218800000e067fae */ /* 0x0005e80008921848 */
[----:B------:R3:W-:Y:S04]  /*cdf0*/  LDGSTS.E [R6+0x22000], [R12.64], P2 ;  /* 0x220000000c067fae */ /* 0x0007e80009121848 */
[----:B-1----:R-:W4:Y:S04]  /*ce00*/  LDL.LU.64 R16, [R1+0x2850] ;  /* 0x0028500001107983 */ /* 0x002f280000300a00 */
[----:B--2---:R-:W2:Y:S04]  /*ce10*/  LDL.LU.64 R14, [R1+0x2848] ;  /* 0x00284800010e7983 */ /* 0x004ea80000300a00 */
[----:B---3--:R-:W3:Y:S04]  /*ce20*/  LDL.LU.64 R12, [R1+0x2840] ;  /* 0x00284000010c7983 */ /* 0x008ee80000300a00 */
[----:B------:R1:W-:Y:S04]  /*ce30*/  LDGSTS.E [R6+0x22080], [R10.64], P1 ;  /* 0x220800000a067fae */ /* 0x0003e80008921848 */
[----:B------:R1:W-:Y:S04]  /*ce40*/  LDGSTS.E [R6+0x22800], [R8.64], P2 ;  /* 0x2280000008067fae */ /* 0x0003e80009121848 */
[----:B------:R1:W-:Y:S04]  /*ce50*/  LDGSTS.E [R6+0x22880], [R4.64], P1 ;  /* 0x2288000004067fae */ /* 0x0003e80008921848 */
[----:B-1----:R-:W2:Y:S04]  /*ce60*/  LDL.LU.64 R10, [R1+0x2838] ;  /* 0x00283800010a7983 */ /* 0x002ea80000300a00 */
[----:B------:R-:W2:Y:S04]  /*ce70*/  LDL.LU.64 R8, [R1+0x2830] ;  /* 0x0028300001087983 */ /* 0x000ea80000300a00 */
[----:B------:R-:W2:Y:S04]  /*ce80*/  LDL.LU.64 R4, [R1+0x2828] ;  /* 0x0028280001047983 */ /* 0x000ea80000300a00 */
[----:B------:R1:W-:Y:S04]  /*ce90*/  LDGSTS.E [R6+0x23000], [R2.64], P2 ;  /* 0x2300000002067fae */ /* 0x0003e80009121848 */
[----:B------:R1:W-:Y:S04]  /*cea0*/  LDGSTS.E [R6+0x23080], [R18.64], P1 ;  /* 0x2308000012067fae */ /* 0x0003e80008921848 */
[----:B------:R1:W-:Y:S04]  /*ceb0*/  LDGSTS.E [R6+0x23800], [R246.64], P2 ;  /* 0x23800000f6067fae */ /* 0x0003e80009121848 */
[----:B-1----:R-:W2:Y:S04]  /*cec0*/  LDL.LU.64 R2, [R1+0x2820] ;  /* 0x0028200001027983 */ /* 0x002ea80000300a00 */
[----:B------:R-:W2:Y:S04]  /*ced0*/  LDL.LU.64 R18, [R1+0x2818] ;  /* 0x0028180001127983 */ /* 0x000ea80000300a00 */
[----:B------:R1:W-:Y:S04]  /*cee0*/  LDGSTS.E [R6+0x23880], [R244.64], P1 ;  /* 0x23880000f4067fae */ /* 0x0003e80008921848 */
[----:B------:R1:W-:Y:S04]  /*cef0*/  LDGSTS.E [R211+0x20100], [R242.64], P2 ;  /* 0x20100000f2d37fae */ /* 0x0003e80009121848 */
[----:B------:R1:W-:Y:S04]  /*cf00*/  LDGSTS.E [R211+0x20180], [R240.64], P1 ;  /* 0x20180000f0d37fae */ /* 0x0003e80008921848 */
[----:B------:R-:W2:Y:S04]  /*cf10*/  LDL.LU.64 R246, [R1+0x2810] ;  /* 0x0028100001f67983 */ /* 0x000ea80000300a00 */
[----:B------:R1:W-:Y:S04]  /*cf20*/  LDGSTS.E [R211+0x20900], [R238.64], P2 ;  /* 0x20900000eed37fae */ /* 0x0003e80009121848 */
[----:B-1----:R-:W2:Y:S04]  /*cf30*/  LDL.LU.64 R244, [R1+0x2808] ;  /* 0x0028080001f47983 */ /* 0x002ea80000300a00 */
[----:B------:R1:W-:Y:S04]  /*cf40*/  LDGSTS.E [R211+0x20980], [R236.64], P1 ;  /* 0x20980000ecd37fae */ /* 0x0003e80008921848 */
[----:B------:R-:W2:Y:S04]  /*cf50*/  LDL.LU.64 R242, [R1+0x2800] ;  /* 0x0028000001f27983 */ /* 0x000ea80000300a00 */
[----:B------:R1:W-:Y:S04]  /*cf60*/  LDGSTS.E [R211+0x21100], [R234.64], P2 ;  /* 0x21100000ead37fae */ /* 0x0003e80009121848 */
[----:B------:R-:W2:Y:S04]  /*cf70*/  LDL.LU.64 R240, [R1+0x27f8] ;  /* 0x0027f80001f07983 */ /* 0x000ea80000300a00 */
        /* <DEDUP_REMOVED lines=29> */
[----:B------:R-:W2:Y:S04]  /*d150*/  LDL.LU R211, [R1+0x2780] ;  /* 0x0027800001d37983 */ /* 0x000ea80000300800 */
        /* <DEDUP_REMOVED lines=25> */
[----:B---3--:R-:W3:Y:S04]  /*d2f0*/  LDL.LU.64 R184, [R1+0x2718] ;  /* 0x0027180001b87983 */ /* 0x008ee80000300a00 */
        /* <DEDUP_REMOVED lines=9> */
[----:B----4-:R-:W4:Y:S04]  /*d390*/  LDL.LU.64 R174, [R1+0x26f0] ;  /* 0x0026f00001ae7983 */ /* 0x010f280000300a00 */
[----:B------:R1:W-:Y:S04]  /*d3a0*/  LDGSTS.E [R0+0x21b00], [R164.64], P2 ;  /* 0x21b00000a4007fae */ /* 0x0003e80009121848 */
[----:B-1----:R-:W2:Y:S04]  /*d3b0*/  LDL.LU.64 R172, [R1+0x26e8] ;  /* 0x0026e80001ac7983 */ /* 0x002ea80000300a00 */
[----:B------:R1:W-:Y:S01]  /*d3c0*/  LDGSTS.E [R0+0x21b80], [R162.64], P1 ;  /* 0x21b80000a2007fae */ /* 0x0003e20008921848 */
[----:B------:R-:W-:-:S03]  /*d3d0*/  LOP3.LUT R252, R6, 0x40, RZ, 0x3c, !PT ;  /* 0x0000004006fc7812 */ /* 0x000fc600078e3cff */
        /* <DEDUP_REMOVED lines=54> */
[----:B------:R-:W3:Y:S04]  /*d740*/  LDL.LU.64 R118, [R1+0x2608] ;  /* 0x0026080001767983 */ /* 0x000ee80000300a00 */
[----:B------:R1:W-:Y:S04]  /*d750*/  LDGSTS.E [R7+0x20d80], [R108.64], P1 ;  /* 0x20d800006c077fae */ /* 0x0003e80008921848 */
[----:B------:R-:W3:Y:S04]  /*d760*/  LDL.LU.64 R116, [R1+0x2600] ;  /* 0x0026000001747983 */ /* 0x000ee80000300a00 */
[----:B------:R1:W-:Y:S04]  /*d770*/  LDGSTS.E [R7+0x21500], [R106.64], P2 ;  /* 0x215000006a077fae */ /* 0x0003e80009121848 */
[----:B-1----:R-:W3:Y:S04]  /*d780*/  LDL.LU.64 R114, [R1+0x25f8] ;  /* 0x0025f80001727983 */ /* 0x002ee80000300a00 */
[----:B------:R1:W-:Y:S04]  /*d790*/  LDGSTS.E [R7+0x21580], [R104.64], P1 ;  /* 0x2158000068077fae */ /* 0x0003e80008921848 */
[----:B------:R-:W3:Y:S04]  /*d7a0*/  LDL.LU.64 R112, [R1+0x25f0] ;  /* 0x0025f00001707983 */ /* 0x000ee80000300a00 */
[----:B------:R1:W-:Y:S04]  /*d7b0*/  LDGSTS.E [R7+0x21d00], [R102.64], P2 ;  /* 0x21d0000066077fae */ /* 0x0003e80009121848 */
[----:B------:R-:W3:Y:S04]  /*d7c0*/  LDL.LU.64 R110, [R1+0x25e8] ;  /* 0x0025e800016e7983 */ /* 0x000ee80000300a00 */
[----:B------:R1:W-:Y:S01]  /*d7d0*/  LDGSTS.E [R7+0x21d80], [R100.64], P1 ;  /* 0x21d8000064077fae */ /* 0x0003e20008921848 */
[----:B------:R-:W-:-:S03]  /*d7e0*/  LOP3.LUT R6, R6, 0x60, RZ, 0x3c, !PT ;  /* 0x0000006006067812 */ /* 0x000fc600078e3cff */
        /* <DEDUP_REMOVED lines=9> */
[----:B------:R1:W-:Y:S04]  /*d880*/  LDGSTS.E [R7+0x23500], [R90.64], P2 ;  /* 0x235000005a077fae */ /* 0x0003e80009121848 */
[----:B------:R-:W3:Y:S04]  /*d890*/  LDL.LU.64 R98, [R1+0x25b8] ;  /* 0x0025b80001627983 */ /* 0x000ee80000300a00 */
[----:B------:R1:W-:Y:S04]  /*d8a0*/  LDGSTS.E [R7+0x23580], [R88.64], P1 ;  /* 0x2358000058077fae */ /* 0x0003e80008921848 */
[----:B----4-:R-:W4:Y:S04]  /*d8b0*/  LDL.LU.64 R96, [R1+0x25b0] ;  /* 0x0025b00001607983 */ /* 0x010f280000300a00 */
        /* <DEDUP_REMOVED lines=37> */
[----:B------:R-:W3:Y:S01]  /*db10*/  LDL.LU.64 R58, [R1+0x2518] ;  /* 0x00251800013a7983 */ /* 0x000ee20000300a00 */
[----:B-1----:R-:W-:-:S03]  /*db20*/  IMAD.MOV.U32 R6, RZ, RZ, c[0x0][0x188] ;  /* 0x00006200ff067624 */ /* 0x002fc600078e00ff */
[----:B------:R1:W-:Y:S04]  /*db30*/  LDGSTS.E [R20+0x20780], [R48.64], P1 ;  /* 0x2078000030147fae */ /* 0x0003e80008921848 */
[----:B------:R-:W3:Y:S04]  /*db40*/  LDL.LU.64 R56, [R1+0x2510] ;  /* 0x0025100001387983 */ /* 0x000ee80000300a00 */
[----:B------:R1:W-:Y:S04]  /*db50*/  LDGSTS.E [R20+0x20f00], [R46.64], P2 ;  /* 0x20f000002e147fae */ /* 0x0003e80009121848 */
[----:B------:R-:W3:Y:S04]  /*db60*/  LDL.LU.64 R54, [R1+0x2508] ;  /* 0x0025080001367983 */ /* 0x000ee80000300a00 */
[----:B------:R1:W-:Y:S01]  /*db70*/  LDGSTS.E [R20+0x20f80], [R44.64], P1 ;  /* 0x20f800002c147fae */ /* 0x0003e20008921848 */
[----:B------:R-:W-:-:S03]  /*db80*/  IMAD.SHL.U32 R6, R6, 0x40, RZ ;  /* 0x0000004006067824 */ /* 0x000fc600078e00ff */
        /* <DEDUP_REMOVED lines=8> */
[----:B------:R-:W3:Y:S01]  /*dc10*/  LDL.LU.64 R44, [R1+0x24e0] ;  /* 0x0024e000012c7983 */ /* 0x000ee20000300a00 */
[----:B--2---:R-:W-:-:S03]  /*dc20*/  IMAD.WIDE R38, R6, 0x4, R18 ;  /* 0x0000000406267825 */ /* 0x004fc600078e0212 */
[----:B------:R2:W-:Y:S01]  /*dc30*/  LDGSTS.E [R20+0x22700], [R34.64], P2 ;  /* 0x2270000022147fae */ /* 0x0005e20009121848 */
[----:B------:R-:W-:-:S03]  /*dc40*/  IMAD.WIDE R18, R6, 0x4, R2 ;  /* 0x0000000406127825 */ /* 0x000fc600078e0202 */
[----:B------:R-:W3:Y:S04]  /*dc50*/  LDL.LU.64 R42, [R1+0x24d8] ;  /* 0x0024d800012a7983 */ /* 0x000ee80000300a00 */
[----:B------:R2:W-:Y:S01]  /*dc60*/  LDGSTS.E [R20+0x22780], [R32.64], P1 ;  /* 0x2278000020147fae */ /* 0x0005e20008921848 */
[----:B-1----:R-:W-:-:S03]  /*dc70*/  IMAD.WIDE R36, R6, 0x4, R4 ;  /* 0x0000000406247825 */ /* 0x002fc600078e0204 */
[----:B------:R-:W3:Y:S04]  /*dc80*/  LDL.LU.64 R40, [R1+0x24d0] ;  /* 0x0024d00001287983 */ /* 0x000ee80000300a00 */
[----:B------:R1:W-:Y:S01]  /*dc90*/  LDGSTS.E [R20+0x22f00], [R30.64], P2 ;  /* 0x22f000001e147fae */ /* 0x0003e20009121848 */
[----:B--2---:R-:W-:-:S03]  /*dca0*/  IMAD.WIDE R34, R6, 0x4, R8 ;  /* 0x0000000406227825 */ /* 0x004fc600078e0208 */
[----:B------:R2:W-:Y:S01]  /*dcb0*/  LDGSTS.E [R20+0x22f80], [R28.64], P1 ;  /* 0x22f800001c147fae */ /* 0x0005e20008921848 */
[----:B------:R-:W-:-:S03]  /*dcc0*/  IMAD.WIDE R10, R6, 0x4, R10 ;  /* 0x00000004060a7825 */ /* 0x000fc600078e020a */
[----:B------:R2:W-:Y:S04]  /*dcd0*/  LDGSTS.E [R20+0x23700], [R26.64], P2 ;  /* 0x237000001a147fae */ /* 0x0005e80009121848 */
[----:B-1----:R-:W3:Y:S04]  /*dce0*/  LDL.LU.64 R30, [R1+0x3e0] ;  /* 0x0003e000011e7983 */ /* 0x002ee80000300a00 */
[----:B------:R1:W-:Y:S04]  /*dcf0*/  LDGSTS.E [R20+0x23780], [R24.64], P1 ;  /* 0x2378000018147fae */ /* 0x0003e80008921848 */
[----:B--2---:R-:W2:Y:S01]  /*dd00*/  LDL.LU.64 R28, [R1+0x3d8] ;  /* 0x0003d800011c7983 */ /* 0x004ea20000300a00 */
[----:B------:R-:W-:-:S03]  /*dd10*/  IMAD.WIDE R32, R6, 0x4, R12 ;  /* 0x0000000406207825 */ /* 0x000fc600078e020c */
[----:B------:R1:W-:Y:S04]  /*dd20*/  LDGSTS.E [R20+0x23f00], [R22.64], P2 ;  /* 0x23f0000016147fae */ /* 0x0003e80009121848 */
[----:B-1----:R-:W4:Y:S01]  /*dd30*/  LDL.LU.64 R24, [R1+0x3d0] ;  /* 0x0003d00001187983 */ /* 0x002f220000300a00 */
[----:B------:R-:W-:-:S03]  /*dd40*/  IMAD.WIDE R26, R6, 0x4, R14 ;  /* 0x00000004061a7825 */ /* 0x000fc600078e020e */
[----:B------:R1:W-:Y:S04]  /*dd50*/  LDGSTS.E [R20+0x23f80], [R248.64], P1 ;  /* 0x23f80000f8147fae */ /* 0x0003e80008921848 */
[----:B------:R-:W4:Y:S04]  /*dd60*/  LDL.LU.64 R22, [R1+0x3c8] ;  /* 0x0003c80001167983 */ /* 0x000f280000300a00 */
[----:B------:R1:W-:Y:S01]  /*dd70*/  STL.64 [R1+0xf30], R38 ;  /* 0x000f302601007387 */ /* 0x0003e20000100a00 */
[----:B------:R-:W-:-:S03]  /*dd80*/  IMAD.SHL.U32 R13, R21, 0x4, RZ ;  /* 0x00000004150d7824 */ /* 0x000fc600078e00ff */
[----:B------:R-:W-:Y:S04]  /*dd90*/  STL.64 [R1+0xf38], R18 ;  /* 0x000f381201007387 */ /* 0x000fe80000100a00 */
[----:B------:R-:W-:Y:S04]  /*dda0*/  STL.64 [R1+0xf40], R36 ;  /* 0x000f402401007387 */ /* 0x000fe80000100a00 */
[----:B------:R-:W-:Y:S04]  /*ddb0*/  STL.64 [R1+0xf48], R34 ;  /* 0x000f482201007387 */ /* 0x000fe80000100a00 */
[----:B------:R-:W-:Y:S04]  /*ddc0*/  STL.64 [R1+0xf50], R10 ;  /* 0x000f500a01007387 */ /* 0x000fe80000100a00 */
[----:B-1----:R-:W4:Y:S04]  /*ddd0*/  LDL.LU.64 R20, [R1+0x3c0] ;  /* 0x0003c00001147983 */ /* 0x002f280000300a00 */
[----:B------:R1:W-:Y:S04]  /*dde0*/  STL.64 [R1+0xf58], R32 ;  /* 0x000f582001007387 */ /* 0x0003e80000100a00 */
[----:B------:R-:W4:Y:S04]  /*ddf0*/  LDL.LU.64 R14, [R1+0x3b8] ;  /* 0x0003b800010e7983 */ /* 0x000f280000300a00 */
[----:B------:R1:W-:Y:S04]  /*de00*/  STL.64 [R1+0xf60], R26 ;  /* 0x000f601a01007387 */ /* 0x0003e80000100a00 */
[----:B------:R-:W4:Y:S04]  /*de10*/  LDL.LU.64 R2, [R1+0x3b0] ;  /* 0x0003b00001027983 */ /* 0x000f280000300a00 */
[----:B------:R-:W4:Y:S04]  /*de20*/  LDL.LU.64 R8, [R1+0x3a8] ;  /* 0x0003a80001087983 */ /* 0x000f280000300a00 */
[----:B------:R-:W0:Y:S04]  /*de30*/  LDGDEPBAR ;  /* 0x00000000000079af */ /* 0x000e280000000000 */
[----:B------:R-:W-:Y:S01]  /*de40*/  BAR.SYNC.DEFER_BLOCKING 0x0 ;  /* 0x0000000000007b1d */ /* 0x000fe20000010000 */
[----:B------:R-:W-:-:S05]  /*de50*/  IMAD.WIDE R4, R6, 0x4, R16 ;  /* 0x0000000406047825 */ /* 0x000fca00078e0210 */
[----:B------:R-:W-:Y:S01]  /*de60*/  @!PT LDS RZ, [RZ] ;  /* 0x00000000fffff984 */ /* 0x000fe20000000800 */
[----:B------:R-:W-:Y:S01]  /*de70*/  @!PT LDS RZ, [RZ] ;  /* 0x00000000fffff984 */ /* 0x000fe20000000800 */
[----:B------:R-:W-:Y:S01]  /*de80*/  @!PT LDS RZ, [RZ] ;  /* 0x00000000fffff984 */ /* 0x000fe20000000800 */
[----:B------:R1:W-:Y:S04]  /*de90*/  LDGSTS.E [R13+0x10000], [R38.64], !P4 ;  /* 0x10000000260d7fae */ /* 0x0003e8000e121848 */
[----:B------:R1:W-:Y:S04]  /*dea0*/  LDGSTS.E [R13+0x10080], [R18.64], !P4 ;  /* 0x10080000120d7fae */ /* 0x0003e8000e121848 */
[----:B------:R3:W-:Y:S04]  /*deb0*/  LDGSTS.E [R13+0x10100], [R36.64], !P4 ;  /* 0x10100000240d7fae */ /* 0x0007e8000e121848 */
[----:B------:R2:W-:Y:S04]  /*dec0*/  LDGSTS.E [R13+0x10180], [R34.64], !P4 ;  /* 0x10180000220d7fae */ /* 0x0005e8000e121848 */
[----:B-1----:R-:W4:Y:S04]  /*ded0*/  LDL.LU.64 R38, [R1+0x24c8] ;  /* 0x0024c80001267983 */ /* 0x002f280000300a00 */
[----:B------:R1:W-:Y:S04]  /*dee0*/  LDGSTS.E [R13+0x10200], [R10.64], !P4 ;  /* 0x102000000a0d7fae */ /* 0x0003e8000e121848 */
[----:B------:R1:W-:Y:S04]  /*def0*/  STL.64 [R1+0xf68], R4 ;  /* 0x000f680401007387 */ /* 0x0003e80000100a00 */
[----:B------:R1:W-:Y:S04]  /*df00*/  LDGSTS.E [R13+0x10280], [R32.64], !P4 ;  /* 0x10280000200d7fae */ /* 0x0003e8000e121848 */
[----:B------:R1:W-:Y:S04]  /*df10*/  LDGSTS.E [R13+0x10300], [R26.64], !P4 ;  /* 0x103000001a0d7fae */ /* 0x0003e8000e121848 */
[----:B------:R2:W-:Y:S04]  /*df20*/  LDGSTS.E [R13+0x10380], [R4.64], !P4 ;  /* 0x10380000040d7fae */ /* 0x0005e8000e121848 */
[----:B-1----:R-:W4:Y:S04]  /*df30*/  LDL.LU.64 R32, [R1+0x360] ;  /* 0x0003600001207983 */ /* 0x002f280000300a00 */
[----:B------:R-:W4:Y:S01]  /*df40*/  LDL.LU.64 R26, [R1+0x358] ;  /* 0x00035800011a7983 */ /* 0x000f220000300a00 */
[----:B---3--:R-:W-:-:S03]  /*df50*/  IMAD.WIDE R36, R6, 0x4, R30 ;  /* 0x0000000406247825 */ /* 0x008fc600078e021e */
[----:B------:R-:W3:Y:S04]  /*df60*/  LDL.LU.64 R30, [R1+0x350] ;  /* 0x00035000011e7983 */ /* 0x000ee80000300a00 */
[----:B------:R-:W-:Y:S01]  /*df70*/  STL.64 [R1+0xac8], R36 ;  /* 0x000ac82401007387 */ /* 0x000fe20000100a00 */
[----:B--2---:R-:W-:-:S03]  /*df80*/  IMAD.WIDE R34, R6, 0x4, R28 ;  /* 0x0000000406227825 */ /* 0x004fc600078e021c */
[----:B------:R1:W-:Y:S04]  /*df90*/  LDGSTS.E [R13+0x11000], [R36.64], !P0 ;  /* 0x11000000240d7fae */ /* 0x0003e8000c121848 */
[----:B------:R2:W-:Y:S01]  /*dfa0*/  LDGSTS.E [R13+0x11080], [R34.64], !P0 ;  /* 0x11080000220d7fae */ /* 0x0005e2000c121848 */
[----:B----4-:R-:W-:-:S03]  /*dfb0*/  IMAD.WIDE R28, R6, 0x4, R24 ;  /* 0x00000004061c7825 */ /* 0x010fc600078e0218 */
[----:B------:R-:W4:Y:S04]  /*dfc0*/  LDL.LU.64 R24, [R1+0x348] ;  /* 0x0003480001187983 */ /* 0x000f280000300a00 */
[----:B------:R-:W4:Y:S01]  /*dfd0*/  LDL.LU.64 R18, [R1+0x340] ;  /* 0x0003400001127983 */ /* 0x000f220000300a00 */
[----:B------:R-:W-:-:S03]  /*dfe0*/  IMAD.WIDE R22, R6, 0x4, R22 ;  /* 0x0000000406167825 */ /* 0x000fc600078e0216 */
[----:B------:R-:W-:Y:S04]  /*dff0*/  STL.64 [R1+0xad8], R34 ;  /* 0x000ad82201007387 */ /* 0x000fe80000100a00 */
[----:B------:R-:W-:Y:S04]  /*e000*/  STL.64 [R1+0xae8], R28 ;  /* 0x000ae81c01007387 */ /* 0x000fe80000100a00 */
[----:B------:R-:W4:Y:S04]  /*e010*/  LDL.LU.64 R10, [R1+0x338] ;  /* 0x00033800010a7983 */ /* 0x000f280000300a00 */
[----:B------:R-:W4:Y:S04]  /*e020*/  LDL.LU.64 R4, [R1+0x330] ;  /* 0x0003300001047983 */ /* 0x000f280000300a00 */
[----:B------:R-:W-:Y:S04]  /*e030*/  STL.64 [R1+0xaf8], R22 ;  /* 0x000af81601007387 */ /* 0x000fe80000100a00 */
[----:B------:R1:W-:Y:S01]  /*e040*/  LDGSTS.E [R13+0x11100], [R28.64], !P0 ;  /* 0x111000001c0d7fae */ /* 0x0003e2000c121848 */
[----:B------:R-:W-:-:S03]  /*e050*/  IMAD.WIDE R20, R6, 0x4, R20 ;  /* 0x0000000406147825 */ /* 0x000fc600078e0214 */
[----:B------:R1:W-:Y:S04]  /*e060*/  LDGSTS.E [R13+0x11180], [R22.64], !P0 ;  /* 0x11180000160d7fae */ /* 0x0003e8000c121848 */
[----:B------:R1:W-:Y:S01]  /*e070*/  LDGSTS.E [R13+0x11200], [R20.64], !P0 ;  /* 0x11200000140d7fae */ /* 0x0003e2000c121848 */
[----:B------:R-:W-:-:S05]  /*e080*/  IMAD.WIDE R16, R6, 0x4, R14 ;  /* 0x0000000406107825 */ /* 0x000fca00078e020e */
[----:B------:R1:W-:Y:S01]  /*e090*/  LDGSTS.E [R13+0x11280], [R16.64], !P0 ;  /* 0x11280000100d7fae */ /* 0x0003e2000c121848 */
[----:B------:R-:W-:-:S03]  /*e0a0*/  IMAD.WIDE R14, R6, 0x4, R2 ;  /* 0x00000004060e7825 */ /* 0x000fc600078e0202 */
[----:B------:R-:W4:Y:S01]  /*e0b0*/  LDL.LU.64 R2, [R1+0x328] ;  /* 0x0003280001027983 */ /* 0x000f220000300a00 */
[----:B------:R-:W-:-:S03]  /*e0c0*/  IMAD.WIDE R8, R6, 0x4, R8 ;  /* 0x0000000406087825 */ /* 0x000fc600078e0208 */
[----:B------:R1:W-:Y:S04]  /*e0d0*/  STL.64 [R1+0xb08], R20 ;  /* 0x000b081401007387 */ /* 0x0003e80000100a00 */
[----:B------:R-:W-:Y:S04]  /*e0e0*/  STL.64 [R1+0xb20], R16 ;  /* 0x000b201001007387 */ /* 0x000fe80000100a00 */
[----:B------:R-:W-:Y:S04]  /*e0f0*/  STL.64 [R1+0xb38], R14 ;  /* 0x000b380e01007387 */ /* 0x000fe80000100a00 */
[----:B------:R2:W-:Y:S04]  /*e100*/  STL.64 [R1+0xb50], R8 ;  /* 0x000b500801007387 */ /* 0x0005e80000100a00 */
[----:B-1----:R-:W4:Y:S04]  /*e110*/  LDL.LU.64 R20, [R1+0x2e0] ;  /* 0x0002e00001147983 */ /* 0x002f280000300a00 */
[----:B------:R-:W4:Y:S04]  /*e120*/  LDL.LU.64 R28, [R1+0x2d8] ;  /* 0x0002d800011c7983 */ /* 0x000f280000300a00 */
[----:B------:R-:W4:Y:S04]  /*e130*/  LDL.LU.64 R22, [R1+0x2d0] ;  /* 0x0002d00001167983 */ /* 0x000f280000300a00 */
[----:B------:R1:W-:Y:S04]  /*e140*/  LDGSTS.E [R13+0x11300], [R14.64], !P0 ;  /* 0x113000000e0d7fae */ /* 0x0003e8000c121848 */
[----:B------:R1:W-:Y:S01]  /*e150*/  LDGSTS.E [R13+0x11380], [R8.64], !P0 ;  /* 0x11380000080d7fae */ /* 0x0003e2000c121848 */
[----:B--2---:R-:W-:-:S04]  /*e160*/  IMAD.WIDE R34, R6, 0x4, R32 ;  /* 0x0000000406227825 */ /* 0x004fc800078e0220 */
[C---:B------:R-:W-:Y:S01]  /*e170*/  IMAD.WIDE R32, R6.reuse, 0x4, R26 ;  /* 0x0000000406207825 */ /* 0x040fe200078e021a */
[----:B------:R2:W-:Y:S04]  /*e180*/  LDGSTS.E [R13+0x12000], [R34.64], !P3 ;  /* 0x12000000220d7fae */ /* 0x0005e8000d921848 */
[----:B------:R-:W4:Y:S04]  /*e190*/  LDL.LU.64 R26, [R1+0x2c8] ;  /* 0x0002c800011a7983 */ /* 0x000f280000300a00 */
[----:B-1----:R-:W4:Y:S04]  /*e1a0*/  LDL.LU.64 R8, [R1+0x2c0] ;  /* 0x0002c00001087983 */ /* 0x002f280000300a00 */
[----:B------:R-:W-:Y:S04]  /*e1b0*/  STL.64 [R1+0xb68], R34 ;  /* 0x000b682201007387 */ /* 0x000fe80000100a00 */
[----:B------:R-:W-:Y:S04]  /*e1c0*/  STL.64 [R1+0xb80], R32 ;  /* 0x000b802001007387 */ /* 0x000fe80000100a00 */
[----:B------:R-:W4:Y:S04]  /*e1d0*/  LDL.LU.64 R36, [R1+0x2b8] ;  /* 0x0002b80001247983 */ /* 0x000f280000300a00 */
[----:B------:R1:W-:Y:S01]  /*e1e0*/  LDGSTS.E [R13+0x12080], [R32.64], !P3 ;  /* 0x12080000200d7fae */ /* 0x0003e2000d921848 */
[----:B---3--:R-:W-:-:S05]  /*e1f0*/  IMAD.WIDE R30, R6, 0x4, R30 ;  /* 0x00000004061e7825 */ /* 0x008fca00078e021e */
[----:B------:R3:W-:Y:S04]  /*e200*/  STL.64 [R1+0xb98], R30 ;  /* 0x000b981e01007387 */ /* 0x0007e80000100a00 */
[----:B------:R3:W-:Y:S01]  /*e210*/  LDGSTS.E [R13+0x12100], [R30.64], !P3 ;  /* 0x121000001e0d7fae */ /* 0x0007e2000d921848 */
[----:B----4-:R-:W-:-:S04]  /*e220*/  IMAD.WIDE R24, R6, 0x4, R24 ;  /* 0x0000000406187825 */ /* 0x010fc800078e0218 */
[C---:B------:R-:W-:Y:S01]  /*e230*/  IMAD.WIDE R18, R6.reuse, 0x4, R18 ;  /* 0x0000000406127825 */ /* 0x040fe200078e0212 */
[----:B------:R2:W-:Y:S04]  /*e240*/  STL.64 [R1+0xbb0], R24 ;  /* 0x000bb01801007387 */ /* 0x0005e80000100a00 */
[----:B------:R2:W-:Y:S04]  /*e250*/  LDGSTS.E [R13+0x12180], [R24.64], !P3 ;  /* 0x12180000180d7fae */ /* 0x0005e8000d921848 */
[----:B------:R1:W-:Y:S01]  /*e260*/  LDGSTS.E [R13+0x12200], [R18.64], !P3 ;  /* 0x12200000120d7fae */ /* 0x0003e2000d921848 */
[----:B------:R-:W-:-:S04]  /*e270*/  IMAD.WIDE R16, R6, 0x4, R10 ;  /* 0x0000000406107825 */ /* 0x000fc800078e020a */
[C---:B------:R-:W-:Y:S01]  /*e280*/  IMAD.WIDE R14, R6.reuse, 0x4, R4 ;  /* 0x00000004060e7825 */ /* 0x040fe200078e0204 */
[----:B------:R1:W-:Y:S04]  /*e290*/  LDGSTS.E [R13+0x12280], [R16.64], !P3 ;  /* 0x12280000100d7fae */ /* 0x0003e8000d921848 */
[----:B------:R-:W4:Y:S04]  /*e2a0*/  LDL.LU.64 R4, [R1+0x2b0] ;  /* 0x0002b00001047983 */ /* 0x000f280000300a00 */
[----:B------:R1:W-:Y:S04]  /*e2b0*/  STL.64 [R1+0xbc8], R18 ;  /* 0x000bc81201007387 */ /* 0x0003e80000100a00 */
[----:B------:R-:W-:Y:S04]  /*e2c0*/  STL.64 [R1+0xbe0], R16 ;  /* 0x000be01001007387 */ /* 0x000fe80000100a00 */
[----:B------:R1:W-:Y:S01]  /*e2d0*/  LDGSTS.E [R13+0x12300], [R14.64], !P3 ;  /* 0x123000000e0d7fae */ /* 0x0003e2000d921848 */
[----:B------:R-:W-:-:S03]  /*e2e0*/  IMAD.WIDE R10, R6, 0x4, R2 ;  /* 0x00000004060a7825 */ /* 0x000fc600078e0202 */
[----:B------:R-:W4:Y:S04]  /*e2f0*/  LDL.LU.64 R2, [R1+0x2a8] ;  /* 0x0002a80001027983 */ /* 0x000f280000300a00 */
[----:B------:R-:W-:Y:S04]  /*e300*/  STL.64 [R1+0xbf8], R14 ;  /* 0x000bf80e01007387 */ /* 0x000fe80000100a00 */
[----:B------:R1:W-:Y:S04]  /*e310*/  STL.64 [R1+0xc10], R10 ;  /* 0x000c100a01007387 */ /* 0x0003e80000100a00 */
[----:B---3--:R-:W3:Y:S04]  /*e320*/  LDL.LU.64 R30, [R1+0x260] ;  /* 0x00026000011e7983 */ /* 0x008ee80000300a00 */
[----:B--2---:R-:W4:Y:S01]  /*e330*/  LDL.LU.64 R24, [R1+0x258] ;  /* 0x0002580001187983 */ /* 0x004f220000300a00 */
[----:B------:R-:W-:-:S03]  /*e340*/  IMAD.WIDE R34, R6, 0x4, R20 ;  /* 0x0000000406227825 */ /* 0x000fc600078e0214 */
[----:B------:R-:W4:Y:S01]  /*e350*/  LDL.LU.64 R20, [R1+0x250] ;  /* 0x0002500001147983 */ /* 0x000f220000300a00 */
[----:B-1----:R-:W-:-:S03]  /*e360*/  IMAD.WIDE R32, R6, 0x4, R28 ;  /* 0x0000000406207825 */ /* 0x002fc600078e021c */
[----:B------:R-:W4:Y:S01]  /*e370*/  LDL.LU.64 R18, [R1+0x248] ;  /* 0x0002480001127983 */ /* 0x000f220000300a00 */
[----:B------:R-:W-:-:S03]  /*e380*/  IMAD.WIDE R28, R6, 0x4, R22 ;  /* 0x00000004061c7825 */ /* 0x000fc600078e0216 */
[----:B------:R-:W-:Y:S04]  /*e390*/  STL.64 [R1+0xc28], R34 ;  /* 0x000c282201007387 */ /* 0x000fe80000100a00 */
[----:B------:R-:W4:Y:S04]  /*e3a0*/  LDL.LU.64 R22, [R1+0x240] ;  /* 0x0002400001167983 */ /* 0x000f280000300a00 */
[----:B------:R3:W-:Y:S04]  /*e3b0*/  STL.64 [R1+0xc40], R32 ;  /* 0x000c402001007387 */ /* 0x0007e80000100a00 */
[----:B------:R1:W-:Y:S04]  /*e3c0*/  LDGSTS.E [R13+0x12380], [R10.64], !P3 ;  /* 0x123800000a0d7fae */ /* 0x0003e8000d921848 */
[----:B------:R4:W-:Y:S04]  /*e3d0*/  STL.64 [R1+0xc58], R28 ;  /* 0x000c581c01007387 */ /* 0x0009e80000100a00 */
[----:B------:R3:W-:Y:S04]  /*e3e0*/  LDGSTS.E [R13+0x13000], [R34.64], !P5 ;  /* 0x13000000220d7fae */ /* 0x0007e8000e921848 */
[----:B-1----:R-:W4:Y:S04]  /*e3f0*/  LDL.LU.64 R10, [R1+0x238] ;  /* 0x00023800010a7983 */ /* 0x002f280000300a00 */
[----:B------:R3:W-:Y:S04]  /*e400*/  LDGSTS.E [R13+0x13080], [R32.64], !P5 ;  /* 0x13080000200d7fae */ /* 0x0007e8000e921848 */
[----:B------:R1:W-:Y:S01]  /*e410*/  LDGSTS.E [R13+0x13100], [R28.64], !P5 ;  /* 0x131000001c0d7fae */ /* 0x0003e2000e921848 */
[----:B------:R-:W-:-:S04]  /*e420*/  IMAD.WIDE R26, R6, 0x4, R26 ;  /* 0x00000004061a7825 */ /* 0x000fc800078e021a */
[C---:B------:R-:W-:Y:S01]  /*e430*/  IMAD.WIDE R16, R6.reuse, 0x4, R8 ;  /* 0x0000000406107825 */ /* 0x040fe200078e0208 */
[----:B------:R1:W-:Y:S04]  /*e440*/  STL.64 [R1+0xc70], R26 ;  /* 0x000c701a01007387 */ /* 0x0003e80000100a00 */
[----:B------:R1:W-:Y:S04]  /*e450*/  LDGSTS.E [R13+0x13180], [R26.64], !P5 ;  /* 0x131800001a0d7fae */ /* 0x0003e8000e921848 */
[----:B------:R1:W-:Y:S01]  /*e460*/  LDGSTS.E [R13+0x13200], [R16.64], !P5 ;  /* 0x13200000100d7fae */ /* 0x0003e2000e921848 */
[----:B------:R-:W-:-:S03]  /*e470*/  IMAD.WIDE R14, R6, 0x4, R36 ;  /* 0x00000004060e7825 */ /* 0x000fc600078e0224 */
[----:B------:R-:W4:Y:S04]  /*e480*/  LDL.LU.64 R36, [R1+0x230] ;  /* 0x0002300001247983 */ /* 0x000f280000300a00 */
[----:B------:R-:W-:Y:S04]  /*e490*/  STL.64 [R1+0xc88], R16 ;  /* 0x000c881001007387 */ /* 0x000fe80000100a00 */
[----:B------:R-:W-:Y:S04]  /*e4a0*/  STL.64 [R1+0xca0], R14 ;  /* 0x000ca00e01007387 */ /* 0x000fe80000100a00 */
[----:B------:R1:W-:Y:S01]  /*e4b0*/  LDGSTS.E [R13+0x13280], [R14.64], !P5 ;  /* 0x132800000e0d7fae */ /* 0x0003e2000e921848 */
[----:B----4-:R-:W-:-:S05]  /*e4c0*/  IMAD.WIDE R8, R6, 0x4, R4 ;  /* 0x0000000406087825 */ /* 0x010fca00078e0204 */
[----:B------:R4:W-:Y:S01]  /*e4d0*/  LDGSTS.E [R13+0x13300], [R8.64], !P5 ;  /* 0x13300000080d7fae */ /* 0x0009e2000e921848 */
[----:B------:R-:W-:-:S03]  /*e4e0*/  IMAD.WIDE R4, R6, 0x4, R2 ;  /* 0x0000000406047825 */ /* 0x000fc600078e0202 */
[----:B------:R-:W2:Y:S04]  /*e4f0*/  LDL.LU.64 R2, [R1+0x228] ;  /* 0x0002280001027983 */ /* 0x000ea80000300a00 */
[----:B------:R1:W-:Y:S04]  /*e500*/  STL.64 [R1+0xcb8], R8 ;  /* 0x000cb80801007387 */ /* 0x0003e80000100a00 */
[----:B------:R4:W-:Y:S01]  /*e510*/  STL.64 [R1+0xcd0], R4 ;  /* 0x000cd00401007387 */ /* 0x0009e20000100a00 */
[----:B---3--:R-:W-:-:S03]  /*e520*/  IMAD.WIDE R32, R6, 0x4, R30 ;  /* 0x0000000406207825 */ /* 0x008fc600078e021e */
[----:B------:R-:W3:Y:S01]  /*e530*/  LDL.LU.64 R34, [R1+0x1e0] ;  /* 0x0001e00001227983 */ /* 0x000ee20000300a00 */
[----:B----4-:R-:W-:-:S03]  /*e540*/  IMAD.WIDE R30, R6, 0x4, R24 ;  /* 0x00000004061e7825 */ /* 0x010fc600078e0218 */
[----:B-1----:R-:W2:Y:S01]  /*e550*/  LDL.LU.64 R28, [R1+0x1d8] ;  /* 0x0001d800011c7983 */ /* 0x002ea20000300a00 */
[----:B------:R-:W-:-:S03]  /*e560*/  IMAD.WIDE R20, R6, 0x4, R20 ;  /* 0x0000000406147825 */ /* 0x000fc600078e0214 */
[----:B------:R-:W3:Y:S04]  /*e570*/  LDL.LU.64 R26, [R1+0x1d0] ;  /* 0x0001d000011a7983 */ /* 0x000ee80000300a00 */
[----:B------:R-:W2:Y:S04]  /*e580*/  LDL.LU.64 R8, [R1+0x1c8] ;  /* 0x0001c80001087983 */ /* 0x000ea80000300a00 */
[----:B------:R-:W2:Y:S04]  /*e590*/  LDL.LU.64 R24, [R1+0x1c0] ;  /* 0x0001c00001187983 */ /* 0x000ea80000300a00 */
[----:B------:R-:W-:Y:S01]  /*e5a0*/  STL.64 [R1+0xce8], R32 ;  /* 0x000ce82001007387 */ /* 0x000fe20000100a00 */
[----:B------:R-:W-:-:S03]  /*e5b0*/  IMAD.WIDE R16, R6, 0x4, R22 ;  /* 0x0000000406107825 */ /* 0x000fc600078e0216 */
[----:B------:R1:W-:Y:S04]  /*e5c0*/  LDGSTS.E [R13+0x13380], [R4.64], !P5 ;  /* 0x13380000040d7fae */ /* 0x0003e8000e921848 */
[----:B------:R-:W-:Y:S01]  /*e5d0*/  STL.64 [R1+0xd00], R30 ;  /* 0x000d001e01007387 */ /* 0x000fe20000100a00 */
[C---:B------:R-:W-:Y:S01]  /*e5e0*/  IMAD.WIDE R18, R6.reuse, 0x4, R18 ;  /* 0x0000000406127825 */ /* 0x040fe200078e0212 */
[----:B------:R-:W-:Y:S02]  /*e5f0*/  MOV R7, c[0x0][0x180] ;  /* 0x0000600000077a02 */ /* 0x000fe40000000f00 */
[----:B------:R2:W-:Y:S04]  /*e600*/  LDGSTS.E [R13+0x14000], [R32.64], !P6 ;  /* 0x14000000200d7fae */ /* 0x0005e8000f121848 */
[----:B-1----:R-:W2:Y:S04]  /*e610*/  LDL.LU.64 R4, [R1+0x1b8] ;  /* 0x0001b80001047983 */ /* 0x002ea80000300a00 */
[----:B------:R1:W-:Y:S04]  /*e620*/  STL.64 [R1+0xd18], R20 ;  /* 0x000d181401007387 */ /* 0x0003e80000100a00 */
[----:B------:R-:W2:Y:S01]  /*e630*/  LDL.LU.64 R22, [R1+0x1b0] ;  /* 0x0001b00001167983 */ /* 0x000ea20000300a00 */
[----:B------:R-:W-:-:S03]  /*e640*/  IMAD.WIDE R14, R6, 0x4, R10 ;  /* 0x00000004060e7825 */ /* 0x000fc600078e020a */
[----:B------:R3:W-:Y:S04]  /*e650*/  STL.64 [R1+0xd30], R18 ;  /* 0x000d301201007387 */ /* 0x0007e80000100a00 */
[----:B------:R-:W-:Y:S04]  /*e660*/  STL.64 [R1+0xd48], R16 ;  /* 0x000d481001007387 */ /* 0x000fe80000100a00 */
[----:B------:R1:W-:Y:S01]  /*e670*/  LDGSTS.E [R13+0x14080], [R30.64], !P6 ;  /* 0x140800001e0d7fae */ /* 0x0003e2000f121848 */
[----:B------:R-:W-:-:S03]  /*e680*/  IADD3 R7, R7, -0x55, RZ ;  /* 0xffffffab07077810 */ /* 0x000fc60007ffe0ff */
[----:B------:R1:W-:Y:S04]  /*e690*/  LDGSTS.E [R13+0x14100], [R20.64], !P6 ;  /* 0x14100000140d7fae */ /* 0x0003e8000f121848 */
[----:B------:R3:W-:Y:S04]  /*e6a0*/  LDGSTS.E [R13+0x14180], [R18.64], !P6 ;  /* 0x14180000120d7fae */ /* 0x0007e8000f121848 */
[----:B------:R1:W-:Y:S04]  /*e6b0*/  LDGSTS.E [R13+0x14200], [R16.64], !P6 ;  /* 0x14200000100d7fae */ /* 0x0003e8000f121848 */
[----:B------:R1:W-:Y:S01]  /*e6c0*/  LDGSTS.E [R13+0x14280], [R14.64], !P6 ;  /* 0x142800000e0d7fae */ /* 0x0003e2000f121848 */
[----:B------:R-:W-:Y:S01]  /*e6d0*/  ISETP.GE.U32.AND P2, PT, R7, 0x7fffff6c, PT ;  /* 0x7fffff6c0700780c */ /* 0x000fe20003f46070 */
[----:B------:R-:W-:-:S02]  /*e6e0*/  IMAD.WIDE R10, R6, 0x4, R36 ;  /* 0x00000004060a7825 */ /* 0x000fc400078e0224 */
[----:B------:R-:W2:Y:S04]  /*e6f0*/  LDL.LU.64 R36, [R1+0x1a8] ;  /* 0x0001a80001247983 */ /* 0x000ea80000300a00 */
[----:B------:R-:W-:Y:S04]  /*e700*/  STL.64 [R1+0xd60], R14 ;  /* 0x000d600e01007387 */ /* 0x000fe80000100a00 */
[----:B------:R-:W-:Y:S04]  /*e710*/  STL.64 [R1+0xd78], R10 ;  /* 0x000d780a01007387 */ /* 0x000fe80000100a00 */
[----:B------:R1:W-:Y:S01]  /*e720*/  LDGSTS.E [R13+0x14300], [R10.64], !P6 ;  /* 0x143000000a0d7fae */ /* 0x0003e2000f121848 */
[----:B--2---:R-:W-:-:S05]  /*e730*/  IMAD.WIDE R2, R6, 0x4, R2 ;  /* 0x0000000406027825 */ /* 0x004fca00078e0202 */
[----:B------:R2:W-:Y:S04]  /*e740*/  STL.64 [R1+0xd90], R2 ;  /* 0x000d900201007387 */ /* 0x0005e80000100a00 */
[----:B-1----:R-:W4:Y:S04]  /*e750*/  LDL.LU.64 R20, [R1+0x160] ;  /* 0x0001600001147983 */ /* 0x002f280000300a00 */
[----:B------:R2:W-:Y:S04]  /*e760*/  LDGSTS.E [R13+0x14380], [R2.64], !P6 ;  /* 0x14380000020d7fae */ /* 0x0005e8000f121848 */
[----:B------:R-:W4:Y:S01]  /*e770*/  LDL.LU.64 R32, [R1+0x158] ;  /* 0x0001580001207983 */ /* 0x000f220000300a00 */
[----:B---3--:R-:W-:-:S03]  /*e780*/  IMAD.WIDE R18, R6, 0x4, R26 ;  /* 0x0000000406127825 */ /* 0x008fc600078e021a */
[----:B------:R-:W3:Y:S01]  /*e790*/  LDL.LU.64 R30, [R1+0x150] ;  /* 0x00015000011e7983 */ /* 0x000ee20000300a00 */
[----:B--2---:R-:W-:-:S04]  /*e7a0*/  IMAD.WIDE R2, R6, 0x4, R34 ;  /* 0x0000000406027825 */ /* 0x004fc800078e0222 */
[C---:B------:R-:W-:Y:S01]  /*e7b0*/  IMAD.WIDE R34, R6.reuse, 0x4, R28 ;  /* 0x0000000406227825 */ /* 0x040fe200078e021c */
[----:B------:R1:W-:Y:S03]  /*e7c0*/  LDGSTS.E [R13+0x15000], [R2.64], !P2 ;  /* 0x15000000020d7fae */ /* 0x0003e6000d121848 */
[C---:B------:R-:W-:Y:S01]  /*e7d0*/  IMAD.WIDE R16, R6.reuse, 0x4, R8 ;  /* 0x0000000406107825 */ /* 0x040fe200078e0208 */
[----:B------:R-:W4:Y:S03]  /*e7e0*/  LDL.LU.64 R28, [R1+0x148] ;  /* 0x00014800011c7983 */ /* 0x000f260000300a00 */
[C---:B------:R-:W-:Y:S01]  /*e7f0*/  IMAD.WIDE R14, R6.reuse, 0x4, R24 ;  /* 0x00000004060e7825 */ /* 0x040fe200078e0218 */
[----:B------:R1:W-:Y:S04]  /*e800*/  STL.64 [R1+0x1008], R2 ;  /* 0x0010080201007387 */ /* 0x0003e80000100a00 */
[----:B------:R-:W4:Y:S04]  /*e810*/  LDL.LU.64 R26, [R1+0x140] ;  /* 0x00014000011a7983 */ /* 0x000f280000300a00 */
[----:B------:R-:W-:Y:S01]  /*e820*/  STL.64 [R1+0x1010], R34 ;  /* 0x0010102201007387 */ /* 0x000fe20000100a00 */
[----:B------:R-:W-:-:S03]  /*e830*/  IMAD.WIDE R10, R6, 0x4, R4 ;  /* 0x00000004060a7825 */ /* 0x000fc600078e0204 */
[----:B------:R1:W-:Y:S04]  /*e840*/  STL.64 [R1+0x1018], R18 ;  /* 0x0010181201007387 */ /* 0x0003e80000100a00 */
[----:B------:R-:W4:Y:S01]  /*e850*/  LDL.LU.64 R24, [R1+0x138] ;  /* 0x0001380001187983 */ /* 0x000f220000300a00 */
[----:B------:R-:W-:-:S03]  /*e860*/  IMAD.WIDE R8, R6, 0x4, R22 ;  /* 0x0000000406087825 */ /* 0x000fc600078e0216 */
[----:B------:R3:W-:Y:S04]  /*e870*/  STL.64 [R1+0x1020], R16 ;  /* 0x0010201001007387 */ /* 0x0007e80000100a00 */
[----:B------:R4:W-:Y:S04]  /*e880*/  STL.64 [R1+0x1028], R14 ;  /* 0x0010280e01007387 */ /* 0x0009e80000100a00 */
[----:B------:R-:W4:Y:S04]  /*e890*/  LDL.LU.64 R22, [R1+0x130] ;  /* 0x0001300001167983 */ /* 0x000f280000300a00 */
[----:B------:R4:W-:Y:S04]  /*e8a0*/  STL.64 [R1+0x1030], R10 ;  /* 0x0010300a01007387 */ /* 0x0009e80000100a00 */
[----:B------:R4:W-:Y:S04]  /*e8b0*/  STL.64 [R1+0x1038], R8 ;  /* 0x0010380801007387 */ /* 0x0009e80000100a00 */
[----:B-1----:R-:W4:Y:S01]  /*e8c0*/  LDL.LU.64 R2, [R1+0x128] ;  /* 0x0001280001027983 */ /* 0x002f220000300a00 */
[----:B------:R-:W-:-:S03]  /*e8d0*/  IMAD.MOV.U32 R0, RZ, RZ, c[0x0][0x180] ;  /* 0x00006000ff007624 */ /* 0x000fc600078e00ff */
[----:B------:R1:W-:Y:S04]  /*e8e0*/  LDGSTS.E [R13+0x15080], [R34.64], !P2 ;  /* 0x15080000220d7fae */ /* 0x0003e8000d121848 */
[----:B------:R1:W-:Y:S01]  /*e8f0*/  LDGSTS.E [R13+0x15100], [R18.64], !P2 ;  /* 0x15100000120d7fae */ /* 0x0003e2000d121848 */
[----:B------:R-:W-:-:S03]  /*e900*/  IADD3 R0, R0, -0x59, RZ ;  /* 0xffffffa700007810 */ /* 0x000fc60007ffe0ff */
[----:B------:R3:W-:Y:S01]  /*e910*/  LDGSTS.E [R13+0x15180], [R16.64], !P2 ;  /* 0x15180000100d7fae */ /* 0x0007e2000d121848 */
[----:B------:R-:W-:-:S03]  /*e920*/  IMAD.WIDE R4, R6, 0x4, R36 ;  /* 0x0000000406047825 */ /* 0x000fc600078e0224 */
[----:B------:R4:W-:Y:S04]  /*e930*/  LDGSTS.E [R13+0x15200], [R14.64], !P2 ;  /* 0x152000000e0d7fae */ /* 0x0009e8000d121848 */
[----:B------:R1:W-:Y:S04]  /*e940*/  STL.64 [R1+0x1040], R4 ;  /* 0x0010400401007387 */ /* 0x0003e80000100a00 */
[----:B------:R-:W4:Y:S01]  /*e950*/  LDL.LU.64 R36, [R1+0xe0] ;  /* 0x0000e00001247983 */ /* 0x000f220000300a00 */
[----:B------:R-:W-:-:S03]  /*e960*/  ISETP.GE.U32.AND P1, PT, R0, 0x7fffff68, PT ;  /* 0x7fffff680000780c */ /* 0x000fc60003f26070 */
[----:B------:R1:W-:Y:S04]  /*e970*/  LDGSTS.E [R13+0x15280], [R10.64], !P2 ;  /* 0x152800000a0d7fae */ /* 0x0003e8000d121848 */
[----:B------:R1:W-:Y:S04]  /*e980*/  LDGSTS.E [R13+0x15300], [R8.64], !P2 ;  /* 0x15300000080d7fae */ /* 0x0003e8000d121848 */
[----:B------:R1:W-:Y:S01]  /*e990*/  LDGSTS.E [R13+0x15380], [R4.64], !P2 ;  /* 0x15380000040d7fae */ /* 0x0003e2000d121848 */
[----:B----4-:R-:W-:-:S05]  /*e9a0*/  IMAD.WIDE R20, R6, 0x4, R20 ;  /* 0x0000000406147825 */ /* 0x010fca00078e0214 */
[----:B------:R4:W-:Y:S01]  /*e9b0*/  STL.64 [R1+0x1108], R20 ;  /* 0x0011081401007387 */ /* 0x0009e20000100a00 */
[----:B-1----:R-:W-:-:S03]  /*e9c0*/  IMAD.WIDE R18, R6, 0x4, R32 ;  /* 0x0000000406127825 */ /* 0x002fc600078e0220 */
[----:B------:R-:W2:Y:S01]  /*e9d0*/  LDL.LU.64 R34, [R1+0xd8] ;  /* 0x0000d80001227983 */ /* 0x000ea20000300a00 */
[----:B---3--:R-:W-:-:S03]  /*e9e0*/  IMAD.WIDE R16, R6, 0x4, R30 ;  /* 0x0000000406107825 */ /* 0x008fc600078e021e */
[----:B------:R1:W-:Y:S04]  /*e9f0*/  STL.64 [R1+0x1110], R18 ;  /* 0x0011101201007387 */ /* 0x0003e80000100a00 */
[----:B------:R-:W3:Y:S04]  /*ea00*/  LDL.LU.64 R32, [R1+0xd0] ;  /* 0x0000d00001207983 */ /* 0x000ee80000300a00 */
[----:B------:R1:W-:Y:S01]  /*ea10*/  STL.64 [R1+0x1118], R16 ;  /* 0x0011181001007387 */ /* 0x0003e20000100a00 */
[----:B----4-:R-:W-:-:S03]  /*ea20*/  IMAD.WIDE R14, R6, 0x4, R28 ;  /* 0x00000004060e7825 */ /* 0x010fc600078e021c */
[----:B------:R-:W4:Y:S04]  /*ea30*/  LDL.LU.64 R30, [R1+0xc8] ;  /* 0x0000c800011e7983 */ /* 0x000f280000300a00 */
[----:B------:R-:W4:Y:S01]  /*ea40*/  LDL.LU.64 R28, [R1+0xc0] ;  /* 0x0000c000011c7983 */ /* 0x000f220000300a00 */
[----:B------:R-:W-:-:S03]  /*ea50*/  IMAD.WIDE R10, R6, 0x4, R26 ;  /* 0x00000004060a7825 */ /* 0x000fc600078e021a */
[----:B------:R1:W-:Y:S04]  /*ea60*/  LDGSTS.E [R13+0x16000], [R20.64], !P1 ;  /* 0x16000000140d7fae */ /* 0x0003e8000c921848 */
[----:B------:R-:W4:Y:S04]  /*ea70*/  LDL.LU.64 R26, [R1+0xb8] ;  /* 0x0000b800011a7983 */ /* 0x000f280000300a00 */
[----:B------:R1:W-:Y:S01]  /*ea80*/  STL.64 [R1+0x1120], R14 ;  /* 0x0011200e01007387 */ /* 0x0003e20000100a00 */
        /* <DEDUP_REMOVED lines=9> */
[----:B------:R1:W-:Y:S04]  /*eb20*/  STL.64 [R1+0x1138], R4 ;  /* 0x0011380401007387 */ /* 0x0003e80000100a00 */
[----:B------:R1:W-:Y:S04]  /*eb30*/  STL.64 [R1+0x1140], R2 ;  /* 0x0011400201007387 */ /* 0x0003e80000100a00 */
[----:B-1----:R-:W4:Y:S04]  /*eb40*/  LDL.LU.64 R20, [R1+0x60] ;  /* 0x0000600001147983 */ /* 0x002f280000300a00 */
[----:B------:R-:W4:Y:S04]  /*eb50*/  LDL.LU.64 R18, [R1+0x58] ;  /* 0x0000580001127983 */ /* 0x000f280000300a00 */
[----:B------:R1:W-:Y:S04]  /*eb60*/  LDGSTS.E [R13+0x16180], [R14.64], !P1 ;  /* 0x161800000e0d7fae */ /* 0x0003e8000c921848 */
[----:B------:R-:W4:Y:S04]  /*eb70*/  LDL.LU.64 R16, [R1+0x50] ;  /* 0x0000500001107983 */ /* 0x000f280000300a00 */
[----:B------:R1:W-:Y:S04]  /*eb80*/  LDGSTS.E [R13+0x16200], [R10.64], !P1 ;  /* 0x162000000a0d7fae */ /* 0x0003e8000c921848 */
[----:B-1----:R-:W4:Y:S01]  /*eb90*/  LDL.LU.64 R14, [R1+0x48] ;  /* 0x00004800010e7983 */ /* 0x002f220000300a00 */
[----:B------:R-:W-:Y:S01]  /*eba0*/  MOV R7, c[0x0][0x180] ;  /* 0x0000600000077a02 */ /* 0x000fe20000000f00 */
[----:B------:R-:W-:-:S02]  /*ebb0*/  IMAD.WIDE R36, R6, 0x4, R36 ;  /* 0x0000000406247825 */ /* 0x000fc400078e0224 */
[----:B------:R1:W-:Y:S04]  /*ebc0*/  LDGSTS.E [R13+0x16280], [R8.64], !P1 ;  /* 0x16280000080d7fae */ /* 0x0003e8000c921848 */
[----:B------:R-:W4:Y:S01]  /*ebd0*/  LDL.LU.64 R10, [R1+0x40] ;  /* 0x00004000010a7983 */ /* 0x000f220000300a00 */
[----:B------:R-:W-:-:S03]  /*ebe0*/  IADD3 R0, R7, -0x5d, RZ ;  /* 0xffffffa307007810 */ /* 0x000fc60007ffe0ff */
[----:B------:R1:W-:Y:S01]  /*ebf0*/  LDGSTS.E [R13+0x16300], [R4.64], !P1 ;  /* 0x16300000040d7fae */ /* 0x0003e2000c921848 */
[----:B------:R-:W-:-:S03]  /*ec00*/  ISETP.GE.U32.AND P4, PT, R0, 0x7fffff64, PT ;  /* 0x7fffff640000780c */ /* 0x000fc60003f86070 */
[----:B-1----:R-:W4:Y:S04]  /*ec10*/  LDL.LU.64 R8, [R1+0x38] ;  /* 0x0000380001087983 */ /* 0x002f280000300a00 */
[----:B------:R1:W-:Y:S04]  /*ec20*/  LDGSTS.E [R13+0x16380], [R2.64], !P1 ;  /* 0x16380000020d7fae */ /* 0x0003e8000c921848 */
[----:B------:R-:W4:Y:S01]  /*ec30*/  LDL.LU.64 R4, [R1+0x30] ;  /* 0x0000300001047983 */ /* 0x000f220000300a00 */
[----:B------:R-:W-:-:S03]  /*ec40*/  IADD3 R0, R7, -0x61, RZ ;  /* 0xffffff9f07007810 */ /* 0x000fc60007ffe0ff */
[----:B------:R2:W-:Y:S04]  /*ec50*/  LDGSTS.E [R13+0x17000], [R36.64], !P4 ;  /* 0x17000000240d7fae */ /* 0x0005e8000e121848 */
[----:B-1----:R-:W4:Y:S04]  /*ec60*/  LDL.LU.64 R2, [R1+0x28] ;  /* 0x0000280001027983 */ /* 0x002f280000300a00 */
[----:B------:R1:W-:Y:S01]  /*ec70*/  STL.64 [R1+0x1208], R36 ;  /* 0x0012082401007387 */ /* 0x0003e20000100a00 */
[----:B------:R-:W-:Y:S01]  /*ec80*/  ISETP.GE.U32.AND P0, PT, R0, 0x7fffff60, PT ;  /* 0x7fffff600000780c */ /* 0x000fe20003f06070 */
[----:B--2---:R-:W-:-:S04]  /*ec90*/  IMAD.WIDE R34, R6, 0x4, R34 ;  /* 0x0000000406227825 */ /* 0x004fc800078e0222 */
[C---:B---3--:R-:W-:Y:S01]  /*eca0*/  IMAD.WIDE R32, R6.reuse, 0x4, R32 ;  /* 0x0000000406207825 */ /* 0x048fe200078e0220 */
[----:B------:R2:W-:Y:S04]  /*ecb0*/  STL.64 [R1+0x1210], R34 ;  /* 0x0012102201007387 */ /* 0x0005e80000100a00 */
[----:B------:R3:W-:Y:S01]  /*ecc0*/  STL.64 [R1+0x1218], R32 ;  /* 0x0012182001007387 */ /* 0x0007e20000100a00 */
[----:B----4-:R-:W-:-:S03]  /*ecd0*/  IMAD.WIDE R30, R6, 0x4, R30 ;  /* 0x00000004061e7825 */ /* 0x010fc600078e021e */
[----:B------:R2:W-:Y:S01]  /*ece0*/  LDGSTS.E [R13+0x17080], [R34.64], !P4 ;  /* 0x17080000220d7fae */ /* 0x0005e2000e121848 */
[----:B------:R-:W-:-:S03]  /*ecf0*/  IMAD.WIDE R28, R6, 0x4, R28 ;  /* 0x00000004061c7825 */ /* 0x000fc600078e021c */
[----:B------:R2:W-:Y:S04]  /*ed00*/  STL.64 [R1+0x1220], R30 ;  /* 0x0012201e01007387 */ /* 0x0005e80000100a00 */
[----:B------:R2:W-:Y:S01]  /*ed10*/  STL.64 [R1+0x1228], R28 ;  /* 0x0012281c01007387 */ /* 0x0005e20000100a00 */
[----:B------:R-:W-:-:S03]  /*ed20*/  IMAD.WIDE R26, R6, 0x4, R26 ;  /* 0x00000004061a7825 */ /* 0x000fc600078e021a */
[----:B-1----:R-:W4:Y:S04]  /*ed30*/  LDL.LU.64 R36, [R1+0x24c0] ;  /* 0x0024c00001247983 */ /* 0x002f280000300a00 */
[----:B------:R1:W-:Y:S04]  /*ed40*/  STL.64 [R1+0x1230], R26 ;  /* 0x0012301a01007387 */ /* 0x0003e80000100a00 */
[----:B--2---:R-:W2:Y:S01]  /*ed50*/  LDL.LU.64 R34, [R1+0x24b8] ;  /* 0x0024b80001227983 */ /* 0x004ea20000300a00 */
[----:B------:R-:W-:-:S03]  /*ed60*/  IMAD.WIDE R24, R6, 0x4, R24 ;  /* 0x0000000406187825 */ /* 0x000fc600078e0218 */
[----:B------:R3:W-:Y:S04]  /*ed70*/  LDGSTS.E [R13+0x17100], [R32.64], !P4 ;  /* 0x17100000200d7fae */ /* 0x0007e8000e121848 */
[----:B------:R1:W-:Y:S04]  /*ed80*/  STL.64 [R1+0x1238], R24 ;  /* 0x0012381801007387 */ /* 0x0003e80000100a00 */
[----:B------:R1:W-:Y:S01]  /*ed90*/  LDGSTS.E [R13+0x17180], [R30.64], !P4 ;  /* 0x171800001e0d7fae */ /* 0x0003e2000e121848 */
[----:B------:R-:W-:-:S03]  /*eda0*/  IMAD.WIDE R22, R6, 0x4, R22 ;  /* 0x0000000406167825 */ /* 0x000fc600078e0216 */
[----:B---3--:R-:W3:Y:S04]  /*edb0*/  LDL.LU.64 R32, [R1+0x24b0] ;  /* 0x0024b00001207983 */ /* 0x008ee80000300a00 */
[----:B------:R1:W-:Y:S04]  /*edc0*/  STL.64 [R1+0x1240], R22 ;  /* 0x0012401601007387 */ /* 0x0003e80000100a00 */
[----:B-1----:R-:W4:Y:S04]  /*edd0*/  LDL.LU.64 R30, [R1+0x24a8] ;  /* 0x0024a800011e7983 */ /* 0x002f280000300a00 */
[----:B------:R1:W-:Y:S01]  /*ede0*/  LDGSTS.E [R13+0x17200], [R28.64], !P4 ;  /* 0x172000001c0d7fae */ /* 0x0003e2000e121848 */
[----:B------:R-:W-:-:S03]  /*edf0*/  IMAD.WIDE R20, R6, 0x4, R20 ;  /* 0x0000000406147825 */ /* 0x000fc600078e0214 */
[----:B------:R1:W-:Y:S01]  /*ee00*/  LDGSTS.E [R13+0x17280], [R26.64], !P4 ;  /* 0x172800001a0d7fae */ /* 0x0003e2000e121848 */
[----:B------:R-:W-:-:S03]  /*ee10*/  IMAD.WIDE R18, R6, 0x4, R18 ;  /* 0x0000000406127825 */ /* 0x000fc600078e0212 */
[----:B------:R1:W-:Y:S04]  /*ee20*/  LDGSTS.E [R13+0x17300], [R24.64], !P4 ;  /* 0x17300000180d7fae */ /* 0x0003e8000e121848 */
[----:B-1----:R-:W4:Y:S01]  /*ee30*/  LDL.LU.64 R28, [R1+0x24a0] ;  /* 0x0024a000011c7983 */ /* 0x002f220000300a00 */
[----:B------:R-:W-:-:S03]  /*ee40*/  IMAD.WIDE R16, R6, 0x4, R16 ;  /* 0x0000000406107825 */ /* 0x000fc600078e0210 */
[----:B------:R-:W4:Y:S04]  /*ee50*/  LDL.LU.64 R26, [R1+0x2498] ;  /* 0x00249800011a7983 */ /* 0x000f280000300a00 */
[----:B------:R-:W4:Y:S01]  /*ee60*/  LDL.LU.64 R24, [R1+0x2490] ;  /* 0x0024900001187983 */ /* 0x000f220000300a00 */
[----:B------:R-:W-:-:S03]  /*ee70*/  IMAD.WIDE R14, R6, 0x4, R14 ;  /* 0x00000004060e7825 */ /* 0x000fc600078e020e */
[----:B------:R1:W-:Y:S04]  /*ee80*/  LDGSTS.E [R13+0x17380], [R22.64], !P4 ;  /* 0x17380000160d7fae */ /* 0x0003e8000e121848 */
[----:B------:R1:W-:Y:S01]  /*ee90*/  LDGSTS.E [R13+0x18000], [R20.64], !P0 ;  /* 0x18000000140d7fae */ /* 0x0003e2000c121848 */
[----:B------:R-:W-:Y:S01]  /*eea0*/  IMAD.WIDE R10, R6, 0x4, R10 ;  /* 0x00000004060a7825 */ /* 0x000fe200078e020a */
[C---:B------:R-:W-:Y:S02]  /*eeb0*/  IADD3 R0, R7.reuse, -0x65, RZ ;  /* 0xffffff9b07007810 */ /* 0x040fe40007ffe0ff */
[----:B------:R2:W-:Y:S04]  /*eec0*/  LDGSTS.E [R13+0x18080], [R18.64], !P0 ;  /* 0x18080000120d7fae */ /* 0x0005e8000c121848 */
[----:B-1----:R-:W4:Y:S04]  /*eed0*/  LDL.LU.64 R22, [R1+0x2488] ;  /* 0x0024880001167983 */ /* 0x002f280000300a00 */
[----:B------:R1:W-:Y:S04]  /*eee0*/  STL.64 [R1+0x1308], R20 ;  /* 0x0013081401007387 */ /* 0x0003e80000100a00 */
[----:B------:R-:W-:Y:S04]  /*eef0*/  STL.64 [R1+0x1310], R18 ;  /* 0x0013101201007387 */ /* 0x000fe80000100a00 */
[----:B------:R-:W-:Y:S04]  /*ef00*/  STL.64 [R1+0x1318], R16 ;  /* 0x0013181001007387 */ /* 0x000fe80000100a00 */
[----:B------:R-:W-:Y:S04]  /*ef10*/  STL.64 [R1+0x1320], R14 ;  /* 0x0013200e01007387 */ /* 0x000fe80000100a00 */
[----:B------:R-:W-:Y:S04]  /*ef20*/  STL.64 [R1+0x1328], R10 ;  /* 0x0013280a01007387 */ /* 0x000fe80000100a00 */
[----:B-1----:R-:W4:Y:S01]  /*ef30*/  LDL.LU.64 R20, [R1+0x2480] ;  /* 0x0024800001147983 */ /* 0x002f220000300a00 */
[----:B------:R-:W-:Y:S01]  /*ef40*/  ISETP.GE.U32.AND P3, PT, R0, 0x7fffff5c, PT ;  /* 0x7fffff5c0000780c */ /* 0x000fe20003f66070 */
[C---:B------:R-:W-:Y:S01]  /*ef50*/  IMAD.WIDE R8, R6.reuse, 0x4, R8 ;  /* 0x0000000406087825 */ /* 0x040fe200078e0208 */
[----:B------:R-:W-:Y:S01]  /*ef60*/  IADD3 R0, R7, -0x69, RZ ;  /* 0xffffff9707007810 */ /* 0x000fe20007ffe0ff */
[----:B------:R1:W-:Y:S02]  /*ef70*/  LDGSTS.E [R13+0x18100], [R16.64], !P0 ;  /* 0x18100000100d7fae */ /* 0x0003e4000c121848 */
[----:B------:R-:W-:Y:S01]  /*ef80*/  IMAD.WIDE R4, R6, 0x4, R4 ;  /* 0x0000000406047825 */ /* 0x000fe200078e0204 */
[----:B------:R-:W-:-:S03]  /*ef90*/  ISETP.GE.U32.AND P5, PT, R0, 0x7fffff58, PT ;  /* 0x7fffff580000780c */ /* 0x000fc60003fa6070 */
[----:B------:R-:W-:Y:S01]  /*efa0*/  IMAD.WIDE R2, R6, 0x4, R2 ;  /* 0x0000000406027825 */ /* 0x000fe200078e0202 */
[----:B------:R-:W-:Y:S04]  /*efb0*/  STL.64 [R1+0x1330], R8 ;  /* 0x0013300801007387 */ /* 0x000fe80000100a00 */
[----:B------:R1:W-:Y:S01]  /*efc0*/  LDGSTS.E [R13+0x18180], [R14.64], !P0 ;  /* 0x181800000e0d7fae */ /* 0x0003e2000c121848 */
[----:B------:R-:W-:-:S03]  /*efd0*/  IADD3 R0, R7, -0x6d, RZ ;  /* 0xffffff9307007810 */ /* 0x000fc60007ffe0ff */
[----:B------:R-:W-:Y:S04]  /*efe0*/  STL.64 [R1+0x1338], R4 ;  /* 0x0013380401007387 */ /* 0x000fe80000100a00 */
[----:B------:R1:W-:Y:S04]  /*eff0*/  LDGSTS.E [R13+0x18200], [R10.64], !P0 ;  /* 0x182000000a0d7fae */ /* 0x0003e8000c121848 */
[----:B------:R2:W-:Y:S04]  /*f000*/  STL.64 [R1+0x1340], R2 ;  /* 0x0013400201007387 */ /* 0x0005e80000100a00 */
[----:B------:R4:W-:Y:S04]  /*f010*/  LDGSTS.E [R13+0x18280], [R8.64], !P0 ;  /* 0x18280000080d7fae */ /* 0x0009e8000c121848 */
[----:B------:R3:W-:Y:S04]  /*f020*/  LDGSTS.E [R13+0x18300], [R4.64], !P0 ;  /* 0x18300000040d7fae */ /* 0x0007e8000c121848 */
[----:B------:R2:W-:Y:S01]  /*f030*/  LDGSTS.E [R13+0x18380], [R2.64], !P0 ;  /* 0x18380000020d7fae */ /* 0x0005e2000c121848 */
[----:B------:R-:W-:-:S02]  /*f040*/  ISETP.GE.U32.AND P6, PT, R0, 0x7fffff54, PT ;  /* 0x7fffff540000780c */ /* 0x000fc40003fc6070 */
[----:B------:R-:W-:-:S04]  /*f050*/  IADD3 R0, R7, -0x71, RZ ;  /* 0xffffff8f07007810 */ /* 0x000fc80007ffe0ff */
[----:B------:R-:W-:Y:S02]  /*f060*/  ISETP.GE.U32.AND P2, PT, R0, 0x7fffff50, PT ;  /* 0x7fffff500000780c */ /* 0x000fe40003f46070 */
[----:B------:R-:W-:-:S04]  /*f070*/  IADD3 R0, R7, -0x75, RZ ;  /* 0xffffff8b07007810 */ /* 0x000fc80007ffe0ff */
[----:B------:R-:W-:Y:S02]  /*f080*/  ISETP.GE.U32.AND P1, PT, R0, 0x7fffff4c, PT ;  /* 0x7fffff4c0000780c */ /* 0x000fe40003f26070 */
[----:B------:R-:W-:-:S04]  /*f090*/  IADD3 R0, R7, -0x79, RZ ;  /* 0xffffff8707007810 */ /* 0x000fc80007ffe0ff */
[----:B------:R-:W-:Y:S01]  /*f0a0*/  ISETP.GE.U32.AND P4, PT, R0, 0x7fffff48, PT ;  /* 0x7fffff480000780c */ /* 0x000fe20003f86070 */
[----:B--2---:R-:W-:-:S04]  /*f0b0*/  IMAD.WIDE R2, R6, 0x4, R34 ;  /* 0x0000000406027825 */ /* 0x004fc800078e0222 */
[----:B---3--:R-:W-:-:S04]  /*f0c0*/  IMAD.WIDE R4, R6, 0x4, R32 ;  /* 0x0000000406047825 */ /* 0x008fc800078e0220 */
[----:B----4-:R-:W-:-:S04]  /*f0d0*/  IMAD.WIDE R8, R6, 0x4, R30 ;  /* 0x0000000406087825 */ /* 0x010fc800078e021e */
[----:B-1----:R-:W-:-:S04]  /*f0e0*/  IMAD.WIDE R10, R6, 0x4, R28 ;  /* 0x00000004060a7825 */ /* 0x002fc800078e021c */
[----:B------:R-:W-:-:S04]  /*f0f0*/  IMAD.WIDE R14, R6, 0x4, R26 ;  /* 0x00000004060e7825 */ /* 0x000fc800078e021a */
[----:B------:R-:W-:-:S04]  /*f100*/  IMAD.WIDE R16, R6, 0x4, R24 ;  /* 0x0000000406107825 */ /* 0x000fc800078e0218 */
[----:B------:R-:W-:-:S04]  /*f110*/  IMAD.WIDE R18, R6, 0x4, R22 ;  /* 0x0000000406127825 */ /* 0x000fc800078e0216 */
[----:B------:R-:W-:-:S05]  /*f120*/  IMAD.WIDE R20, R6, 0x4, R20 ;  /* 0x0000000406147825 */ /* 0x000fca00078e0214 */
[----:B------:R1:W-:Y:S04]  /*f130*/  STL.64 [R1+0x1410], R20 ;  /* 0x0014101401007387 */ /* 0x0003e80000100a00 */
[----:B------:R2:W-:Y:S04]  /*f140*/  STL.64 [R1+0x1418], R18 ;  /* 0x0014181201007387 */ /* 0x0005e80000100a00 */
        /* <DEDUP_REMOVED lines=17> */
[----:B------:R3:W-:Y:S04]  /*f260*/  LDGSTS.E [R13+0x19300], [R4.64], !P3 ;  /* 0x19300000040d7fae */ /* 0x0007e8000d921848 */
[----:B------:R1:W-:Y:S01]  /*f270*/  STL.64 [R1+0x1510], R20 ;  /* 0x0015101401007387 */ /* 0x0003e20000100a00 */
[----:B--2---:R-:W-:-:S03]  /*f280*/  IMAD.WIDE R8, R6, 0x4, R46 ;  /* 0x0000000406087825 */ /* 0x004fc600078e022e */
[----:B------:R4:W-:Y:S04]  /*f290*/  LDGSTS.E [R13+0x19380], [R2.64], !P3 ;  /* 0x19380000020d7fae */ /* 0x0009e8000d921848 */
[----:B------:R2:W-:Y:S01]  /*f2a0*/  STL.64 [R1+0x1518], R18 ;  /* 0x0015181201007387 */ /* 0x0005e20000100a00 */
[----:B---3--:R-:W-:-:S03]  /*f2b0*/  IMAD.WIDE R4, R6, 0x4, R48 ;  /* 0x0000000406047825 */ /* 0x008fc600078e0230 */
[----:B------:R3:W-:Y:S01]  /*f2c0*/  STL.64 [R1+0x1520], R16 ;  /* 0x0015201001007387 */ /* 0x0007e20000100a00 */
[----:B----4-:R-:W-:-:S03]  /*f2d0*/  IMAD.WIDE R2, R6, 0x4, R50 ;  /* 0x0000000406027825 */ /* 0x010fc600078e0232 */
        /* <DEDUP_REMOVED lines=89> */
[----:B------:R-:W-:Y:S01]  /*f870*/  STL.64 [R1+0x1910], R20 ;  /* 0x0019101401007387 */ /* 0x000fe20000100a00 */
[----:B--2---:R-:W-:-:S03]  /*f880*/  IMAD.WIDE R8, R6, 0x4, R110 ;  /* 0x0000000406087825 */ /* 0x004fc600078e026e */
[----:B------:R4:W-:Y:S04]  /*f890*/  LDGSTS.E [R13+0x1d380], [R2.64], !P1 ;  /* 0x1d380000020d7fae */ /* 0x0009e8000c921848 */
[----:B------:R1:W-:Y:S01]  /*f8a0*/  STL.64 [R1+0x1918], R18 ;  /* 0x0019181201007387 */ /* 0x0003e20000100a00 */
[----:B---3--:R-:W-:-:S03]  /*f8b0*/  IMAD.WIDE R4, R6, 0x4, R112 ;  /* 0x0000000406047825 */ /* 0x008fc600078e0270 */
[----:B------:R-:W-:Y:S01]  /*f8c0*/  STL.64 [R1+0x1920], R16 ;  /* 0x0019201001007387 */ /* 0x000fe20000100a00 */
[----:B----4-:R-:W-:-:S03]  /*f8d0*/  IMAD.WIDE R2, R6, 0x4, R114 ;  /* 0x0000000406027825 */ /* 0x010fc600078e0272 */
        /* <DEDUP_REMOVED lines=9> */
[----:B------:R1:W-:Y:S04]  /*f970*/  STL.64 [R1+0x1948], R2 ;  /* 0x0019480201007387 */ /* 0x0003e80000100a00 */
[----:B------:R3:W-:Y:S04]  /*f980*/  LDGSTS.E [R13+0x1e280], [R8.64], !P4 ;  /* 0x1e280000080d7fae */ /* 0x0007e8000e121848 */
[----:B------:R3:W-:Y:S04]  /*f990*/  LDGSTS.E [R13+0x1e300], [R4.64], !P4 ;  /* 0x1e300000040d7fae */ /* 0x0007e8000e121848 */
[----:B-1----:R-:W2:Y:S04]  /*f9a0*/  LDL.LU.64 R18, [R1+0x428] ;  /* 0x0004280001127983 */ /* 0x002ea80000300a00 */
[----:B------:R1:W-:Y:S04]  /*f9b0*/  LDGSTS.E [R13+0x1e380], [R2.64], !P4 ;  /* 0x1e380000020d7fae */ /* 0x0003e8000e121848 */
[----:B------:R-:W2:Y:S04]  /*f9c0*/  LDL.LU.64 R28, [R1+0x420] ;  /* 0x00042000011c7983 */ /* 0x000ea80000300a00 */
[----:B-1----:R-:W2:Y:S04]  /*f9d0*/  LDL.LU.64 R2, [R1+0x418] ;  /* 0x0004180001027983 */ /* 0x002ea80000300a00 */
[----:B---3--:R-:W3:Y:S04]  /*f9e0*/  LDL.LU.64 R16, [R1+0x410] ;  /* 0x0004100001107983 */ /* 0x008ee80000300a00 */
[----:B----4-:R-:W4:Y:S04]  /*f9f0*/  LDL.LU.64 R14, [R1+0x408] ;  /* 0x00040800010e7983 */ /* 0x010f280000300a00 */
[----:B------:R-:W4:Y:S04]  /*fa00*/  LDL.LU.64 R10, [R1+0x400] ;  /* 0x00040000010a7983 */ /* 0x000f280000300a00 */
[----:B------:R-:W4:Y:S01]  /*fa10*/  LDL.LU.64 R8, [R1+0x3f8] ;  /* 0x0003f80001087983 */ /* 0x000f220000300a00 */
[----:B------:R-:W-:Y:S01]  /*fa20*/  IADD3 R0, R7, -0x7d, RZ ;  /* 0xffffff8307007810 */ /* 0x000fe20007ffe0ff */
[----:B------:R-:W-:-:S02]  /*fa30*/  IMAD.WIDE R36, R6, 0x4, R116 ;  /* 0x0000000406247825 */ /* 0x000fc400078e0274 */
[----:B------:R-:W4:Y:S01]  /*fa40*/  LDL.LU.64 R4, [R1+0x3f0] ;  /* 0x0003f00001047983 */ /* 0x000f220000300a00 */
[----:B------:R-:W-:Y:S01]  /*fa50*/  ISETP.GE.U32.AND P0, PT, R0, 0x7fffff44, PT ;  /* 0x7fffff440000780c */ /* 0x000fe20003f06070 */
[----:B------:R-:W-:-:S04]  /*fa60*/  IMAD.WIDE R34, R6, 0x4, R118 ;  /* 0x0000000406227825 */ /* 0x000fc800078e0276 */
[C---:B------:R-:W-:Y:S01]  /*fa70*/  IMAD.WIDE R32, R6.reuse, 0x4, R120 ;  /* 0x0000000406207825 */ /* 0x040fe200078e0278 */
[----:B------:R-:W-:Y:S03]  /*fa80*/  STL.64 [R1+0x1a10], R36 ;  /* 0x001a102401007387 */ /* 0x000fe60000100a00 */
[C---:B------:R-:W-:Y:S01]  /*fa90*/  IMAD.WIDE R30, R6.reuse, 0x4, R122 ;  /* 0x00000004061e7825 */ /* 0x040fe200078e027a */
[----:B------:R-:W-:Y:S03]  /*faa0*/  STL.64 [R1+0x1a18], R34 ;  /* 0x001a182201007387 */ /* 0x000fe60000100a00 */
[C---:B------:R-:W-:Y:S01]  /*fab0*/  IMAD.WIDE R26, R6.reuse, 0x4, R124 ;  /* 0x00000004061a7825 */ /* 0x040fe200078e027c */
[----:B------:R-:W-:Y:S03]  /*fac0*/  STL.64 [R1+0x1a20], R32 ;  /* 0x001a202001007387 */ /* 0x000fe60000100a00 */
[C---:B------:R-:W-:Y:S01]  /*fad0*/  IMAD.WIDE R24, R6.reuse, 0x4, R126 ;  /* 0x0000000406187825 */ /* 0x040fe200078e027e */
[----:B------:R-:W-:Y:S03]  /*fae0*/  STL.64 [R1+0x1a28], R30 ;  /* 0x001a281e01007387 */ /* 0x000fe60000100a00 */
[C---:B------:R-:W-:Y:S01]  /*faf0*/  IMAD.WIDE R22, R6.reuse, 0x4, R128 ;  /* 0x0000000406167825 */ /* 0x040fe200078e0280 */
[----:B------:R1:W-:Y:S03]  /*fb00*/  LDGSTS.E [R13+0x1f000], [R36.64], !P0 ;  /* 0x1f000000240d7fae */ /* 0x0003e6000c121848 */
[----:B------:R-:W-:Y:S01]  /*fb10*/  IMAD.WIDE R20, R6, 0x4, R130 ;  /* 0x0000000406147825 */ /* 0x000fe200078e0282 */
[----:B------:R1:W-:Y:S04]  /*fb20*/  STL.64 [R1+0x1a30], R26 ;  /* 0x001a301a01007387 */ /* 0x0003e80000100a00 */
[----:B------:R1:W-:Y:S04]  /*fb30*/  LDGSTS.E [R13+0x1f080], [R34.64], !P0 ;  /* 0x1f080000220d7fae */ /* 0x0003e8000c121848 */
[----:B------:R1:W-:Y:S04]  /*fb40*/  STL.64 [R1+0x1e40], R24 ;  /* 0x001e401801007387 */ /* 0x0003e80000100a00 */
[----:B------:R1:W-:Y:S04]  /*fb50*/  LDGSTS.E [R13+0x1f100], [R32.64], !P0 ;  /* 0x1f100000200d7fae */ /* 0x0003e8000c121848 */
[----:B------:R1:W-:Y:S04]  /*fb60*/  STL.64 [R1+0x1ed0], R22 ;  /* 0x001ed01601007387 */ /* 0x0003e80000100a00 */
[----:B------:R3:W-:Y:S04]  /*fb70*/  LDGSTS.E [R13+0x1f180], [R30.64], !P0 ;  /* 0x1f1800001e0d7fae */ /* 0x0007e8000c121848 */
[----:B------:R1:W-:Y:S04]  /*fb80*/  STL.64 [R1+0x1ec8], R20 ;  /* 0x001ec81401007387 */ /* 0x0003e80000100a00 */
[----:B------:R1:W-:Y:S01]  /*fb90*/  LDGSTS.E [R13+0x1f200], [R26.64], !P0 ;  /* 0x1f2000001a0d7fae */ /* 0x0003e2000c121848 */
[----:B------:R-:W-:-:S03]  /*fba0*/  IADD3 R0, R7, -0x42, RZ ;  /* 0xffffffbe07007810 */ /* 0x000fc60007ffe0ff */
[----:B------:R1:W-:Y:S04]  /*fbb0*/  LDGSTS.E [R13+0x1f280], [R24.64], !P0 ;  /* 0x1f280000180d7fae */ /* 0x0003e8000c121848 */
[----:B------:R1:W-:Y:S04]  /*fbc0*/  LDGSTS.E [R13+0x1f300], [R22.64], !P0 ;  /* 0x1f300000160d7fae */ /* 0x0003e8000c121848 */
[----:B-1----:R-:W4:Y:S04]  /*fbd0*/  LDL.LU.64 R26, [R1+0x3a0] ;  /* 0x0003a000011a7983 */ /* 0x002f280000300a00 */
[----:B------:R-:W4:Y:S04]  /*fbe0*/  LDL.LU.64 R24, [R1+0x398] ;  /* 0x0003980001187983 */ /* 0x000f280000300a00 */
[----:B------:R-:W4:Y:S01]  /*fbf0*/  LDL.LU.64 R22, [R1+0x390] ;  /* 0x0003900001167983 */ /* 0x000f220000300a00 */
[----:B------:R-:W-:-:S03]  /*fc00*/  ISETP.GE.U32.AND P3, PT, R0, 0x7fffff7f, PT ;  /* 0x7fffff7f0000780c */ /* 0x000fc60003f66070 */
[----:B------:R1:W-:Y:S04]  /*fc10*/  LDGSTS.E [R13+0x1f380], [R20.64], !P0 ;  /* 0x1f380000140d7fae */ /* 0x0003e8000c121848 */
[----:B-1----:R-:W4:Y:S01]  /*fc20*/  LDL.LU.64 R20, [R1+0x388] ;  /* 0x0003880001147983 */ /* 0x002f220000300a00 */
[----:B--2---:R-:W-:-:S04]  /*fc30*/  IMAD.WIDE R18, R6, 0x4, R18 ;  /* 0x0000000406127825 */ /* 0x004fc800078e0212 */
[----:B------:R-:W-:Y:S01]  /*fc40*/  IMAD.WIDE R34, R6, 0x4, R28 ;  /* 0x0000000406227825 */ /* 0x000fe200078e021c */
[----:B------:R-:W-:-:S05]  /*fc50*/  LOP3.LUT R29, R13, 0x20, RZ, 0x3c, !PT ;  /* 0x000000200d1d7812 */ /* 0x000fca00078e3cff */
[----:B------:R1:W-:Y:S01]  /*fc60*/  LDGSTS.E [R29+0x10400], [R18.64], !P3 ;  /* 0x10400000121d7fae */ /* 0x0003e2000d921848 */
[----:B------:R-:W-:-:S03]  /*fc70*/  IMAD.WIDE R32, R6, 0x4, R2 ;  /* 0x0000000406207825 */ /* 0x000fc600078e0202 */
[----:B------:R-:W2:Y:S01]  /*fc80*/  LDL.LU.64 R2, [R1+0x380] ;  /* 0x0003800001027983 */ /* 0x000ea20000300a00 */
[----:B---3--:R-:W-:-:S03]  /*fc90*/  IMAD.WIDE R30, R6, 0x4, R16 ;  /* 0x00000004061e7825 */ /* 0x008fc600078e0210 */
[----:B------:R1:W-:Y:S01]  /*fca0*/  STL.64 [R1+0x128], R18 ;  /* 0x0001281201007387 */ /* 0x0003e20000100a00 */
[----:B----4-:R-:W-:-:S03]  /*fcb0*/  IMAD.WIDE R16, R6, 0x4, R14 ;  /* 0x0000000406107825 */ /* 0x010fc600078e020e */
[----:B------:R-:W-:Y:S01]  /*fcc0*/  STL.64 [R1+0x130], R34 ;  /* 0x0001302201007387 */ /* 0x000fe20000100a00 */
[----:B------:R-:W-:-:S03]  /*fcd0*/  IMAD.WIDE R12, R6, 0x4, R10 ;  /* 0x00000004060c7825 */ /* 0x000fc600078e020a */
[----:B------:R-:W-:Y:S01]  /*fce0*/  STL.64 [R1+0x138], R32 ;  /* 0x0001382001007387 */ /* 0x000fe20000100a00 */
[----:B------:R-:W-:-:S03]  /*fcf0*/  IMAD.WIDE R8, R6, 0x4, R8 ;  /* 0x0000000406087825 */ /* 0x000fc600078e0208 */
[----:B------:R-:W3:Y:S04]  /*fd00*/  LDL.LU.64 R14, [R1+0x378] ;  /* 0x00037800010e7983 */ /* 0x000ee80000300a00 */
[----:B------:R-:W-:Y:S04]  /*fd10*/  STL.64 [R1+0x140], R30 ;  /* 0x0001401e01007387 */ /* 0x000fe80000100a00 */
[----:B------:R-:W-:Y:S04]  /*fd20*/  STL.64 [R1+0x148], R16 ;  /* 0x0001481001007387 */ /* 0x000fe80000100a00 */
[----:B------:R-:W4:Y:S04]  /*fd30*/  LDL.LU.64 R10, [R1+0x370] ;  /* 0x00037000010a7983 */ /* 0x000f280000300a00 */
[----:B------:R1:W-:Y:S04]  /*fd40*/  STL.64 [R1+0x150], R12 ;  /* 0x0001500c01007387 */ /* 0x0003e80000100a00 */
[----:B------:R1:W-:Y:S04]  /*fd50*/  STL.64 [R1+0x158], R8 ;  /* 0x0001580801007387 */ /* 0x0003e80000100a00 */
[----:B-1----:R-:W4:Y:S01]  /*fd60*/  LDL.LU.64 R18, [R1+0x368] ;  /* 0x0003680001127983 */ /* 0x002f220000300a00 */
[----:B------:R-:W-:-:S03]  /*fd70*/  IMAD.WIDE R4, R6, 0x4, R4 ;  /* 0x0000000406047825 */ /* 0x000fc600078e0204 */
[----:B------:R1:W-:Y:S04]  /*fd80*/  LDGSTS.E [R29+0x10480], [R34.64], !P3 ;  /* 0x10480000221d7fae */ /* 0x0003e8000d921848 */
[----:B------:R1:W-:Y:S04]  /*fd90*/  LDGSTS.E [R29+0x10500], [R32.64], !P3 ;  /* 0x10500000201d7fae */ /* 0x0003e8000d921848 */
[----:B------:R1:W-:Y:S04]  /*fda0*/  LDGSTS.E [R29+0x10580], [R30.64], !P3 ;  /* 0x105800001e1d7fae */ /* 0x0003e8000d921848 */
        /* <DEDUP_REMOVED lines=9> */
[----:B------:R-:W-:-:S03]  /*fe40*/  IMAD.WIDE R36, R6, 0x4, R26 ;  /* 0x0000000406247825 */ /* 0x000fc600078e021a */
[----:B------:R-:W4:Y:S01]  /*fe50*/  LDL.LU.64 R4, [R1+0x308] ;  /* 0x0003080001047983 */ /* 0x000f220000300a00 */
[----:B------:R-:W-:-:S04]  /*fe60*/  IMAD.WIDE R34, R6, 0x4, R24 ;  /* 0x0000000406227825 */ /* 0x000fc800078e0218 */
[----:B------:R-:W-:Y:S01]  /*fe70*/  IMAD.WIDE R32, R6, 0x4, R22 ;  /* 0x0000000406207825 */ /* 0x000fe200078e0216 */
[----:B------:R-:W-:Y:S01]  /*fe80*/  STL.64 [R1+0x328], R36 ;  /* 0x0003282401007387 */ /* 0x000fe20000100a00 */
[----:B------:R-:W-:-:S03]  /*fe90*/  ISETP.GE.U32.AND P5, PT, R0, 0x7fffff7b, PT ;  /* 0x7fffff7b0000780c */ /* 0x000fc60003fa6070 */
[----:B------:R-:W4:Y:S04]  /*fea0*/  LDL.LU.64 R24, [R1+0x300] ;  /* 0x0003000001187983 */ /* 0x000f280000300a00 */
[----:B------:R-:W-:Y:S04]  /*feb0*/  STL.64 [R1+0x330], R34 ;  /* 0x0003302201007387 */ /* 0x000fe80000100a00 */
[----:B------:R-:W-:Y:S01]  /*fec0*/  STL.64 [R1+0x338], R32 ;  /* 0x0003382001007387 */ /* 0x000fe20000100a00 */
[----:B------:R-:W-:-:S03]  /*fed0*/  IMAD.WIDE R30, R6, 0x4, R20 ;  /* 0x00000004061e7825 */ /* 0x000fc600078e0214 */
[----:B------:R1:W-:Y:S04]  /*fee0*/  LDGSTS.E [R29+0x11400], [R36.64], !P5 ;  /* 0x11400000241d7fae */ /* 0x0003e8000e921848 */
[----:B------:R1:W-:Y:S04]  /*fef0*/  LDGSTS.E [R29+0x11480], [R34.64], !P5 ;  /* 0x11480000221d7fae */ /* 0x0003e8000e921848 */
[----:B------:R1:W-:Y:S04]  /*ff00*/  LDGSTS.E [R29+0x11500], [R32.64], !P5 ;  /* 0x11500000201d7fae */ /* 0x0003e8000e921848 */
[----:B------:R1:W-:Y:S01]  /*ff10*/  LDGSTS.E [R29+0x11580], [R30.64], !P5 ;  /* 0x115800001e1d7fae */ /* 0x0003e2000e921848 */
[----:B--2---:R-:W-:-:S03]  /*ff20*/  IMAD.WIDE R26, R6, 0x4, R2 ;  /* 0x00000004061a7825 */ /* 0x004fc600078e0202 */
[----:B------:R-:W2:Y:S04]  /*ff30*/  LDL.LU.64 R2, [R1+0x2f8] ;  /* 0x0002f80001027983 */ /* 0x000ea80000300a00 */
[----:B------:R-:W-:Y:S04]  /*ff40*/  STL.64 [R1+0x340], R30 ;  /* 0x0003401e01007387 */ /* 0x000fe80000100a00 */
[----:B------:R1:W-:Y:S01]  /*ff50*/  LDGSTS.E [R29+0x11600], [R26.64], !P5 ;  /* 0x116000001a1d7fae */ /* 0x0003e2000e921848 */
[----:B---3--:R-:W-:-:S03]  /*ff60*/  IMAD.WIDE R22, R6, 0x4, R14 ;  /* 0x0000000406167825 */ /* 0x008fc600078e020e */
[----:B------:R-:W3:Y:S04]  /*ff70*/  LDL.LU.64 R14, [R1+0x2f0] ;  /* 0x0002f000010e7983 */ /* 0x000ee80000300a00 */
[----:B------:R-:W-:Y:S04]  /*ff80*/  STL.64 [R1+0x350], R26 ;  /* 0x0003501a01007387 */ /* 0x000fe80000100a00 */
[----:B------:R1:W-:Y:S01]  /*ff90*/  LDGSTS.E [R29+0x11680], [R22.64], !P5 ;  /* 0x11680000161d7fae */ /* 0x0003e2000e921848 */
[----:B----4-:R-:W-:-:S03]  /*ffa0*/  IMAD.WIDE R20, R6, 0x4, R10 ;  /* 0x0000000406147825 */ /* 0x010fc600078e020a */
[----:B------:R-:W4:Y:S04]  /*ffb0*/  LDL.LU.64 R10, [R1+0x2e8] ;  /* 0x0002e800010a7983 */ /* 0x000f280000300a00 */
[----:B------:R1:W-:Y:S01]  /*ffc0*/  STL.64 [R1+0x378], R22 ;  /* 0x0003781601007387 */ /* 0x0003e20000100a00 */
[----:B------:R-:W-:-:S03]  /*ffd0*/  IMAD.WIDE R18, R6, 0x4, R18 ;  /* 0x0000000406127825 */ /* 0x000fc600078e0212 */
[----:B------:R1:W-:Y:S04]  /*ffe0*/  STL.64 [R1+0x380], R20 ;  /* 0x0003801401007387 */ /* 0x0003e80000100a00 */
[----:B------:R1:W-:Y:S04]  /*fff0*/  STL.64 [R1+0x398], R18 ;  /* 0x0003981201007387 */ /* 0x0003e80000100a00 */
[----:B------:R1:W-:Y:S04]  /*10000*/  LDGSTS.E [R29+0x11700], [R20.64], !P5 ;  /* 0x11700000141d7fae */ /* 0x0003e8000e921848 */
[----:B-1----:R-:W4:Y:S04]  /*10010*/  LDL.LU.64 R22, [R1+0x2a0] ;  /* 0x0002a00001167983 */ /* 0x002f280000300a00 */
[----:B------:R1:W-:Y:S04]  /*10020*/  LDGSTS.E [R29+0x11780], [R18.64], !P5 ;  /* 0x11780000121d7fae */ /* 0x0003e8000e921848 */
[----:B------:R-:W4:Y:S04]  /*10030*/  LDL.LU.64 R20, [R1+0x298] ;  /* 0x0002980001147983 */ /* 0x000f280000300a00 */
[----:B-1----:R-:W4:Y:S01]  /*10040*/  LDL.LU.64 R18, [R1+0x290] ;  /* 0x0002900001127983 */ /* 0x002f220000300a00 */
[----:B------:R-:W-:-:S04]  /*10050*/  IADD3 R0, R7, -0x4a, RZ ;  /* 0xffffffb607007810 */ /* 0x000fc80007ffe0ff */
[----:B------:R-:W-:Y:S01]  /*10060*/  ISETP.GE.U32.AND P6, PT, R0, 0x7fffff77, PT ;  /* 0x7fffff770000780c */ /* 0x000fe20003fc6070 */
[----:B------:R-:W-:-:S04]  /*10070*/  IMAD.WIDE R12, R6, 0x4, R12 ;  /* 0x00000004060c7825 */ /* 0x000fc800078e020c */
[C---:B------:R-:W-:Y:S02]  /*10080*/  IMAD.WIDE R34, R6.reuse, 0x4, R16 ;  /* 0x0000000406227825 */ /* 0x040fe400078e0210 */
[----:B------:R-:W4:Y:S02]  /*10090*/  LDL.LU.64 R16, [R1+0x288] ;  /* 0x0002880001107983 */ /* 0x000f240000300a00 */
[C---:B------:R-:W-:Y:S02]  /*100a0*/  IMAD.WIDE R32, R6.reuse, 0x4, R8 ;  /* 0x0000000406207825 */ /* 0x040fe400078e0208 */
[----:B------:R1:W-:Y:S02]  /*100b0*/  STL.64 [R1+0x3b0], R12 ;  /* 0x0003b00c01007387 */ /* 0x0003e40000100a00 */
[C---:B------:R-:W-:Y:S02]  /*100c0*/  IMAD.WIDE R30, R6.reuse, 0x4, R4 ;  /* 0x00000004061e7825 */ /* 0x040fe400078e0204 */
[----:B------:R-:W-:Y:S04]  /*100d0*/  STL.64 [R1+0x3c8], R34 ;  /* 0x0003c82201007387 */ /* 0x000fe80000100a00 */
[----:B------:R-:W4:Y:S01]  /*100e0*/  LDL.LU.64 R8, [R1+0x280] ;  /* 0x0002800001087983 */ /* 0x000f220000300a00 */
[----:B------:R-:W-:-:S03]  /*100f0*/  IMAD.WIDE R26, R6, 0x4, R24 ;  /* 0x00000004061a7825 */ /* 0x000fc600078e0218 */
[----:B------:R-:W-:Y:S04]  /*10100*/  STL.64 [R1+0x3e0], R32 ;  /* 0x0003e02001007387 */ /* 0x000fe80000100a00 */
[----:B------:R-:W4:Y:S04]  /*10110*/  LDL.LU.64 R4, [R1+0x278] ;  /* 0x0002780001047983 */ /* 0x000f280000300a00 */
[----:B------:R-:W-:Y:S04]  /*10120*/  STL.64 [R1+0x3f8], R30 ;  /* 0x0003f81e01007387 */ /* 0x000fe80000100a00 */
[----:B------:R1:W-:Y:S04]  /*10130*/  LDGSTS.E [R29+0x12400], [R12.64], !P6 ;  /* 0x124000000c1d7fae */ /* 0x0003e8000f121848 */
[----:B------:R1:W-:Y:S04]  /*10140*/  LDGSTS.E [R29+0x12480], [R34.64], !P6 ;  /* 0x12480000221d7fae */ /* 0x0003e8000f121848 */
[----:B------:R1:W-:Y:S04]  /*10150*/  LDGSTS.E [R29+0x12500], [R32.64], !P6 ;  /* 0x12500000201d7fae */ /* 0x0003e8000f121848 */
[----:B------:R1:W-:Y:S04]  /*10160*/  LDGSTS.E [R29+0x12580], [R30.64], !P6 ;  /* 0x125800001e1d7fae */ /* 0x0003e8000f121848 */
[----:B------:R1:W-:Y:S01]  /*10170*/  LDGSTS.E [R29+0x12600], [R26.64], !P6 ;  /* 0x126000001a1d7fae */ /* 0x0003e2000f121848 */
[----:B--2---:R-:W-:-:S03]  /*10180*/  IMAD.WIDE R24, R6, 0x4, R2 ;  /* 0x0000000406187825 */ /* 0x004fc600078e0202 */
[----:B------:R-:W2:Y:S04]  /*10190*/  LDL.LU.64 R2, [R1+0x270] ;  /* 0x0002700001027983 */ /* 0x000ea80000300a00 */
[----:B------:R-:W-:Y:S04]  /*101a0*/  STL.64 [R1+0x410], R26 ;  /* 0x0004101a01007387 */ /* 0x000fe80000100a00 */
[----:B------:R-:W-:Y:S04]  /*101b0*/  STL.64 [R1+0x428], R24 ;  /* 0x0004281801007387 */ /* 0x000fe80000100a00 */
[----:B-1----:R-:W2:Y:S01]  /*101c0*/  LDL.LU.64 R12, [R1+0x268] ;  /* 0x00026800010c7983 */ /* 0x002ea20000300a00 */
[----:B---3--:R-:W-:-:S03]  /*101d0*/  IMAD.WIDE R14, R6, 0x4, R14 ;  /* 0x00000004060e7825 */ /* 0x008fc600078e020e */
[----:B------:R1:W-:Y:S04]  /*101e0*/  LDGSTS.E [R29+0x12680], [R24.64], !P6 ;  /* 0x12680000181d7fae */ /* 0x0003e8000f121848 */
[----:B------:R3:W-:Y:S04]  /*101f0*/  STL.64 [R1+0xab0], R14 ;  /* 0x000ab00e01007387 */ /* 0x0007e80000100a00 */
[----:B------:R3:W-:Y:S01]  /*10200*/  LDGSTS.E [R29+0x12700], [R14.64], !P6 ;  /* 0x127000000e1d7fae */ /* 0x0007e2000f121848 */
[----:B----4-:R-:W-:-:S05]  /*10210*/  IMAD.WIDE R10, R6, 0x4, R10 ;  /* 0x00000004060a7825 */ /* 0x010fca00078e020a */
[----:B------:R4:W-:Y:S04]  /*10220*/  STL.64 [R1+0xab8], R10 ;  /* 0x000ab80a01007387 */ /* 0x0009e80000100a00 */
[----:B------:R4:W-:Y:S04]  /*10230*/  LDGSTS.E [R29+0x12780], [R10.64], !P6 ;  /* 0x127800000a1d7fae */ /* 0x0009e8000f121848 */
[----:B---3--:R-:W3:Y:S04]  /*10240*/  LDL.LU.64 R14, [R1+0x220] ;  /* 0x00022000010e7983 */ /* 0x008ee80000300a00 */
[----:B----4-:R-:W3:Y:S01]  /*10250*/  LDL.LU.64 R10, [R1+0x218] ;  /* 0x00021800010a7983 */ /* 0x010ee20000300a00 */
[----:B------:R-:W-:-:S03]  /*10260*/  IMAD.WIDE R36, R6, 0x4, R22 ;  /* 0x0000000406247825 */ /* 0x000fc600078e0216 */
[----:B------:R-:W3:Y:S04]  /*10270*/  LDL.LU.64 R30, [R1+0x210] ;  /* 0x00021000011e7983 */ /* 0x000ee80000300a00 */
[----:B------:R-:W3:Y:S01]  /*10280*/  LDL.LU.64 R26, [R1+0x208] ;  /* 0x00020800011a7983 */ /* 0x000ee20000300a00 */
[----:B------:R-:W-:-:S03]  /*10290*/  IMAD.WIDE R34, R6, 0x4, R20 ;  /* 0x0000000406227825 */ /* 0x000fc600078e0214 */
[----:B------:R-:W-:Y:S04]  /*102a0*/  STL.64 [R1+0xac0], R36 ;  /* 0x000ac02401007387 */ /* 0x000fe80000100a00 */
[----:B------:R-:W-:Y:S01]  /*102b0*/  STL.64 [R1+0xad0], R34 ;  /* 0x000ad02201007387 */ /* 0x000fe20000100a00 */
[----:B------:R-:W-:-:S03]  /*102c0*/  IMAD.WIDE R32, R6, 0x4, R18 ;  /* 0x0000000406207825 */ /* 0x000fc600078e0212 */
[----:B-1----:R-:W3:Y:S04]  /*102d0*/  LDL.LU.64 R24, [R1+0x200] ;  /* 0x0002000001187983 */ /* 0x002ee80000300a00 */
[----:B------:R-:W3:Y:S01]  /*102e0*/  LDL.LU.64 R18, [R1+0x1f8] ;  /* 0x0001f80001127983 */ /* 0x000ee20000300a00 */
[----:B------:R-:W-:-:S04]  /*102f0*/  IADD3 R0, R7, -0x4e, RZ ;  /* 0xffffffb207007810 */ /* 0x000fc80007ffe0ff */
[----:B------:R-:W-:Y:S01]  /*10300*/  ISETP.GE.U32.AND P2, PT, R0, 0x7fffff73, PT ;  /* 0x7fffff730000780c */ /* 0x000fe20003f46070 */
[C---:B------:R-:W-:Y:S01]  /*10310*/  IMAD.WIDE R22, R6.reuse, 0x4, R16 ;  /* 0x0000000406167825 */ /* 0x040fe200078e0210 */
[----:B------:R-:W-:Y:S11]  /*10320*/  STL.64 [R1+0xae0], R32 ;  /* 0x000ae02001007387 */ /* 0x000ff60000100a00 */
[----:B------:R1:W-:Y:S01]  /*10330*/  LDGSTS.E [R29+0x13400], [R36.64], !P2 ;  /* 0x13400000241d7fae */ /* 0x0003e2000d121848 */
[----:B------:R-:W-:-:S03]  /*10340*/  IMAD.WIDE R20, R6, 0x4, R8 ;  /* 0x0000000406147825 */ /* 0x000fc600078e0208 */
[----:B------:R-:W3:Y:S04]  /*10350*/  LDL.LU.64 R8, [R1+0x1f0] ;  /* 0x0001f00001087983 */ /* 0x000ee80000300a00 */
[----:B------:R1:W-:Y:S01]  /*10360*/  STL.64 [R1+0xaf0], R22 ;  /* 0x000af01601007387 */ /* 0x0003e20000100a00 */
[----:B------:R-:W-:-:S03]  /*10370*/  IMAD.WIDE R16, R6, 0x4, R4 ;  /* 0x0000000406107825 */ /* 0x000fc600078e0204 */
[----:B------:R-:W-:Y:S04]  /*10380*/  STL.64 [R1+0xb00], R20 ;  /* 0x000b001401007387 */ /* 0x000fe80000100a00 */
[----:B------:R3:W-:Y:S04]  /*10390*/  LDGSTS.E [R29+0x13480], [R34.64], !P2 ;  /* 0x13480000221d7fae */ /* 0x0007e8000d121848 */
[----:B------:R-:W3:Y:S04]  /*103a0*/  LDL.LU.64 R4, [R1+0x1e8] ;  /* 0x0001e80001047983 */ /* 0x000ee80000300a00 */
[----:B------:R1:W-:Y:S04]  /*103b0*/  LDGSTS.E [R29+0x13500], [R32.64], !P2 ;  /* 0x13500000201d7fae */ /* 0x0003e8000d121848 */
[----:B------:R-:W-:Y:S04]  /*103c0*/  STL.64 [R1+0xb18], R16 ;  /* 0x000b181001007387 */ /* 0x000fe80000100a00 */
[----:B------:R1:W-:Y:S04]  /*103d0*/  LDGSTS.E [R29+0x13580], [R22.64], !P2 ;  /* 0x13580000161d7fae */ /* 0x0003e8000d121848 */
[----:B------:R1:W-:Y:S04]  /*103e0*/  LDGSTS.E [R29+0x13600], [R20.64], !P2 ;  /* 0x13600000141d7fae */ /* 0x0003e8000d121848 */
[----:B------:R1:W-:Y:S01]  /*103f0*/  LDGSTS.E [R29+0x13680], [R16.64], !P2 ;  /* 0x13680000101d7fae */ /* 0x0003e2000d121848 */
[----:B--2---:R-:W-:-:S05]  /*10400*/  IMAD.WIDE R2, R6, 0x4, R2 ;  /* 0x0000000406027825 */ /* 0x004fca00078e0202 */
[----:B------:R2:W-:Y:S04]  /*10410*/  STL.64 [R1+0xb30], R2 ;  /* 0x000b300201007387 */ /* 0x0005e80000100a00 */
[----:B------:R2:W-:Y:S01]  /*10420*/  LDGSTS.E [R29+0x13700], [R2.64], !P2 ;  /* 0x13700000021d7fae */ /* 0x0005e2000d121848 */
[----:B------:R-:W-:-:S05]  /*10430*/  IMAD.WIDE R12, R6, 0x4, R12 ;  /* 0x00000004060c7825 */ /* 0x000fca00078e020c */
[----:B------:R3:W-:Y:S04]  /*10440*/  STL.64 [R1+0xb48], R12 ;  /* 0x000b480c01007387 */ /* 0x0007e80000100a00 */
[----:B-1----:R-:W4:Y:S04]  /*10450*/  LDL.LU.64 R22, [R1+0x1a0] ;  /* 0x0001a00001167983 */ /* 0x002f280000300a00 */
[----:B--2---:R-:W2:Y:S04]  /*10460*/  LDL.LU.64 R2, [R1+0x198] ;  /* 0x0001980001027983 */ /* 0x004ea80000300a00 */
[----:B------:R3:W-:Y:S04]  /*10470*/  LDGSTS.E [R29+0x13780], [R12.64], !P2 ;  /* 0x137800000c1d7fae */ /* 0x0007e8000d121848 */
[----:B------:R-:W2:Y:S04]  /*10480*/  LDL.LU.64 R20, [R1+0x190] ;  /* 0x0001900001147983 */ /* 0x000ea80000300a00 */
[----:B---3--:R-:W3:Y:S01]  /*10490*/  LDL.LU.64 R12, [R1+0x188] ;  /* 0x00018800010c7983 */ /* 0x008ee20000300a00 */
[----:B------:R-:W-:-:S03]  /*104a0*/  IMAD.WIDE R14, R6, 0x4, R14 ;  /* 0x00000004060e7825 */ /* 0x000fc600078e020e */
[----:B------:R-:W3:Y:S01]  /*104b0*/  LDL.LU.64 R16, [R1+0x180] ;  /* 0x0001800001107983 */ /* 0x000ee20000300a00 */
[----:B------:R-:W-:-:S03]  /*104c0*/  IMAD.WIDE R34, R6, 0x4, R10 ;  /* 0x0000000406227825 */ /* 0x000fc600078e020a */
[----:B------:R-:W3:Y:S01]  /*104d0*/  LDL.LU.64 R10, [R1+0x178] ;  /* 0x00017800010a7983 */ /* 0x000ee20000300a00 */
[----:B------:R-:W-:-:S03]  /*104e0*/  IMAD.WIDE R32, R6, 0x4, R30 ;  /* 0x0000000406207825 */ /* 0x000fc600078e021e */
[----:B------:R1:W-:Y:S01]  /*104f0*/  STL.64 [R1+0xb60], R14 ;  /* 0x000b600e01007387 */ /* 0x0003e20000100a00 */
[----:B------:R-:W-:-:S03]  /*10500*/  IMAD.WIDE R30, R6, 0x4, R26 ;  /* 0x00000004061e7825 */ /* 0x000fc600078e021a */
[----:B------:R-:W-:Y:S04]  /*10510*/  STL.64 [R1+0xb78], R34 ;  /* 0x000b782201007387 */ /* 0x000fe80000100a00 */
[----:B------:R-:W-:Y:S01]  /*10520*/  STL.64 [R1+0xb90], R32 ;  /* 0x000b902001007387 */ /* 0x000fe20000100a00 */
[----:B------:R-:W-:-:S04]  /*10530*/  IMAD.WIDE R26, R6, 0x4, R24 ;  /* 0x00000004061a7825 */ /* 0x000fc800078e0218 */
[----:B------:R-:W-:Y:S02]  /*10540*/  IMAD.WIDE R24, R6, 0x4, R18 ;  /* 0x0000000406187825 */ /* 0x000fe400078e0212 */
[----:B------:R-:W3:Y:S01]  /*10550*/  LDL.LU.64 R18, [R1+0x170] ;  /* 0x0001700001127983 */ /* 0x000ee20000300a00 */
[----:B------:R-:W-:-:S04]  /*10560*/  IADD3 R0, R7, -0x52, RZ ;  /* 0xffffffae07007810 */ /* 0x000fc80007ffe0ff */
[----:B------:R-:W-:Y:S01]  /*10570*/  ISETP.GE.U32.AND P1, PT, R0, 0x7fffff6f, PT ;  /* 0x7fffff6f0000780c */ /* 0x000fe20003f26070 */
[----:B------:R-:W-:Y:S04]  /*10580*/  STL.64 [R1+0xba8], R30 ;  /* 0x000ba81e01007387 */ /* 0x000fe80000100a00 */
[----:B------:R-:W-:Y:S04]  /*10590*/  STL.64 [R1+0xbc0], R26 ;  /* 0x000bc01a01007387 */ /* 0x000fe80000100a00 */
[----:B------:R-:W-:Y:S04]  /*105a0*/  STL.64 [R1+0xbd8], R24 ;  /* 0x000bd81801007387 */ /* 0x000fe80000100a00 */
[----:B------:R1:W-:Y:S01]  /*105b0*/  LDGSTS.E [R29+0x14400], [R14.64], !P1 ;  /* 0x144000000e1d7fae */ /* 0x0003e2000c921848 */
[----:B------:R-:W-:-:S03]  /*105c0*/  IMAD.WIDE R8, R6, 0x4, R8 ;  /* 0x0000000406087825 */ /* 0x000fc600078e0208 */
[----:B------:R1:W-:Y:S04]  /*105d0*/  LDGSTS.E [R29+0x14480], [R34.64], !P1 ;  /* 0x14480000221d7fae */ /* 0x0003e8000c921848 */
[----:B------:R2:W-:Y:S04]  /*105e0*/  LDGSTS.E [R29+0x14500], [R32.64], !P1 ;  /* 0x14500000201d7fae */ /* 0x0005e8000c921848 */
[----:B------:R2:W-:Y:S04]  /*105f0*/  LDGSTS.E [R29+0x14580], [R30.64], !P1 ;  /* 0x145800001e1d7fae */ /* 0x0005e8000c921848 */
[----:B-1----:R-:W3:Y:S01]  /*10600*/  LDL.LU.64 R14, [R1+0x168] ;  /* 0x00016800010e7983 */ /* 0x002ee20000300a00 */
[----:B------:R-:W-:-:S03]  /*10610*/  IMAD.WIDE R4, R6, 0x4, R4 ;  /* 0x0000000406047825 */ /* 0x000fc600078e0204 */
[----:B------:R1:W-:Y:S04]  /*10620*/  LDGSTS.E [R29+0x14600], [R26.64], !P1 ;  /* 0x146000001a1d7fae */ /* 0x0003e8000c921848 */
[----:B------:R1:W-:Y:S04]  /*10630*/  STL.64 [R1+0xbf0], R8 ;  /* 0x000bf00801007387 */ /* 0x0003e80000100a00 */
[----:B------:R3:W-:Y:S04]  /*10640*/  LDGSTS.E [R29+0x14680], [R24.64], !P1 ;  /* 0x14680000181d7fae */ /* 0x0007e8000c921848 */
[----:B------:R1:W-:Y:S04]  /*10650*/  STL.64 [R1+0xc08], R4 ;  /* 0x000c080401007387 */ /* 0x0003e80000100a00 */
[----:B------:R1:W-:Y:S04]  /*10660*/  LDGSTS.E [R29+0x14700], [R8.64], !P1 ;  /* 0x14700000081d7fae */ /* 0x0003e8000c921848 */
[----:B------:R1:W-:Y:S04]  /*10670*/  LDGSTS.E [R29+0x14780], [R4.64], !P1 ;  /* 0x14780000041d7fae */ /* 0x0003e8000c921848 */
[----:B-1----:R-:W3:Y:S04]  /*10680*/  LDL.LU.64 R8, [R1+0x120] ;  /* 0x0001200001087983 */ /* 0x002ee80000300a00 */
[----:B------:R-:W3:Y:S01]  /*10690*/  LDL.LU.64 R4, [R1+0x118] ;  /* 0x0001180001047983 */ /* 0x000ee20000300a00 */
[----:B----4-:R-:W-:-:S04]  /*106a0*/  IMAD.WIDE R36, R6, 0x4, R22 ;  /* 0x0000000406247825 */ /* 0x010fc800078e0216 */
[C---:B--2---:R-:W-:Y:S02]  /*106b0*/  IMAD.WIDE R30, R6.reuse, 0x4, R2 ;  /* 0x00000004061e7825 */ /* 0x044fe400078e0202 */
[----:B------:R-:W2:Y:S04]  /*106c0*/  LDL.LU.64 R2, [R1+0x110] ;  /* 0x0001100001027983 */ /* 0x000ea80000300a00 */
[----:B------:R-:W-:Y:S01]  /*106d0*/  STL.64 [R1+0xc20], R36 ;  /* 0x000c202401007387 */ /* 0x000fe20000100a00 */
[----:B------:R-:W-:-:S03]  /*106e0*/  IMAD.WIDE R26, R6, 0x4, R20 ;  /* 0x00000004061a7825 */ /* 0x000fc600078e0214 */
[----:B------:R1:W-:Y:S01]  /*106f0*/  STL.64 [R1+0xc38], R30 ;  /* 0x000c381e01007387 */ /* 0x0003e20000100a00 */
[----:B---3--:R-:W-:-:S03]  /*10700*/  IMAD.WIDE R24, R6, 0x4, R12 ;  /* 0x0000000406187825 */ /* 0x008fc600078e020c */
[----:B------:R-:W3:Y:S01]  /*10710*/  LDL.LU.64 R12, [R1+0x108] ;  /* 0x00010800010c7983 */ /* 0x000ee20000300a00 */
[----:B------:R-:W-:-:S03]  /*10720*/  IMAD.WIDE R22, R6, 0x4, R16 ;  /* 0x0000000406167825 */ /* 0x000fc600078e0210 */
[----:B------:R4:W-:Y:S01]  /*10730*/  STL.64 [R1+0xc50], R26 ;  /* 0x000c501a01007387 */ /* 0x0009e20000100a00 */
[----:B------:R-:W-:-:S03]  /*10740*/  IMAD.WIDE R20, R6, 0x4, R10 ;  /* 0x0000000406147825 */ /* 0x000fc600078e020a */
[----:B------:R1:W-:Y:S04]  /*10750*/  STL.64 [R1+0xc68], R24 ;  /* 0x000c681801007387 */ /* 0x0003e80000100a00 */
[----:B------:R-:W3:Y:S04]  /*10760*/  LDL.LU.64 R34, [R1+0x100] ;  /* 0x0001000001227983 */ /* 0x000ee80000300a00 */
[----:B------:R-:W3:Y:S04]  /*10770*/  LDL.LU.64 R32, [R1+0xf8] ;  /* 0x0000f80001207983 */ /* 0x000ee80000300a00 */
[----:B------:R1:W-:Y:S04]  /*10780*/  STL.64 [R1+0xc80], R22 ;  /* 0x000c801601007387 */ /* 0x0003e80000100a00 */
[----:B------:R1:W-:Y:S04]  /*10790*/  STL.64 [R1+0xc98], R20 ;  /* 0x000c981401007387 */ /* 0x0003e80000100a00 */
[----:B------:R-:W3:Y:S01]  /*107a0*/  LDL.LU.64 R10, [R1+0xf0] ;  /* 0x0000f000010a7983 */ /* 0x000ee20000300a00 */
[----:B------:R-:W-:-:S03]  /*107b0*/  IMAD.WIDE R16, R6, 0x4, R18 ;  /* 0x0000000406107825 */ /* 0x000fc600078e0212 */
[----:B------:R-:W3:Y:S01]  /*107c0*/  LDL.LU.64 R18, [R1+0xe8] ;  /* 0x0000e80001127983 */ /* 0x000ee20000300a00 */
[----:B------:R-:W-:-:S04]  /*107d0*/  IADD3 R0, R7, -0x56, RZ ;  /* 0xffffffaa07007810 */ /* 0x000fc80007ffe0ff */
[----:B------:R-:W-:Y:S01]  /*107e0*/  ISETP.GE.U32.AND P4, PT, R0, 0x7fffff6b, PT ;  /* 0x7fffff6b0000780c */ /* 0x000fe20003f86070 */
[----:B------:R1:W-:Y:S01]  /*107f0*/  STL.64 [R1+0xcb0], R16 ;  /* 0x000cb01001007387 */ /* 0x0003e20000100a00 */
[----:B------:R-:W-:-:S04]  /*10800*/  IADD3 R0, R7, -0x5a, RZ ;  /* 0xffffffa607007810 */ /* 0x000fc80007ffe0ff */
[----:B------:R-:W-:-:S07]  /*10810*/  ISETP.GE.U32.AND P0, PT, R0, 0x7fffff67, PT ;  /* 0x7fffff670000780c */ /* 0x000fce0003f06070 */
[----:B------:R1:W-:Y:S04]  /*10820*/  LDGSTS.E [R29+0x15400], [R36.64], !P4 ;  /* 0x15400000241d7fae */ /* 0x0003e8000e121848 */
[----:B------:R1:W-:Y:S04]  /*10830*/  LDGSTS.E [R29+0x15480], [R30.64], !P4 ;  /* 0x154800001e1d7fae */ /* 0x0003e8000e121848 */
[----:B------:R4:W-:Y:S04]  /*10840*/  LDGSTS.E [R29+0x15500], [R26.64], !P4 ;  /* 0x155000001a1d7fae */ /* 0x0009e8000e121848 */
[----:B------:R1:W-:Y:S01]  /*10850*/  LDGSTS.E [R29+0x15580], [R24.64], !P4 ;  /* 0x15580000181d7fae */ /* 0x0003e2000e121848 */
[----:B------:R-:W-:-:S03]  /*10860*/  IMAD.WIDE R14, R6, 0x4, R14 ;  /* 0x00000004060e7825 */ /* 0x000fc600078e020e */
[----:B------:R4:W-:Y:S04]  /*10870*/  LDGSTS.E [R29+0x15600], [R22.64], !P4 ;  /* 0x15600000161d7fae */ /* 0x0009e8000e121848 */
[----:B------:R4:W-:Y:S04]  /*10880*/  STL.64 [R1+0xcc8], R14 ;  /* 0x000cc80e01007387 */ /* 0x0009e80000100a00 */
[----:B-1----:R-:W3:Y:S04]  /*10890*/  LDL.LU.64 R30, [R1+0xa0] ;  /* 0x0000a000011e7983 */ /* 0x002ee80000300a00 */
[----:B----4-:R-:W4:Y:S04]  /*108a0*/  LDL.LU.64 R26, [R1+0x98] ;  /* 0x00009800011a7983 */ /* 0x010f280000300a00 */
[----:B------:R-:W4:Y:S04]  /*108b0*/  LDL.LU.64 R24, [R1+0x90] ;  /* 0x0000900001187983 */ /* 0x000f280000300a00 */
[----:B------:R1:W-:Y:S04]  /*108c0*/  LDGSTS.E [R29+0x15680], [R20.64], !P4 ;  /* 0x15680000141d7fae */ /* 0x0003e8000e121848 */
[----:B------:R-:W4:Y:S04]  /*108d0*/  LDL.LU.64 R22, [R1+0x88] ;  /* 0x0000880001167983 */ /* 0x000f280000300a00 */
[----:B------:R1:W-:Y:S01]  /*108e0*/  LDGSTS.E [R29+0x15700], [R16.64], !P4 ;  /* 0x15700000101d7fae */ /* 0x0003e2000e121848 */
[----:B------:R-:W-:-:S03]  /*108f0*/  IMAD.WIDE R8, R6, 0x4, R8 ;  /* 0x0000000406087825 */ /* 0x000fc600078e0208 */
[----:B-1----:R-:W4:Y:S01]  /*10900*/  LDL.LU.64 R20, [R1+0x80] ;  /* 0x0000800001147983 */ /* 0x002f220000300a00 */
[----:B------:R-:W-:-:S03]  /*10910*/  IMAD.WIDE R4, R6, 0x4, R4 ;  /* 0x0000000406047825 */ /* 0x000fc600078e0204 */
[----:B------:R1:W-:Y:S04]  /*10920*/  LDGSTS.E [R29+0x15780], [R14.64], !P4 ;  /* 0x157800000e1d7fae */ /* 0x0003e8000e121848 */
[----:B------:R-:W4:Y:S04]  /*10930*/  LDL.LU.64 R16, [R1+0x78] ;  /* 0x0000780001107983 */ /* 0x000f280000300a00 */
[----:B------:R2:W-:Y:S04]  /*10940*/  STL.64 [R1+0xce0], R8 ;  /* 0x000ce00801007387 */ /* 0x0005e80000100a00 */
[----:B-1----:R-:W4:Y:S04]  /*10950*/  LDL.LU.64 R14, [R1+0x70] ;  /* 0x00007000010e7983 */ /* 0x002f280000300a00 */
[----:B------:R1:W-:Y:S04]  /*10960*/  STL.64 [R1+0xcf8], R4 ;  /* 0x000cf80401007387 */ /* 0x0003e80000100a00 */
[----:B------:R1:W-:Y:S04]  /*10970*/  LDGSTS.E [R29+0x16400], [R8.64], !P0 ;  /* 0x16400000081d7fae */ /* 0x0003e8000c121848 */
[----:B------:R1:W-:Y:S01]  /*10980*/  LDGSTS.E [R29+0x16480], [R4.64], !P0 ;  /* 0x16480000041d7fae */ /* 0x0003e2000c121848 */
[----:B--2---:R-:W-:-:S05]  /*10990*/  IMAD.WIDE R2, R6, 0x4, R2 ;  /* 0x0000000406027825 */ /* 0x004fca00078e0202 */
[----:B------:R2:W-:Y:S01]  /*109a0*/  LDGSTS.E [R29+0x16500], [R2.64], !P0 ;  /* 0x16500000021d7fae */ /* 0x0005e2000c121848 */
[----:B---3--:R-:W-:-:S03]  /*109b0*/  IMAD.WIDE R40, R6, 0x4, R12 ;  /* 0x0000000406287825 */ /* 0x008fc600078e020c */
[----:B------:R-:W3:Y:S04]  /*109c0*/  LDL.LU.64 R12, [R1+0x68] ;  /* 0x00006800010c7983 */ /* 0x000ee80000300a00 */
[----:B------:R2:W-:Y:S01]  /*109d0*/  STL.64 [R1+0xd10], R2 ;  /* 0x000d100201007387 */ /* 0x0005e20000100a00 */
[----:B------:R-:W-:-:S03]  /*109e0*/  IMAD.WIDE R38, R6, 0x4, R34 ;  /* 0x0000000406267825 */ /* 0x000fc600078e0222 */
[----:B------:R-:W-:Y:S01]  /*109f0*/  STL.64 [R1+0xd28], R40 ;  /* 0x000d282801007387 */ /* 0x000fe20000100a00 */
[----:B------:R-:W-:-:S03]  /*10a00*/  IMAD.WIDE R36, R6, 0x4, R32 ;  /* 0x0000000406247825 */ /* 0x000fc600078e0220 */
[----:B------:R-:W-:Y:S04]  /*10a10*/  STL.64 [R1+0xd40], R38 ;  /* 0x000d402601007387 */ /* 0x000fe80000100a00 */
[----:B------:R-:W-:Y:S01]  /*10a20*/  STL.64 [R1+0xd58], R36 ;  /* 0x000d582401007387 */ /* 0x000fe20000100a00 */
[----:B------:R-:W-:-:S03]  /*10a30*/  IADD3 R0, R7, -0x5e, RZ ;  /* 0xffffffa207007810 */ /* 0x000fc60007ffe0ff */
[----:B------:R1:W-:Y:S01]  /*10a40*/  LDGSTS.E [R29+0x16580], [R40.64], !P0 ;  /* 0x16580000281d7fae */ /* 0x0003e2000c121848 */
[----:B------:R-:W-:-:S04]  /*10a50*/  IMAD.WIDE R34, R6, 0x4, R10 ;  /* 0x0000000406227825 */ /* 0x000fc800078e020a */
[----:B------:R-:W-:Y:S01]  /*10a60*/  IMAD.WIDE R32, R6, 0x4, R18 ;  /* 0x0000000406207825 */ /* 0x000fe200078e0212 */
[----:B------:R-:W-:Y:S04]  /*10a70*/  STL.64 [R1+0xd70], R34 ;  /* 0x000d702201007387 */ /* 0x000fe80000100a00 */
[----:B------:R-:W3:Y:S04]  /*10a80*/  LDL.LU.64 R18, [R1+0x20] ;  /* 0x0000200001127983 */ /* 0x000ee80000300a00 */
[----:B------:R-:W-:Y:S04]  /*10a90*/  STL.64 [R1+0xd88], R32 ;  /* 0x000d882001007387 */ /* 0x000fe80000100a00 */
[----:B------:R-:W3:Y:S04]  /*10aa0*/  LDL.LU.64 R10, [R1+0x18] ;  /* 0x00001800010a7983 */ /* 0x000ee80000300a00 */
[----:B-1----:R-:W3:Y:S04]  /*10ab0*/  LDL.LU.64 R8, [R1+0x10] ;  /* 0x0000100001087983 */ /* 0x002ee80000300a00 */
[----:B------:R-:W3:Y:S04]  /*10ac0*/  LDL.LU.64 R4, [R1+0x8] ;  /* 0x0000080001047983 */ /* 0x000ee80000300a00 */
[----:B--2---:R-:W2:Y:S01]  /*10ad0*/  LDL.LU.64 R2, [R1] ;  /* 0x0000000001027983 */ /* 0x004ea20000300a00 */
[----:B------:R-:W-:-:S02]  /*10ae0*/  ISETP.GE.U32.AND P3, PT, R0, 0x7fffff63, PT ;  /* 0x7fffff630000780c */ /* 0x000fc40003f66070 */
[----:B------:R-:W-:Y:S01]  /*10af0*/  IADD3 R0, R7, -0x62, RZ ;  /* 0xffffff9e07007810 */ /* 0x000fe20007ffe0ff */
[----:B------:R1:W-:Y:S04]  /*10b00*/  LDGSTS.E [R29+0x16600], [R38.64], !P0 ;  /* 0x16600000261d7fae */ /* 0x0003e8000c121848 */
[----:B------:R1:W-:Y:S01]  /*10b10*/  LDGSTS.E [R29+0x16680], [R36.64], !P0 ;  /* 0x16680000241d7fae */ /* 0x0003e2000c121848 */
[----:B------:R-:W-:-:S03]  /*10b20*/  ISETP.GE.U32.AND P5, PT, R0, 0x7fffff5f, PT ;  /* 0x7fffff5f0000780c */ /* 0x000fc60003fa6070 */
[----:B------:R1:W-:Y:S04]  /*10b30*/  LDGSTS.E [R29+0x16700], [R34.64], !P0 ;  /* 0x16700000221d7fae */ /* 0x0003e8000c121848 */
[----:B------:R1:W-:Y:S01]  /*10b40*/  LDGSTS.E [R29+0x16780], [R32.64], !P0 ;  /* 0x16780000201d7fae */ /* 0x0003e2000c121848 */
[----:B------:R-:W-:-:S04]  /*10b50*/  IMAD.WIDE R30, R6, 0x4, R30 ;  /* 0x00000004061e7825 */ /* 0x000fc800078e021e */
[C---:B----4-:R-:W-:Y:S01]  /*10b60*/  IMAD.WIDE R26, R6.reuse, 0x4, R26 ;  /* 0x00000004061a7825 */ /* 0x050fe200078e021a */
[----:B------:R-:W-:Y:S03]  /*10b70*/  STL.64 [R1+0x1248], R30 ;  /* 0x0012481e01007387 */ /* 0x000fe60000100a00 */
[----:B------:R-:W-:Y:S01]  /*10b80*/  IMAD.WIDE R24, R6, 0x4, R24 ;  /* 0x0000000406187825 */ /* 0x000fe200078e0218 */
[----:B------:R2:W-:Y:S01]  /*10b90*/  LDGSTS.E [R29+0x17400], [R30.64], !P3 ;  /* 0x174000001e1d7fae */ /* 0x0005e2000d921848 */
[----:B------:R-:W-:-:S03]  /*10ba0*/  IADD3 R0, R7, -0x66, RZ ;  /* 0xffffff9a07007810 */ /* 0x000fc60007ffe0ff */
[----:B------:R-:W-:Y:S01]  /*10bb0*/  STL.64 [R1+0x1250], R26 ;  /* 0x0012501a01007387 */ /* 0x000fe20000100a00 */
[----:B------:R-:W-:-:S03]  /*10bc0*/  IMAD.WIDE R22, R6, 0x4, R22 ;  /* 0x0000000406167825 */ /* 0x000fc600078e0216 */
[----:B------:R1:W-:Y:S04]  /*10bd0*/  LDGSTS.E [R29+0x17480], [R26.64], !P3 ;  /* 0x174800001a1d7fae */ /* 0x0003e8000d921848 */
[----:B------:R-:W-:Y:S01]  /*10be0*/  STL.64 [R1+0x1258], R24 ;  /* 0x0012581801007387 */ /* 0x000fe20000100a00 */
[----:B------:R-:W-:-:S03]  /*10bf0*/  IMAD.WIDE R20, R6, 0x4, R20 ;  /* 0x0000000406147825 */ /* 0x000fc600078e0214 */
[----:B------:R1:W-:Y:S04]  /*10c00*/  LDGSTS.E [R29+0x17500], [R24.64], !P3 ;  /* 0x17500000181d7fae */ /* 0x0003e8000d921848 */
[----:B------:R-:W-:Y:S01]  /*10c10*/  STL.64 [R1+0x1260], R22 ;  /* 0x0012601601007387 */ /* 0x000fe20000100a00 */
[----:B------:R-:W-:-:S03]  /*10c20*/  IMAD.WIDE R16, R6, 0x4, R16 ;  /* 0x0000000406107825 */ /* 0x000fc600078e0210 */
[----:B------:R1:W-:Y:S01]  /*10c30*/  LDGSTS.E [R29+0x17580], [R22.64], !P3 ;  /* 0x17580000161d7fae */ /* 0x0003e2000d921848 */
[----:B------:R-:W-:-:S03]  /*10c40*/  ISETP.GE.U32.AND P6, PT, R0, 0x7fffff5b, PT ;  /* 0x7fffff5b0000780c */ /* 0x000fc60003fc6070 */
[----:B------:R-:W-:Y:S01]  /*10c50*/  STL.64 [R1+0x1268], R20 ;  /* 0x0012681401007387 */ /* 0x000fe20000100a00 */
[----:B------:R-:W-:-:S03]  /*10c60*/  IMAD.WIDE R14, R6, 0x4, R14 ;  /* 0x00000004060e7825 */ /* 0x000fc600078e020e */
[----:B------:R1:W-:Y:S04]  /*10c70*/  LDGSTS.E [R29+0x17600], [R20.64], !P3 ;  /* 0x17600000141d7fae */ /* 0x0003e8000d921848 */
[----:B------:R1:W-:Y:S04]  /*10c80*/  STL.64 [R1+0x1270], R16 ;  /* 0x0012701001007387 */ /* 0x0003e80000100a00 */
[----:B------:R1:W-:Y:S04]  /*10c90*/  LDGSTS.E [R29+0x17680], [R16.64], !P3 ;  /* 0x17680000101d7fae */ /* 0x0003e8000d921848 */
[----:B------:R1:W-:Y:S04]  /*10ca0*/  STL.64 [R1+0x1278], R14 ;  /* 0x0012780e01007387 */ /* 0x0003e80000100a00 */
[----:B------:R1:W-:Y:S01]  /*10cb0*/  LDGSTS.E [R29+0x17700], [R14.64], !P3 ;  /* 0x177000000e1d7fae */ /* 0x0003e2000d921848 */
[----:B------:R-:W-:-:S04]  /*10cc0*/  IADD3 R0, R7, -0x6a, RZ ;  /* 0xffffff9607007810 */ /* 0x000fc80007ffe0ff */
[----:B------:R-:W-:Y:S02]  /*10cd0*/  ISETP.GE.U32.AND P2, PT, R0, 0x7fffff57, PT ;  /* 0x7fffff570000780c */ /* 0x000fe40003f46070 */
[----:B------:R-:W-:-:S04]  /*10ce0*/  IADD3 R0, R7, -0x6e, RZ ;  /* 0xffffff9207007810 */ /* 0x000fc80007ffe0ff */
[----:B------:R-:W-:Y:S02]  /*10cf0*/  ISETP.GE.U32.AND P1, PT, R0, 0x7fffff53, PT ;  /* 0x7fffff530000780c */ /* 0x000fe40003f26070 */
[----:B------:R-:W-:-:S04]  /*10d00*/  IADD3 R0, R7, -0x72, RZ ;  /* 0xffffff8e07007810 */ /* 0x000fc80007ffe0ff */
[----:B------:R-:W-:Y:S02]  /*10d10*/  ISETP.GE.U32.AND P4, PT, R0, 0x7fffff4f, PT ;  /* 0x7fffff4f0000780c */ /* 0x000fe40003f86070 */
[----:B------:R-:W-:-:S04]  /*10d20*/  IADD3 R0, R7, -0x76, RZ ;  /* 0xffffff8a07007810 */ /* 0x000fc80007ffe0ff */
[----:B------:R-:W-:Y:S02]  /*10d30*/  ISETP.GE.U32.AND P0, PT, R0, 0x7fffff4b, PT ;  /* 0x7fffff4b0000780c */ /* 0x000fe40003f06070 */
[----:B------:R-:W-:Y:S01]  /*10d40*/  IADD3 R0, R7, -0x7a, RZ ;  /* 0xffffff8607007810 */ /* 0x000fe20007ffe0ff */
[----:B---3--:R-:W-:-:S05]  /*10d50*/  IMAD.WIDE R12, R6, 0x4, R12 ;  /* 0x00000004060c7825 */ /* 0x008fca00078e020c */
[----:B------:R3:W-:Y:S04]  /*10d60*/  STL.64 [R1+0x1280], R12 ;  /* 0x0012800c01007387 */ /* 0x0007e80000100a00 */
[----:B------:R3:W-:Y:S01]  /*10d70*/  LDGSTS.E [R29+0x17780], [R12.64], !P3 ;  /* 0x177800000c1d7fae */ /* 0x0007e2000d921848 */
[----:B------:R-:W-:-:S04]  /*10d80*/  IMAD.WIDE R18, R6, 0x4, R18 ;  /* 0x0000000406127825 */ /* 0x000fc800078e0212 */
[C---:B-1----:R-:W-:Y:S01]  /*10d90*/  IMAD.WIDE R16, R6.reuse, 0x4, R10 ;  /* 0x0000000406107825 */ /* 0x042fe200078e020a */
[----:B------:R1:W-:Y:S03]  /*10da0*/  STL.64 [R1+0x1348], R18 ;  /* 0x0013481201007387 */ /* 0x0003e60000100a00 */
[C---:B------:R-:W-:Y:S01]  /*10db0*/  IMAD.WIDE R14, R6.reuse, 0x4, R8 ;  /* 0x00000004060e7825 */ /* 0x040fe200078e0208 */
[----:B------:R1:W-:Y:S03]  /*10dc0*/  STL.64 [R1+0x1350], R16 ;  /* 0x0013501001007387 */ /* 0x0003e60000100a00 */
[C---:B---3--:R-:W-:Y:S01]  /*10dd0*/  IMAD.WIDE R12, R6.reuse, 0x4, R4 ;  /* 0x00000004060c7825 */ /* 0x048fe200078e0204 */
[----:B------:R3:W-:Y:S03]  /*10de0*/  STL.64 [R1+0x1358], R14 ;  /* 0x0013580e01007387 */ /* 0x0007e60000100a00 */
[C---:B--2---:R-:W-:Y:S01]  /*10df0*/  IMAD.WIDE R10, R6.reuse, 0x4, R2 ;  /* 0x00000004060a7825 */ /* 0x044fe200078e0202 */
[----:B------:R1:W-:Y:S03]  /*10e00*/  LDGSTS.E [R29+0x18400], [R18.64], !P5 ;  /* 0x18400000121d7fae */ /* 0x0003e6000e921848 */
[C---:B------:R-:W-:Y:S01]  /*10e10*/  IMAD.WIDE R8, R6.reuse, 0x4, R250 ;  /* 0x0000000406087825 */ /* 0x040fe200078e02fa */
[----:B------:R2:W-:Y:S03]  /*10e20*/  STL.64 [R1+0x1360], R12 ;  /* 0x0013600c01007387 */ /* 0x0005e60000100a00 */
[C---:B------:R-:W-:Y:S01]  /*10e30*/  IMAD.WIDE R4, R6.reuse, 0x4, R132 ;  /* 0x0000000406047825 */ /* 0x040fe200078e0284 */
[----:B------:R2:W-:Y:S03]  /*10e40*/  LDGSTS.E [R29+0x18480], [R16.64], !P5 ;  /* 0x18480000101d7fae */ /* 0x0005e6000e921848 */
[C---:B------:R-:W-:Y:S01]  /*10e50*/  IMAD.WIDE R2, R6.reuse, 0x4, R134 ;  /* 0x0000000406027825 */ /* 0x040fe200078e0286 */
[----:B------:R3:W-:Y:S03]  /*10e60*/  STL.64 [R1+0x1368], R10 ;  /* 0x0013680a01007387 */ /* 0x0007e60000100a00 */
[C---:B-1----:R-:W-:Y:S01]  /*10e70*/  IMAD.WIDE R18, R6.reuse, 0x4, R136 ;  /* 0x0000000406127825 */ /* 0x042fe200078e0288 */
[----:B------:R3:W-:Y:S03]  /*10e80*/  LDGSTS.E [R29+0x18500], [R14.64], !P5 ;  /* 0x185000000e1d7fae */ /* 0x0007e6000e921848 */
[C---:B--2---:R-:W-:Y:S01]  /*10e90*/  IMAD.WIDE R16, R6.reuse, 0x4, R138 ;  /* 0x0000000406107825 */ /* 0x044fe200078e028a */
        /* <DEDUP_REMOVED lines=8> */
[----:B-1----:R-:W-:-:S03]  /*10f20*/  IMAD.WIDE R10, R6, 0x4, R144 ;  /* 0x00000004060a7825 */ /* 0x002fc600078e0290 */
[----:B------:R3:W-:Y:S04]  /*10f30*/  LDGSTS.E [R29+0x18700], [R4.64], !P5 ;  /* 0x18700000041d7fae */ /* 0x0007e8000e921848 */
[----:B------:R1:W-:Y:S01]  /*10f40*/  STL.64 [R1+0x1450], R18 ;  /* 0x0014501201007387 */ /* 0x0003e20000100a00 */
[----:B--2---:R-:W-:-:S03]  /*10f50*/  IMAD.WIDE R8, R6, 0x4, R146 ;  /* 0x0000000406087825 */ /* 0x004fc600078e0292 */
[----:B------:R2:W-:Y:S01]  /*10f60*/  LDGSTS.E [R29+0x18780], [R2.64], !P5 ;  /* 0x18780000021d7fae */ /* 0x0005e2000e921848 */
[----:B---3--:R-:W-:-:S03]  /*10f70*/  IMAD.WIDE R4, R6, 0x4, R148 ;  /* 0x0000000406047825 */ /* 0x008fc600078e0294 */
[----:B------:R3:W-:Y:S04]  /*10f80*/  STL.64 [R1+0x1458], R16 ;  /* 0x0014581001007387 */ /* 0x0007e80000100a00 */
[----:B------:R1:W-:Y:S01]  /*10f90*/  STL.64 [R1+0x1460], R14 ;  /* 0x0014600e01007387 */ /* 0x0003e20000100a00 */
[----:B--2---:R-:W-:-:S03]  /*10fa0*/  IMAD.WIDE R2, R6, 0x4, R150 ;  /* 0x0000000406027825 */ /* 0x004fc600078e0296 */
        /* <DEDUP_REMOVED lines=18> */
[----:B---3--:R-:W-:-:S03]  /*110d0*/  IMAD.WIDE R8, R6, 0x4, R162 ;  /* 0x0000000406087825 */ /* 0x008fc600078e02a2 */
[----:B------:R2:W-:Y:S04]  /*110e0*/  LDGSTS.E [R29+0x19780], [R2.64], !P6 ;  /* 0x19780000021d7fae */ /* 0x0005e8000f121848 */
[----:B------:R3:W-:Y:S01]  /*110f0*/  STL.64 [R1+0x1558], R16 ;  /* 0x0015581001007387 */ /* 0x0007e20000100a00 */
[----:B-1----:R-:W-:-:S03]  /*11100*/  IMAD.WIDE R4, R6, 0x4, R164 ;  /* 0x0000000406047825 */ /* 0x002fc600078e02a4 */
[----:B------:R1:W-:Y:S01]  /*11110*/  STL.64 [R1+0x1560], R14 ;  /* 0x0015600e01007387 */ /* 0x0003e20000100a00 */
[----:B--2---:R-:W-:-:S03]  /*11120*/  IMAD.WIDE R2, R6, 0x4, R166 ;  /* 0x0000000406027825 */ /* 0x004fc600078e02a6 */
[----:B------:R2:W-:Y:S04]  /*11130*/  LDGSTS.E [R29+0x1a400], [R18.64], !P2 ;  /* 0x1a400000121d7fae */ /* 0x0005e8000d121848 */
        /* <DEDUP_REMOVED lines=57> */
[----:B------:R1:W-:Y:S01]  /*114d0*/  STL.64 [R1+0x1780], R4 ;  /* 0x0017800401007387 */ /* 0x0003e20000100a00 */
[----:B------:R-:W-:-:S03]  /*114e0*/  ISETP.GE.U32.AND P3, PT, R0, 0x7fffff47, PT ;  /* 0x7fffff470000780c */ /* 0x000fc60003f66070 */
        /* <DEDUP_REMOVED lines=30> */
[----:B------:R-:W-:Y:S01]  /*116d0*/  STL.64 [R1+0x1950], R18 ;  /* 0x0019501201007387 */ /* 0x000fe20000100a00 */
[----:B---3--:R-:W-:-:S03]  /*116e0*/  IMAD.WIDE R8, R6, 0x4, R226 ;  /* 0x0000000406087825 */ /* 0x008fc600078e02e2 */
[----:B------:R2:W-:Y:S04]  /*116f0*/  LDGSTS.E [R29+0x1d780], [R2.64], !P0 ;  /* 0x1d780000021d7fae */ /* 0x0005e8000c121848 */
[----:B------:R-:W-:Y:S01]  /*11700*/  STL.64 [R1+0x1958], R16 ;  /* 0x0019581001007387 */ /* 0x000fe20000100a00 */
[----:B-1----:R-:W-:-:S03]  /*11710*/  IMAD.WIDE R4, R6, 0x4, R228 ;  /* 0x0000000406047825 */ /* 0x002fc600078e02e4 */
[----:B------:R-:W-:Y:S01]  /*11720*/  STL.64 [R1+0x1960], R14 ;  /* 0x0019600e01007387 */ /* 0x000fe20000100a00 */
[----:B--2---:R-:W-:-:S03]  /*11730*/  IMAD.WIDE R2, R6, 0x4, R230 ;  /* 0x0000000406027825 */ /* 0x004fc600078e02e6 */
[----:B------:R1:W-:Y:S04]  /*11740*/  STL.64 [R1+0x1968], R12 ;  /* 0x0019680c01007387 */ /* 0x0003e80000100a00 */
[----:B------:R2:W-:Y:S04]  /*11750*/  STL.64 [R1+0x1970], R10 ;  /* 0x0019700a01007387 */ /* 0x0005e80000100a00 */
[----:B------:R3:W-:Y:S04]  /*11760*/  STL.64 [R1+0x1978], R8 ;  /* 0x0019780801007387 */ /* 0x0007e80000100a00 */
[----:B------:R1:W-:Y:S04]  /*11770*/  LDGSTS.E [R29+0x1e400], [R18.64], !P3 ;  /* 0x1e400000121d7fae */ /* 0x0003e8000d921848 */
[----:B------:R1:W-:Y:S04]  /*11780*/  STL.64 [R1+0x1980], R4 ;  /* 0x0019800401007387 */ /* 0x0003e80000100a00 */
[----:B------:R1:W-:Y:S04]  /*11790*/  LDGSTS.E [R29+0x1e480], [R16.64], !P3 ;  /* 0x1e480000101d7fae */ /* 0x0003e8000d921848 */
[----:B------:R1:W-:Y:S04]  /*117a0*/  STL.64 [R1+0x1988], R2 ;  /* 0x0019880201007387 */ /* 0x0003e80000100a00 */
[----:B------:R1:W-:Y:S04]  /*117b0*/  LDGSTS.E [R29+0x1e500], [R14.64], !P3 ;  /* 0x1e5000000e1d7fae */ /* 0x0003e8000d921848 */
[----:B------:R-:W4:Y:S04]  /*117c0*/  LDL.LU.64 R22, [R1+0x3e8] ;  /* 0x0003e80001167983 */ /* 0x000f280000300a00 */
[----:B------:R1:W-:Y:S04]  /*117d0*/  LDGSTS.E [R29+0x1e580], [R12.64], !P3 ;  /* 0x1e5800000c1d7fae */ /* 0x0003e8000d921848 */
[----:B------:R2:W-:Y:S01]  /*117e0*/  LDGSTS.E [R29+0x1e600], [R10.64], !P3 ;  /* 0x1e6000000a1d7fae */ /* 0x0005e2000d921848 */
[----:B------:R-:W-:Y:S01]  /*117f0*/  IADD3 R0, R7, -0x7e, RZ ;  /* 0xffffff8207007810 */ /* 0x000fe20007ffe0ff */
[----:B------:R-:W-:-:S02]  /*11800*/  IMAD.WIDE R36, R6, 0x4, R232 ;  /* 0x0000000406247825 */ /* 0x000fc400078e02e8 */
[----:B------:R3:W-:Y:S04]  /*11810*/  LDGSTS.E [R29+0x1e680], [R8.64], !P3 ;  /* 0x1e680000081d7fae */ /* 0x0007e8000d921848 */
[----:B-1----:R-:W4:Y:S04]  /*11820*/  LDL.LU.64 R12, [R1+0x430] ;  /* 0x00043000010c7983 */ /* 0x002f280000300a00 */
[----:B--2---:R-:W2:Y:S04]  /*11830*/  LDL.LU.64 R10, [R1+0x438] ;  /* 0x00043800010a7983 */ /* 0x004ea80000300a00 */
[----:B------:R-:W2:Y:S01]  /*11840*/  LDL.LU.64 R18, [R1+0x440] ;  /* 0x0004400001127983 */ /* 0x000ea20000300a00 */
[----:B------:R-:W-:Y:S01]  /*11850*/  ISETP.GE.U32.AND P5, PT, R0, 0x7fffff43, PT ;  /* 0x7fffff430000780c */ /* 0x000fe20003fa6070 */
[----:B------:R-:W-:-:S02]  /*11860*/  IMAD.WIDE R34, R6, 0x4, R234 ;  /* 0x0000000406227825 */ /* 0x000fc400078e02ea */
[----:B------:R-:W2:Y:S02]  /*11870*/  LDL.LU.64 R26, [R1+0x448] ;  /* 0x00044800011a7983 */ /* 0x000ea40000300a00 */
[C---:B------:R-:W-:Y:S02]  /*11880*/  IMAD.WIDE R14, R6.reuse, 0x4, R236 ;  /* 0x00000004060e7825 */ /* 0x040fe400078e02ec */
[----:B------:R1:W-:Y:S02]  /*11890*/  LDGSTS.E [R29+0x1e700], [R4.64], !P3 ;  /* 0x1e700000041d7fae */ /* 0x0003e4000d921848 */
[C---:B---3--:R-:W-:Y:S02]  /*118a0*/  IMAD.WIDE R8, R6.reuse, 0x4, R238 ;  /* 0x0000000406087825 */ /* 0x048fe400078e02ee */
[----:B------:R-:W3:Y:S02]  /*118b0*/  LDL.LU.64 R24, [R1+0x450] ;  /* 0x0004500001187983 */ /* 0x000ee40000300a00 */
[----:B------:R-:W-:-:S02]  /*118c0*/  IMAD.WIDE R32, R6, 0x4, R242 ;  /* 0x0000000406207825 */ /* 0x000fc400078e02f2 */
[----:B------:R1:W-:Y:S04]  /*118d0*/  LDGSTS.E [R29+0x1e780], [R2.64], !P3 ;  /* 0x1e780000021d7fae */ /* 0x0003e8000d921848 */
[----:B------:R-:W3:Y:S01]  /*118e0*/  LDL.LU.64 R20, [R1+0x458] ;  /* 0x0004580001147983 */ /* 0x000ee20000300a00 */
[----:B-1----:R-:W-:-:S03]  /*118f0*/  IMAD.WIDE R4, R6, 0x4, R244 ;  /* 0x0000000406047825 */ /* 0x002fc600078e02f4 */
[----:B------:R-:W3:Y:S01]  /*11900*/  LDL.LU.64 R16, [R1+0x460] ;  /* 0x0004600001107983 */ /* 0x000ee20000300a00 */
[----:B------:R-:W-:-:S03]  /*11910*/  IMAD.WIDE R30, R6, 0x4, R246 ;  /* 0x00000004061e7825 */ /* 0x000fc600078e02f6 */
[----:B------:R-:W-:Y:S01]  /*11920*/  STL.64 [R1+0x1ec0], R36 ;  /* 0x001ec02401007387 */ /* 0x000fe20000100a00 */
[----:B------:R-:W-:-:S03]  /*11930*/  IMAD.WIDE R2, R6, 0x4, R240 ;  /* 0x0000000406027825 */ /* 0x000fc600078e02f0 */
[----:B------:R-:W-:Y:S04]  /*11940*/  STL.64 [R1+0x1eb8], R34 ;  /* 0x001eb82201007387 */ /* 0x000fe80000100a00 */
[----:B------:R1:W-:Y:S04]  /*11950*/  STL.64 [R1+0x1eb0], R14 ;  /* 0x001eb00e01007387 */ /* 0x0003e80000100a00 */
[----:B------:R1:W-:Y:S04]  /*11960*/  STL.64 [R1+0x1ea8], R8 ;  /* 0x001ea80801007387 */ /* 0x0003e80000100a00 */
[----:B------:R1:W-:Y:S04]  /*11970*/  STL.64 [R1+0x1ea0], R2 ;  /* 0x001ea00201007387 */ /* 0x0003e80000100a00 */
[----:B------:R1:W-:Y:S04]  /*11980*/  LDGSTS.E [R29+0x1f400], [R36.64], !P5 ;  /* 0x1f400000241d7fae */ /* 0x0003e8000e921848 */
[----:B------:R-:W-:Y:S04]  /*11990*/  STL.64 [R1+0x1e98], R32 ;  /* 0x001e982001007387 */ /* 0x000fe80000100a00 */
[----:B------:R4:W-:Y:S04]  /*119a0*/  LDGSTS.E [R29+0x1f480], [R34.64], !P5 ;  /* 0x1f480000221d7fae */ /* 0x0009e8000e921848 */
[----:B------:R1:W-:Y:S04]  /*119b0*/  STL.64 [R1+0x1e90], R4 ;  /* 0x001e900401007387 */ /* 0x0003e80000100a00 */
[----:B------:R1:W-:Y:S04]  /*119c0*/  LDGSTS.E [R29+0x1f500], [R14.64], !P5 ;  /* 0x1f5000000e1d7fae */ /* 0x0003e8000e921848 */
[----:B------:R2:W-:Y:S04]  /*119d0*/  STL.64 [R1+0x1e88], R30 ;  /* 0x001e881e01007387 */ /* 0x0005e80000100a00 */
[----:B------:R1:W-:Y:S04]  /*119e0*/  LDGSTS.E [R29+0x1f580], [R8.64], !P5 ;  /* 0x1f580000081d7fae */ /* 0x0003e8000e921848 */
[----:B-1----:R-:W3:Y:S04]  /*119f0*/  LDL.LU.64 R14, [R1+0x468] ;  /* 0x00046800010e7983 */ /* 0x002ee80000300a00 */
[----:B------:R1:W-:Y:S04]  /*11a00*/  LDGSTS.E [R29+0x1f600], [R2.64], !P5 ;  /* 0x1f600000021d7fae */ /* 0x0003e8000e921848 */
[----:B------:R-:W3:Y:S04]  /*11a10*/  LDL.LU.64 R8, [R1+0x470] ;  /* 0x0004700001087983 */ /* 0x000ee80000300a00 */
[----:B------:R4:W-:Y:S04]  /*11a20*/  LDGSTS.E [R29+0x1f680], [R32.64], !P5 ;  /* 0x1f680000201d7fae */ /* 0x0009e8000e921848 */
[----:B-1----:R-:W3:Y:S04]  /*11a30*/  LDL.LU.64 R2, [R1+0x478] ;  /* 0x0004780001027983 */ /* 0x002ee80000300a00 */
[----:B------:R1:W-:Y:S04]  /*11a40*/  LDGSTS.E [R29+0x1f700], [R4.64], !P5 ;  /* 0x1f700000041d7fae */ /* 0x0003e8000e921848 */
[----:B------:R2:W-:Y:S04]  /*11a50*/  LDGSTS.E [R29+0x1f780], [R30.64], !P5 ;  /* 0x1f7800001e1d7fae */ /* 0x0005e8000e921848 */
[----:B-1----:R-:W3:Y:S01]  /*11a60*/  LDL.LU.64 R4, [R1+0x480] ;  /* 0x0004800001047983 */ /* 0x002ee20000300a00 */
[----:B----4-:R-:W-:-:S03]  /*11a70*/  IMAD.WIDE R34, R6, 0x4, R22 ;  /* 0x0000000406227825 */ /* 0x010fc600078e0216 */
[----:B------:R-:W4:Y:S01]  /*11a80*/  LDL.LU.64 R22, [R1+0x488] ;  /* 0x0004880001167983 */ /* 0x000f220000300a00 */
[----:B------:R-:W-:-:S03]  /*11a90*/  IMAD.WIDE R32, R6, 0x4, R12 ;  /* 0x0000000406207825 */ /* 0x000fc600078e020c */
[----:B------:R-:W4:Y:S01]  /*11aa0*/  LDL.LU.64 R12, [R1+0x490] ;  /* 0x00049000010c7983 */ /* 0x000f220000300a00 */
[----:B--2---:R-:W-:-:S03]  /*11ab0*/  IMAD.WIDE R30, R6, 0x4, R10 ;  /* 0x00000004061e7825 */ /* 0x004fc600078e020a */
[----:B------:R-:W-:Y:S01]  /*11ac0*/  STL.64 [R1+0xd8], R34 ;  /* 0x0000d82201007387 */ /* 0x000fe20000100a00 */
[----:B------:R-:W-:-:S03]  /*11ad0*/  IMAD.WIDE R28, R6, 0x4, R18 ;  /* 0x00000004061c7825 */ /* 0x000fc600078e0212 */
[----:B------:R-:W2:Y:S04]  /*11ae0*/  LDL.LU.64 R10, [R1+0x498] ;  /* 0x00049800010a7983 */ /* 0x000ea80000300a00 */
[----:B------:R-:W-:Y:S04]  /*11af0*/  STL.64 [R1+0xd0], R32 ;  /* 0x0000d02001007387 */ /* 0x000fe80000100a00 */
[----:B------:R-:W2:Y:S01]  /*11b00*/  LDL.LU.64 R18, [R1+0x4a0] ;  /* 0x0004a00001127983 */ /* 0x000ea20000300a00 */
[----:B------:R-:W-:-:S04]  /*11b10*/  IADD3 R0, R7, -0x43, RZ ;  /* 0xffffffbd07007810 */ /* 0x000fc80007ffe0ff */
[----:B------:R-:W-:Y:S01]  /*11b20*/  ISETP.GE.U32.AND P6, PT, R0, 0x7fffff7e, PT ;  /* 0x7fffff7e0000780c */ /* 0x000fe20003fc6070 */
[C---:B------:R-:W-:Y:S01]  /*11b30*/  IMAD.WIDE R26, R6.reuse, 0x4, R26 ;  /* 0x00000004061a7825 */ /* 0x040fe200078e021a */
[----:B------:R-:W-:Y:S03]  /*11b40*/  STL.64 [R1+0xb8], R30 ;  /* 0x0000b81e01007387 */ /* 0x000fe60000100a00 */
[C---:B---3--:R-:W-:Y:S01]  /*11b50*/  IMAD.WIDE R24, R6.reuse, 0x4, R24 ;  /* 0x0000000406187825 */ /* 0x048fe200078e0218 */
[----:B------:R-:W-:Y:S03]  /*11b60*/  STL.64 [R1+0xb0], R28 ;  /* 0x0000b01c01007387 */ /* 0x000fe60000100a00 */
[----:B------:R-:W-:-:S04]  /*11b70*/  IMAD.WIDE R20, R6, 0x4, R20 ;  /* 0x0000000406147825 */ /* 0x000fc800078e0214 */
[----:B------:R1:W-:Y:S01]  /*11b80*/  LDGSTS.E [R252+0x10800], [R34.64], !P6 ;  /* 0x1080000022fc7fae */ /* 0x0003e2000f121848 */
[----:B------:R-:W-:-:S03]  /*11b90*/  IMAD.WIDE R16, R6, 0x4, R16 ;  /* 0x0000000406107825 */ /* 0x000fc600078e0210 */
[----:B------:R3:W-:Y:S04]  /*11ba0*/  LDGSTS.E [R252+0x10880], [R32.64], !P6 ;  /* 0x1088000020fc7fae */ /* 0x0007e8000f121848 */
[----:B------:R1:W-:Y:S04]  /*11bb0*/  LDGSTS.E [R252+0x10900], [R30.64], !P6 ;  /* 0x109000001efc7fae */ /* 0x0003e8000f121848 */
[----:B------:R1:W-:Y:S04]  /*11bc0*/  LDGSTS.E [R252+0x10980], [R28.64], !P6 ;  /* 0x109800001cfc7fae */ /* 0x0003e8000f121848 */
[----:B------:R-:W-:Y:S04]  /*11bd0*/  STL.64 [R1+0xa8], R26 ;  /* 0x0000a81a01007387 */ /* 0x000fe80000100a00 */
[----:B------:R1:W-:Y:S04]  /*11be0*/  LDGSTS.E [R252+0x10a00], [R26.64], !P6 ;  /* 0x10a000001afc7fae */ /* 0x0003e8000f121848 */
[----:B------:R-:W-:Y:S04]  /*11bf0*/  STL.64 [R1+0xa0], R24 ;  /* 0x0000a01801007387 */ /* 0x000fe80000100a00 */
[----:B------:R1:W-:Y:S04]  /*11c00*/  LDGSTS.E [R252+0x10a80], [R24.64], !P6 ;  /* 0x10a8000018fc7fae */ /* 0x0003e8000f121848 */
[----:B------:R1:W-:Y:S04]  /*11c10*/  STL.64 [R1+0x98], R20 ;  /* 0x0000981401007387 */ /* 0x0003e80000100a00 */
[----:B------:R1:W-:Y:S04]  /*11c20*/  LDGSTS.E [R252+0x10b00], [R20.64], !P6 ;  /* 0x10b0000014fc7fae */ /* 0x0003e8000f121848 */
[----:B------:R1:W-:Y:S04]  /*11c30*/  STL.64 [R1+0x90], R16 ;  /* 0x0000901001007387 */ /* 0x0003e80000100a00 */
[----:B------:R1:W-:Y:S02]  /*11c40*/  LDGSTS.E [R252+0x10b80], [R16.64], !P6 ;  /* 0x10b8000010fc7fae */ /* 0x0003e4000f121848 */
[C---:B-1----:R-:W-:Y:S01]  /*11c50*/  IMAD.WIDE R20, R6.reuse, 0x4, R14 ;  /* 0x0000000406147825 */ /* 0x042fe200078e020e */
[----:B------:R-:W-:Y:S01]  /*11c60*/  IADD3 R0, R7, -0x47, RZ ;  /* 0xffffffb907007810 */ /* 0x000fe20007ffe0ff */
[----:B------:R-:W3:Y:S02]  /*11c70*/  LDL.LU.64 R14, [R1+0x820] ;  /* 0x00082000010e7983 */ /* 0x000ee40000300a00 */
[----:B------:R-:W-:-:S02]  /*11c80*/  IMAD.WIDE R16, R6, 0x4, R8 ;  /* 0x0000000406107825 */ /* 0x000fc400078e0208 */
[----:B------:R-:W-:Y:S01]  /*11c90*/  STL.64 [R1+0x48], R20 ;  /* 0x0000481401007387 */ /* 0x000fe20000100a00 */
[----:B------:R-:W-:-:S03]  /*11ca0*/  ISETP.GE.U32.AND P2, PT, R0, 0x7fffff7a, PT ;  /* 0x7fffff7a0000780c */ /* 0x000fc60003f46070 */
[----:B------:R-:W-:Y:S01]  /*11cb0*/  STL.64 [R1+0x40], R16 ;  /* 0x0000401001007387 */ /* 0x000fe20000100a00 */
[----:B------:R-:W-:-:S03]  /*11cc0*/  IMAD.WIDE R2, R6, 0x4, R2 ;  /* 0x0000000406027825 */ /* 0x000fc600078e0202 */
[----:B------:R-:W3:Y:S04]  /*11cd0*/  LDL.LU.64 R26, [R1+0x818] ;  /* 0x00081800011a7983 */ /* 0x000ee80000300a00 */
[----:B------:R1:W-:Y:S04]  /*11ce0*/  STL.64 [R1+0x38], R2 ;  /* 0x0000380201007387 */ /* 0x0003e80000100a00 */
[----:B------:R1:W-:Y:S04]  /*11cf0*/  LDGSTS.E [R252+0x11800], [R20.64], !P2 ;  /* 0x1180000014fc7fae */ /* 0x0003e8000d121848 */
[----:B------:R1:W-:Y:S01]  /*11d00*/  LDGSTS.E [R252+0x11880], [R16.64], !P2 ;  /* 0x1188000010fc7fae */ /* 0x0003e2000d121848 */
[----:B------:R-:W-:-:S03]  /*11d10*/  IMAD.WIDE R8, R6, 0x4, R4 ;  /* 0x0000000406087825 */ /* 0x000fc600078e0204 */
[----:B------:R1:W-:Y:S04]  /*11d20*/  LDGSTS.E [R252+0x11900], [R2.64], !P2 ;  /* 0x1190000002fc7fae */ /* 0x0003e8000d121848 */
[----:B------:R-:W3:Y:S04]  /*11d30*/  LDL.LU.64 R4, [R1+0x810] ;  /* 0x0008100001047983 */ /* 0x000ee80000300a00 */
[----:B------:R1:W-:Y:S04]  /*11d40*/  STL.64 [R1+0x30], R8 ;  /* 0x0000300801007387 */ /* 0x0003e80000100a00 */
[----:B------:R1:W-:Y:S01]  /*11d50*/  LDGSTS.E [R252+0x11980], [R8.64], !P2 ;  /* 0x1198000008fc7fae */ /* 0x0003e2000d121848 */
[----:B----4-:R-:W-:-:S03]  /*11d60*/  IMAD.WIDE R238, R6, 0x4, R22 ;  /* 0x0000000406ee7825 */ /* 0x010fc600078e0216 */
[----:B------:R-:W4:Y:S01]  /*11d70*/  LDL.LU.64 R22, [R1+0x808] ;  /* 0x0008080001167983 */ /* 0x000f220000300a00 */
[----:B------:R-:W-:-:S04]  /*11d80*/  IMAD.WIDE R236, R6, 0x4, R12 ;  /* 0x0000000406ec7825 */ /* 0x000fc800078e020c */
[C---:B--2---:R-:W-:Y:S01]  /*11d90*/  IMAD.WIDE R234, R6.reuse, 0x4, R10 ;  /* 0x0000000406ea7825 */ /* 0x044fe200078e020a */
[----:B------:R-:W2:Y:S04]  /*11da0*/  LDL.LU.64 R12, [R1+0x800] ;  /* 0x00080000010c7983 */ /* 0x000ea80000300a00 */
[----:B------:R-:W2:Y:S01]  /*11db0*/  LDL.LU.64 R10, [R1+0x7f8] ;  /* 0x0007f800010a7983 */ /* 0x000ea20000300a00 */
[----:B------:R-:W-:-:S04]  /*11dc0*/  IMAD.WIDE R232, R6, 0x4, R18 ;  /* 0x0000000406e87825 */ /* 0x000fc800078e0212 */
[C---:B---3--:R-:W-:Y:S01]  /*11dd0*/  IMAD.WIDE R34, R6.reuse, 0x4, R14 ;  /* 0x0000000406227825 */ /* 0x048fe200078e020e */
[----:B------:R-:W3:Y:S04]  /*11de0*/  LDL.LU.64 R18, [R1+0x7f0] ;  /* 0x0007f00001127983 */ /* 0x000ee80000300a00 */
[----:B-1----:R-:W3:Y:S04]  /*11df0*/  LDL.LU.64 R2, [R1+0x7e8] ;  /* 0x0007e80001027983 */ /* 0x002ee80000300a00 */
[----:B------:R-:W3:Y:S04]  /*11e00*/  LDL.LU.64 R24, [R1+0x7e0] ;  /* 0x0007e00001187983 */ /* 0x000ee80000300a00 */
[----:B------:R-:W3:Y:S04]  /*11e10*/  LDL.LU.64 R8, [R1+0x7d8] ;  /* 0x0007d80001087983 */ /* 0x000ee80000300a00 */
[----:B------:R-:W3:Y:S04]  /*11e20*/  LDL.LU.64 R20, [R1+0x7d0] ;  /* 0x0007d00001147983 */ /* 0x000ee80000300a00 */
[----:B------:R-:W3:Y:S04]  /*11e30*/  LDL.LU.64 R16, [R1+0x7c8] ;  /* 0x0007c80001107983 */ /* 0x000ee80000300a00 */
[----:B------:R-:W-:Y:S04]  /*11e40*/  STL.64 [R1+0x2380], R238 ;  /* 0x002380ee01007387 */ /* 0x000fe80000100a00 */
[----:B------:R-:W-:Y:S04]  /*11e50*/  STL.64 [R1+0x2388], R236 ;  /* 0x002388ec01007387 */ /* 0x000fe80000100a00 */
[----:B------:R-:W-:Y:S04]  /*11e60*/  STL.64 [R1+0x2390], R234 ;  /* 0x002390ea01007387 */ /* 0x000fe80000100a00 */
[----:B------:R-:W-:Y:S04]  /*11e70*/  STL.64 [R1+0x2398], R232 ;  /* 0x002398e801007387 */ /* 0x000fe80000100a00 */
[----:B------:R-:W3:Y:S01]  /*11e80*/  LDL.LU.64 R14, [R1+0x7c0] ;  /* 0x0007c000010e7983 */ /* 0x000ee20000300a00 */
[----:B------:R-:W-:-:S03]  /*11e90*/  IMAD.WIDE R30, R6, 0x4, R4 ;  /* 0x00000004061e7825 */ /* 0x000fc600078e0204 */
[----:B------:R1:W-:Y:S04]  /*11ea0*/  STL.64 [R1+0xe0], R34 ;  /* 0x0000e02201007387 */ /* 0x0003e80000100a00 */
[----:B------:R-:W3:Y:S01]  /*11eb0*/  LDL.LU.64 R4, [R1+0x7b8] ;  /* 0x0007b80001047983 */ /* 0x000ee20000300a00 */
[C---:B------:R-:W-:Y:S01]  /*11ec0*/  IMAD.WIDE R32, R6.reuse, 0x4, R26 ;  /* 0x0000000406207825 */ /* 0x040fe200078e021a */
[----:B------:R-:W-:Y:S02]  /*11ed0*/  IADD3 R0, R7, -0x4b, RZ ;  /* 0xffffffb507007810 */ /* 0x000fe40007ffe0ff */
[----:B------:R1:W-:Y:S04]  /*11ee0*/  LDGSTS.E [R252+0x11a00], [R238.64], !P2 ;  /* 0x11a00000eefc7fae */ /* 0x0003e8000d121848 */
[----:B------:R1:W-:Y:S04]  /*11ef0*/  STL.64 [R1+0xe8], R32 ;  /* 0x0000e82001007387 */ /* 0x0003e80000100a00 */
[----:B------:R-:W-:Y:S01]  /*11f00*/  STL.64 [R1+0xf0], R30 ;  /* 0x0000f01e01007387 */ /* 0x000fe20000100a00 */
[----:B----4-:R-:W-:-:S04]  /*11f10*/  IMAD.WIDE R28, R6, 0x4, R22 ;  /* 0x00000004061c7825 */ /* 0x010fc800078e0216 */
[C---:B--2---:R-:W-:Y:S01]  /*11f20*/  IMAD.WIDE R26, R6.reuse, 0x4, R12 ;  /* 0x00000004061a7825 */ /* 0x044fe200078e020c */
[----:B------:R-:W-:Y:S03]  /*11f30*/  STL.64 [R1+0xf8], R28 ;  /* 0x0000f81c01007387 */ /* 0x000fe60000100a00 */
[----:B------:R-:W-:Y:S01]  /*11f40*/  IMAD.WIDE R22, R6, 0x4, R10 ;  /* 0x0000000406167825 */ /* 0x000fe200078e020a */
[----:B------:R-:W-:Y:S01]  /*11f50*/  ISETP.GE.U32.AND P1, PT, R0, 0x7fffff76, PT ;  /* 0x7fffff760000780c */ /* 0x000fe20003f26070 */
[----:B------:R2:W-:Y:S04]  /*11f60*/  LDGSTS.E [R252+0x11a80], [R236.64], !P2 ;  /* 0x11a80000ecfc7fae */ /* 0x0005e8000d121848 */
[----:B------:R2:W-:Y:S04]  /*11f70*/  LDGSTS.E [R252+0x11b00], [R234.64], !P2 ;  /* 0x11b00000eafc7fae */ /* 0x0005e8000d121848 */
[----:B------:R2:W-:Y:S04]  /*11f80*/  LDGSTS.E [R252+0x11b80], [R232.64], !P2 ;  /* 0x11b80000e8fc7fae */ /* 0x0005e8000d121848 */
[----:B------:R1:W-:Y:S04]  /*11f90*/  LDGSTS.E [R252+0x12800], [R34.64], !P1 ;  /* 0x1280000022fc7fae */ /* 0x0003e8000c921848 */
[----:B------:R4:W-:Y:S04]  /*11fa0*/  LDGSTS.E [R252+0x12880], [R32.64], !P1 ;  /* 0x1288000020fc7fae */ /* 0x0009e8000c921848 */
[----:B------:R1:W-:Y:S04]  /*11fb0*/  LDGSTS.E [R252+0x12900], [R30.64], !P1 ;  /* 0x129000001efc7fae */ /* 0x0003e8000c921848 */
[----:B------:R1:W-:Y:S04]  /*11fc0*/  LDGSTS.E [R252+0x12980], [R28.64], !P1 ;  /* 0x129800001cfc7fae */ /* 0x0003e8000c921848 */
[----:B------:R1:W-:Y:S04]  /*11fd0*/  LDGSTS.E [R252+0x12a00], [R26.64], !P1 ;  /* 0x12a000001afc7fae */ /* 0x0003e8000c921848 */
[----:B------:R1:W-:Y:S01]  /*11fe0*/  LDGSTS.E [R252+0x12a80], [R22.64], !P1 ;  /* 0x12a8000016fc7fae */ /* 0x0003e2000c921848 */
[----:B---3--:R-:W-:-:S03]  /*11ff0*/  IMAD.WIDE R12, R6, 0x4, R18 ;  /* 0x00000004060c7825 */ /* 0x008fc600078e0212 */
[----:B------:R-:W3:Y:S01]  /*12000*/  LDL.LU.64 R18, [R1+0x7b0] ;  /* 0x0007b00001127983 */ /* 0x000ee20000300a00 */
[----:B------:R-:W-:-:S03]  /*12010*/  IMAD.WIDE R10, R6, 0x4, R2 ;  /* 0x00000004060a7825 */ /* 0x000fc600078e0202 */
[----:B------:R-:W-:Y:S04]  /*12020*/  STL.64 [R1+0x100], R26 ;  /* 0x0001001a01007387 */ /* 0x000fe80000100a00 */
[----:B------:R2:W-:Y:S04]  /*12030*/  STL.64 [R1+0x108], R22 ;  /* 0x0001081601007387 */ /* 0x0005e80000100a00 */
[----:B------:R-:W3:Y:S01]  /*12040*/  LDL.LU.64 R2, [R1+0x7a8] ;  /* 0x0007a80001027983 */ /* 0x000ee20000300a00 */
[----:B-1----:R-:W-:-:S03]  /*12050*/  IMAD.WIDE R34, R6, 0x4, R24 ;  /* 0x0000000406227825 */ /* 0x002fc600078e0218 */
[----:B------:R1:W-:Y:S01]  /*12060*/  STL.64 [R1+0x110], R12 ;  /* 0x0001100c01007387 */ /* 0x0003e20000100a00 */
[----:B----4-:R-:W-:-:S03]  /*12070*/  IMAD.WIDE R32, R6, 0x4, R8 ;  /* 0x0000000406207825 */ /* 0x010fc600078e0208 */
[----:B------:R4:W-:Y:S04]  /*12080*/  STL.64 [R1+0x118], R10 ;  /* 0x0001180a01007387 */ /* 0x0009e80000100a00 */
[----:B--2---:R-:W2:Y:S01]  /*12090*/  LDL.LU.64 R22, [R1+0x7a0] ;  /* 0x0007a00001167983 */ /* 0x004ea20000300a00 */
[----:B------:R-:W-:-:S03]  /*120a0*/  IMAD.WIDE R30, R6, 0x4, R20 ;  /* 0x00000004061e7825 */ /* 0x000fc600078e0214 */
[----:B------:R1:W-:Y:S01]  /*120b0*/  LDGSTS.E [R252+0x12b00], [R12.64], !P1 ;  /* 0x12b000000cfc7fae */ /* 0x0003e2000c921848 */
[----:B------:R-:W-:-:S03]  /*120c0*/  IMAD.WIDE R28, R6, 0x4, R16 ;  /* 0x00000004061c7825 */ /* 0x000fc600078e0210 */
[----:B------:R4:W-:Y:S04]  /*120d0*/  LDGSTS.E [R252+0x12b80], [R10.64], !P1 ;  /* 0x12b800000afc7fae */ /* 0x0009e8000c921848 */
[----:B-1----:R-:W2:Y:S04]  /*120e0*/  LDL.LU.64 R12, [R1+0x798] ;  /* 0x00079800010c7983 */ /* 0x002ea80000300a00 */
[----:B----4-:R-:W4:Y:S01]  /*120f0*/  LDL.LU.64 R10, [R1+0x790] ;  /* 0x00079000010a7983 */ /* 0x010f220000300a00 */
[----:B------:R-:W-:-:S03]  /*12100*/  IMAD.WIDE R26, R6, 0x4, R14 ;  /* 0x00000004061a7825 */ /* 0x000fc600078e020e */
[----:B------:R-:W4:Y:S04]  /*12110*/  LDL.LU.64 R8, [R1+0x788] ;  /* 0x0007880001087983 */ /* 0x000f280000300a00 */
[----:B------:R2:W-:Y:S04]  /*12120*/  STL.64 [R1+0x2e8], R34 ;  /* 0x0002e82201007387 */ /* 0x0005e80000100a00 */
[----:B------:R1:W-:Y:S04]  /*12130*/  STL.64 [R1+0x2f8], R32 ;  /* 0x0002f82001007387 */ /* 0x0003e80000100a00 */
[----:B------:R-:W4:Y:S01]  /*12140*/  LDL.LU.64 R20, [R1+0x780] ;  /* 0x0007800001147983 */ /* 0x000f220000300a00 */
[----:B------:R-:W-:-:S03]  /*12150*/  IMAD.WIDE R24, R6, 0x4, R4 ;  /* 0x0000000406187825 */ /* 0x000fc600078e0204 */
[----:B------:R4:W-:Y:S04]  /*12160*/  STL.64 [R1+0x308], R30 ;  /* 0x0003081e01007387 */ /* 0x0009e80000100a00 */
[----:B------:R-:W-:Y:S04]  /*12170*/  STL.64 [R1+0x318], R28 ;  /* 0x0003181c01007387 */ /* 0x000fe80000100a00 */
[----:B------:R-:W4:Y:S04]  /*12180*/  LDL.LU.64 R16, [R1+0x778] ;  /* 0x0007780001107983 */ /* 0x000f280000300a00 */
[----:B------:R-:W-:Y:S04]  /*12190*/  STL.64 [R1+0x348], R26 ;  /* 0x0003481a01007387 */ /* 0x000fe80000100a00 */
[----:B------:R-:W4:Y:S04]  /*121a0*/  LDL.LU.64 R4, [R1+0x770] ;  /* 0x0007700001047983 */ /* 0x000f280000300a00 */
[----:B------:R1:W-:Y:S01]  /*121b0*/  STL.64 [R1+0x360], R24 ;  /* 0x0003601801007387 */ /* 0x0003e20000100a00 */
[----:B---3--:R-:W-:-:S03]  /*121c0*/  IMAD.WIDE R14, R6, 0x4, R2 ;  /* 0x00000004060e7825 */ /* 0x008fc600078e0202 */
[----:B------:R-:W3:Y:S01]  /*121d0*/  LDL.LU.64 R2, [R1+0x768] ;  /* 0x0007680001027983 */ /* 0x000ee20000300a00 */
[----:B------:R-:W-:-:S04]  /*121e0*/  IADD3 R0, R7, -0x4f, RZ ;  /* 0xffffffb107007810 */ /* 0x000fc80007ffe0ff */
[----:B------:R-:W-:Y:S01]  /*121f0*/  ISETP.GE.U32.AND P4, PT, R0, 0x7fffff72, PT ;  /* 0x7fffff720000780c */ /* 0x000fe20003f86070 */
[----:B------:R-:W-:-:S05]  /*12200*/  IMAD.WIDE R18, R6, 0x4, R18 ;  /* 0x0000000406127825 */ /* 0x000fca00078e0212 */
[----:B------:R-:W-:Y:S07]  /*12210*/  STL.64 [R1+0x370], R18 ;  /* 0x0003701201007387 */ /* 0x000fee0000100a00 */
[----:B------:R2:W-:Y:S04]  /*12220*/  LDGSTS.E [R252+0x13800], [R34.64], !P4 ;  /* 0x1380000022fc7fae */ /* 0x0005e8000e121848 */
[----:B------:R1:W-:Y:S04]  /*12230*/  LDGSTS.E [R252+0x13880], [R32.64], !P4 ;  /* 0x1388000020fc7fae */ /* 0x0003e8000e121848 */
[----:B------:R4:W-:Y:S04]  /*12240*/  LDGSTS.E [R252+0x13900], [R30.64], !P4 ;  /* 0x139000001efc7fae */ /* 0x0009e8000e121848 */
[----:B------:R4:W-:Y:S01]  /*12250*/  LDGSTS.E [R252+0x13980], [R28.64], !P4 ;  /* 0x139800001cfc7fae */ /* 0x0009e2000e121848 */
[----:B--2---:R-:W-:-:S03]  /*12260*/  IMAD.WIDE R34, R6, 0x4, R22 ;  /* 0x0000000406227825 */ /* 0x004fc600078e0216 */
[----:B------:R2:W-:Y:S01]  /*12270*/  LDGSTS.E [R252+0x13a00], [R26.64], !P4 ;  /* 0x13a000001afc7fae */ /* 0x0005e2000e121848 */
[----:B-1----:R-:W-:-:S03]  /*12280*/  IMAD.WIDE R32, R6, 0x4, R12 ;  /* 0x0000000406207825 */ /* 0x002fc600078e020c */
[----:B------:R1:W-:Y:S01]  /*12290*/  LDGSTS.E [R252+0x13a80], [R24.64], !P4 ;  /* 0x13a8000018fc7fae */ /* 0x0003e2000e121848 */
[----:B----4-:R-:W-:-:S03]  /*122a0*/  IMAD.WIDE R30, R6, 0x4, R10 ;  /* 0x00000004061e7825 */ /* 0x010fc600078e020a */
[----:B------:R4:W-:Y:S04]  /*122b0*/  STL.64 [R1+0x390], R14 ;  /* 0x0003900e01007387 */ /* 0x0009e80000100a00 */
[----:B------:R2:W-:Y:S04]  /*122c0*/  LDGSTS.E [R252+0x13b00], [R18.64], !P4 ;  /* 0x13b0000012fc7fae */ /* 0x0005e8000e121848 */
[----:B------:R4:W-:Y:S04]  /*122d0*/  LDGSTS.E [R252+0x13b80], [R14.64], !P4 ;  /* 0x13b800000efc7fae */ /* 0x0009e8000e121848 */
[----:B-1----:R-:W3:Y:S01]  /*122e0*/  LDL.LU.64 R24, [R1+0x760] ;  /* 0x0007600001187983 */ /* 0x002ee20000300a00 */
[----:B------:R-:W-:-:S03]  /*122f0*/  IMAD.WIDE R28, R6, 0x4, R8 ;  /* 0x00000004061c7825 */ /* 0x000fc600078e0208 */
[----:B----4-:R-:W4:Y:S04]  /*12300*/  LDL.LU.64 R14, [R1+0x758] ;  /* 0x00075800010e7983 */ /* 0x010f280000300a00 */
[----:B--2---:R-:W4:Y:S04]  /*12310*/  LDL.LU.64 R18, [R1+0x750] ;  /* 0x0007500001127983 */ /* 0x004f280000300a00 */
[----:B------:R-:W4:Y:S04]  /*12320*/  LDL.LU.64 R22, [R1+0x748] ;  /* 0x0007480001167983 */ /* 0x000f280000300a00 */
[----:B------:R-:W-:Y:S04]  /*12330*/  STL.64 [R1+0x3a8], R34 ;  /* 0x0003a82201007387 */ /* 0x000fe80000100a00 */
[----:B------:R-:W4:Y:S04]  /*12340*/  LDL.LU.64 R12, [R1+0x740] ;  /* 0x00074000010c7983 */ /* 0x000f280000300a00 */
[----:B------:R-:W-:Y:S01]  /*12350*/  STL.64 [R1+0x3c0], R32 ;  /* 0x0003c02001007387 */ /* 0x000fe20000100a00 */
[----:B------:R-:W-:-:S03]  /*12360*/  IMAD.WIDE R26, R6, 0x4, R20 ;  /* 0x00000004061a7825 */ /* 0x000fc600078e0214 */
[----:B------:R-:W-:Y:S01]  /*12370*/  STL.64 [R1+0x3d8], R30 ;  /* 0x0003d81e01007387 */ /* 0x000fe20000100a00 */
[----:B------:R-:W-:-:S03]  /*12380*/  IADD3 R0, R7, -0x53, RZ ;  /* 0xffffffad07007810 */ /* 0x000fc60007ffe0ff */
[----:B------:R-:W4:Y:S01]  /*12390*/  LDL.LU.64 R10, [R1+0x738] ;  /* 0x00073800010a7983 */ /* 0x000f220000300a00 */
[----:B------:R-:W-:-:S03]  /*123a0*/  IMAD.WIDE R20, R6, 0x4, R16 ;  /* 0x0000000406147825 */ /* 0x000fc600078e0210 */
[----:B------:R-:W4:Y:S01]  /*123b0*/  LDL.LU.64 R8, [R1+0x730] ;  /* 0x0007300001087983 */ /* 0x000f220000300a00 */
[----:B------:R-:W-:-:S03]  /*123c0*/  IMAD.WIDE R16, R6, 0x4, R4 ;  /* 0x0000000406107825 */ /* 0x000fc600078e0204 */
[----:B------:R-:W-:Y:S01]  /*123d0*/  STL.64 [R1+0x3f0], R28 ;  /* 0x0003f01c01007387 */ /* 0x000fe20000100a00 */
[----:B------:R-:W-:-:S03]  /*123e0*/  ISETP.GE.U32.AND P0, PT, R0, 0x7fffff6e, PT ;  /* 0x7fffff6e0000780c */ /* 0x000fc60003f06070 */
[----:B------:R-:W4:Y:S04]  /*123f0*/  LDL.LU.64 R4, [R1+0x728] ;  /* 0x0007280001047983 */ /* 0x000f280000300a00 */
[----:B------:R1:W-:Y:S04]  /*12400*/  STL.64 [R1+0x408], R26 ;  /* 0x0004081a01007387 */ /* 0x0003e80000100a00 */
[----:B------:R1:W-:Y:S04]  /*12410*/  STL.64 [R1+0x420], R20 ;  /* 0x0004201401007387 */ /* 0x0003e80000100a00 */
[----:B------:R1:W-:Y:S04]  /*12420*/  LDGSTS.E [R252+0x14800], [R34.64], !P0 ;  /* 0x1480000022fc7fae */ /* 0x0003e8000c121848 */
[----:B------:R4:W-:Y:S04]  /*12430*/  LDGSTS.E [R252+0x14880], [R32.64], !P0 ;  /* 0x1488000020fc7fae */ /* 0x0009e8000c121848 */
[----:B------:R4:W-:Y:S04]  /*12440*/  LDGSTS.E [R252+0x14900], [R30.64], !P0 ;  /* 0x149000001efc7fae */ /* 0x0009e8000c121848 */
[----:B------:R1:W-:Y:S04]  /*12450*/  STL.64 [R1+0x438], R16 ;  /* 0x0004381001007387 */ /* 0x0003e80000100a00 */
[----:B------:R1:W-:Y:S04]  /*12460*/  LDGSTS.E [R252+0x14980], [R28.64], !P0 ;  /* 0x149800001cfc7fae */ /* 0x0003e8000c121848 */
[----:B------:R1:W-:Y:S04]  /*12470*/  LDGSTS.E [R252+0x14a00], [R26.64], !P0 ;  /* 0x14a000001afc7fae */ /* 0x0003e8000c121848 */
[----:B------:R1:W-:Y:S04]  /*12480*/  LDGSTS.E [R252+0x14a80], [R20.64], !P0 ;  /* 0x14a8000014fc7fae */ /* 0x0003e8000c121848 */
[----:B------:R1:W-:Y:S01]  /*12490*/  LDGSTS.E [R252+0x14b00], [R16.64], !P0 ;  /* 0x14b0000010fc7fae */ /* 0x0003e2000c121848 */
[----:B---3--:R-:W-:-:S05]  /*124a0*/  IMAD.WIDE R2, R6, 0x4, R2 ;  /* 0x0000000406027825 */ /* 0x008fca00078e0202 */
[----:B------:R3:W-:Y:S04]  /*124b0*/  STL.64 [R1+0x448], R2 ;  /* 0x0004480201007387 */ /* 0x0007e80000100a00 */
[----:B-1----:R-:W2:Y:S04]  /*124c0*/  LDL.LU.64 R26, [R1+0x720] ;  /* 0x00072000011a7983 */ /* 0x002ea80000300a00 */
[----:B------:R-:W2:Y:S04]  /*124d0*/  LDL.LU.64 R20, [R1+0x718] ;  /* 0x0007180001147983 */ /* 0x000ea80000300a00 */
[----:B------:R3:W-:Y:S04]  /*124e0*/  LDGSTS.E [R252+0x14b80], [R2.64], !P0 ;  /* 0x14b8000002fc7fae */ /* 0x0007e8000c121848 */
[----:B------:R-:W2:Y:S04]  /*124f0*/  LDL.LU.64 R16, [R1+0x710] ;  /* 0x0007100001107983 */ /* 0x000ea80000300a00 */
[----:B---3--:R-:W3:Y:S01]  /*12500*/  LDL.LU.64 R2, [R1+0x708] ;  /* 0x0007080001027983 */ /* 0x008ee20000300a00 */
[----:B------:R-:W-:-:S04]  /*12510*/  IADD3 R0, R7, -0x57, RZ ;  /* 0xffffffa907007810 */ /* 0x000fc80007ffe0ff */
[----:B------:R-:W-:Y:S01]  /*12520*/  ISETP.GE.U32.AND P3, PT, R0, 0x7fffff6a, PT ;  /* 0x7fffff6a0000780c */ /* 0x000fe20003f66070 */
[----:B------:R-:W-:-:S12]  /*12530*/  IMAD.WIDE R34, R6, 0x4, R24 ;  /* 0x0000000406227825 */ /* 0x000fd800078e0218 */
[----:B------:R2:W-:Y:S01]  /*12540*/  LDGSTS.E [R252+0x15800], [R34.64], !P3 ;  /* 0x1580000022fc7fae */ /* 0x0005e2000d921848 */
[----:B----4-:R-:W-:-:S03]  /*12550*/  IMAD.WIDE R32, R6, 0x4, R14 ;  /* 0x0000000406207825 */ /* 0x010fc600078e020e */
[----:B------:R-:W4:Y:S01]  /*12560*/  LDL.LU.64 R14, [R1+0x700] ;  /* 0x00070000010e7983 */ /* 0x000f220000300a00 */
[----:B------:R-:W-:-:S03]  /*12570*/  IMAD.WIDE R30, R6, 0x4, R18 ;  /* 0x00000004061e7825 */ /* 0x000fc600078e0212 */
[----:B------:R-:W-:Y:S01]  /*12580*/  STL.64 [R1+0x458], R34 ;  /* 0x0004582201007387 */ /* 0x000fe20000100a00 */
[----:B------:R-:W-:-:S03]  /*12590*/  IMAD.WIDE R28, R6, 0x4, R22 ;  /* 0x00000004061c7825 */ /* 0x000fc600078e0216 */
[----:B------:R-:W4:Y:S04]  /*125a0*/  LDL.LU.64 R18, [R1+0x6f8] ;  /* 0x0006f80001127983 */ /* 0x000f280000300a00 */
[----:B------:R-:W-:Y:S01]  /*125b0*/  STL.64 [R1+0x468], R32 ;  /* 0x0004682001007387 */ /* 0x000fe20000100a00 */
[----:B------:R-:W-:-:S03]  /*125c0*/  IMAD.WIDE R24, R6, 0x4, R12 ;  /* 0x0000000406187825 */ /* 0x000fc600078e020c */
[----:B------:R-:W-:Y:S04]  /*125d0*/  STL.64 [R1+0x478], R30 ;  /* 0x0004781e01007387 */ /* 0x000fe80000100a00 */
[----:B------:R-:W-:Y:S04]  /*125e0*/  STL.64 [R1+0x488], R28 ;  /* 0x0004881c01007387 */ /* 0x000fe80000100a00 */
[----:B------:R-:W4:Y:S01]  /*125f0*/  LDL.LU.64 R12, [R1+0x6f0] ;  /* 0x0006f000010c7983 */ /* 0x000f220000300a00 */
[----:B------:R-:W-:-:S03]  /*12600*/  IMAD.WIDE R22, R6, 0x4, R10 ;  /* 0x0000000406167825 */ /* 0x000fc600078e020a */
[----:B------:R1:W-:Y:S01]  /*12610*/  STL.64 [R1+0x498], R24 ;  /* 0x0004981801007387 */ /* 0x0003e20000100a00 */
[----:B------:R-:W-:-:S03]  /*12620*/  IMAD.WIDE R10, R6, 0x4, R8 ;  /* 0x00000004060a7825 */ /* 0x000fc600078e0208 */
[----:B------:R-:W-:Y:S04]  /*12630*/  STL.64 [R1+0xb10], R22 ;  /* 0x000b101601007387 */ /* 0x000fe80000100a00 */
[----:B------:R1:W-:Y:S01]  /*12640*/  LDGSTS.E [R252+0x15880], [R32.64], !P3 ;  /* 0x1588000020fc7fae */ /* 0x0003e2000d921848 */
[----:B------:R-:W-:-:S03]  /*12650*/  IMAD.WIDE R8, R6, 0x4, R4 ;  /* 0x0000000406087825 */ /* 0x000fc600078e0204 */
[----:B------:R-:W4:Y:S04]  /*12660*/  LDL.LU.64 R4, [R1+0x6e8] ;  /* 0x0006e80001047983 */ /* 0x000f280000300a00 */
[----:B------:R1:W-:Y:S04]  /*12670*/  LDGSTS.E [R252+0x15900], [R30.64], !P3 ;  /* 0x159000001efc7fae */ /* 0x0003e8000d921848 */
[----:B------:R3:W-:Y:S04]  /*12680*/  LDGSTS.E [R252+0x15980], [R28.64], !P3 ;  /* 0x159800001cfc7fae */ /* 0x0007e8000d921848 */
[----:B------:R1:W-:Y:S04]  /*12690*/  LDGSTS.E [R252+0x15a00], [R24.64], !P3 ;  /* 0x15a0000018fc7fae */ /* 0x0003e8000d921848 */
[----:B------:R-:W-:Y:S04]  /*126a0*/  STL.64 [R1+0xb28], R10 ;  /* 0x000b280a01007387 */ /* 0x000fe80000100a00 */
[----:B------:R1:W-:Y:S04]  /*126b0*/  LDGSTS.E [R252+0x15a80], [R22.64], !P3 ;  /* 0x15a8000016fc7fae */ /* 0x0003e8000d921848 */
[----:B------:R1:W-:Y:S04]  /*126c0*/  STL.64 [R1+0xb40], R8 ;  /* 0x000b400801007387 */ /* 0x0003e80000100a00 */
[----:B------:R1:W-:Y:S04]  /*126d0*/  LDGSTS.E [R252+0x15b00], [R10.64], !P3 ;  /* 0x15b000000afc7fae */ /* 0x0003e8000d921848 */
[----:B------:R1:W-:Y:S04]  /*126e0*/  LDGSTS.E [R252+0x15b80], [R8.64], !P3 ;  /* 0x15b8000008fc7fae */ /* 0x0003e8000d921848 */
[----:B-1----:R-:W4:Y:S04]  /*126f0*/  LDL.LU.64 R24, [R1+0x6e0] ;  /* 0x0006e00001187983 */ /* 0x002f280000300a00 */
[----:B------:R-:W4:Y:S04]  /*12700*/  LDL.LU.64 R8, [R1+0x6d8] ;  /* 0x0006d80001087983 */ /* 0x000f280000300a00 */
[----:B------:R-:W4:Y:S04]  /*12710*/  LDL.LU.64 R22, [R1+0x6d0] ;  /* 0x0006d00001167983 */ /* 0x000f280000300a00 */
[----:B------:R-:W4:Y:S01]  /*12720*/  LDL.LU.64 R10, [R1+0x6c8] ;  /* 0x0006c800010a7983 */ /* 0x000f220000300a00 */
[----:B--2---:R-:W-:-:S05]  /*12730*/  IMAD.WIDE R34, R6, 0x4, R26 ;  /* 0x0000000406227825 */ /* 0x004fca00078e021a */
[----:B------:R-:W-:Y:S01]  /*12740*/  STL.64 [R1+0xb58], R34 ;  /* 0x000b582201007387 */ /* 0x000fe20000100a00 */
[----:B---3--:R-:W-:-:S03]  /*12750*/  IMAD.WIDE R28, R6, 0x4, R2 ;  /* 0x00000004061c7825 */ /* 0x008fc600078e0202 */
[----:B------:R-:W2:Y:S01]  /*12760*/  LDL.LU.64 R2, [R1+0x6c0] ;  /* 0x0006c00001027983 */ /* 0x000ea20000300a00 */
[----:B------:R-:W-:Y:S01]  /*12770*/  IADD3 R0, R7, -0x5b, RZ ;  /* 0xffffffa507007810 */ /* 0x000fe20007ffe0ff */
[----:B------:R-:W-:-:S03]  /*12780*/  IMAD.WIDE R32, R6, 0x4, R20 ;  /* 0x0000000406207825 */ /* 0x000fc600078e0214 */
[----:B------:R-:W-:Y:S01]  /*12790*/  ISETP.GE.U32.AND P5, PT, R0, 0x7fffff66, PT ;  /* 0x7fffff660000780c */ /* 0x000fe20003fa6070 */
[C---:B------:R-:W-:Y:S01]  /*127a0*/  IMAD.WIDE R30, R6.reuse, 0x4, R16 ;  /* 0x00000004061e7825 */ /* 0x040fe200078e0210 */
[----:B------:R-:W-:Y:S04]  /*127b0*/  STL.64 [R1+0xb70], R32 ;  /* 0x000b702001007387 */ /* 0x000fe80000100a00 */
[----:B------:R-:W-:Y:S04]  /*127c0*/  STL.64 [R1+0xb88], R30 ;  /* 0x000b881e01007387 */ /* 0x000fe80000100a00 */
[----:B------:R-:W-:Y:S04]  /*127d0*/  STL.64 [R1+0xba0], R28 ;  /* 0x000ba01c01007387 */ /* 0x000fe80000100a00 */
[----:B------:R-:W3:Y:S04]  /*127e0*/  LDL.LU.64 R20, [R1+0x6b8] ;  /* 0x0006b80001147983 */ /* 0x000ee80000300a00 */
[----:B------:R1:W-:Y:S04]  /*127f0*/  LDGSTS.E [R252+0x16800], [R34.64], !P5 ;  /* 0x1680000022fc7fae */ /* 0x0003e8000e921848 */
[----:B------:R1:W-:Y:S04]  /*12800*/  LDGSTS.E [R252+0x16880], [R32.64], !P5 ;  /* 0x1688000020fc7fae */ /* 0x0003e8000e921848 */
[----:B------:R1:W-:Y:S01]  /*12810*/  LDGSTS.E [R252+0x16900], [R30.64], !P5 ;  /* 0x169000001efc7fae */ /* 0x0003e2000e921848 */
[----:B----4-:R-:W-:-:S03]  /*12820*/  IMAD.WIDE R26, R6, 0x4, R14 ;  /* 0x00000004061a7825 */ /* 0x010fc600078e020e */
[----:B------:R4:W-:Y:S04]  /*12830*/  LDGSTS.E [R252+0x16980], [R28.64], !P5 ;  /* 0x169800001cfc7fae */ /* 0x0009e8000e921848 */
[----:B------:R2:W-:Y:S01]  /*12840*/  LDGSTS.E [R252+0x16a00], [R26.64], !P5 ;  /* 0x16a000001afc7fae */ /* 0x0005e2000e921848 */
[----:B------:R-:W-:-:S03]  /*12850*/  IMAD.WIDE R16, R6, 0x4, R18 ;  /* 0x0000000406107825 */ /* 0x000fc600078e0212 */
[----:B------:R-:W3:Y:S04]  /*12860*/  LDL.LU.64 R18, [R1+0x6b0] ;  /* 0x0006b00001127983 */ /* 0x000ee80000300a00 */
[----:B------:R-:W-:Y:S04]  /*12870*/  STL.64 [R1+0xbb8], R26 ;  /* 0x000bb81a01007387 */ /* 0x000fe80000100a00 */
[----:B------:R-:W-:Y:S04]  /*12880*/  STL.64 [R1+0xbd0], R16 ;  /* 0x000bd01001007387 */ /* 0x000fe80000100a00 */
[----:B------:R1:W-:Y:S01]  /*12890*/  LDGSTS.E [R252+0x16a80], [R16.64], !P5 ;  /* 0x16a8000010fc7fae */ /* 0x0003e2000e921848 */
[----:B------:R-:W-:-:S05]  /*128a0*/  IMAD.WIDE R14, R6, 0x4, R12 ;  /* 0x00000004060e7825 */ /* 0x000fca00078e020c */
[----:B------:R1:W-:Y:S01]  /*128b0*/  LDGSTS.E [R252+0x16b00], [R14.64], !P5 ;  /* 0x16b000000efc7fae */ /* 0x0003e2000e921848 */
[----:B------:R-:W-:-:S03]  /*128c0*/  IMAD.WIDE R12, R6, 0x4, R4 ;  /* 0x00000004060c7825 */ /* 0x000fc600078e0204 */
[----:B------:R-:W3:Y:S04]  /*128d0*/  LDL.LU.64 R4, [R1+0x6a8] ;  /* 0x0006a80001047983 */ /* 0x000ee80000300a00 */
[----:B------:R-:W-:Y:S04]  /*128e0*/  STL.64 [R1+0xbe8], R14 ;  /* 0x000be80e01007387 */ /* 0x000fe80000100a00 */
[----:B------:R1:W-:Y:S04]  /*128f0*/  STL.64 [R1+0xc00], R12 ;  /* 0x000c000c01007387 */ /* 0x0003e80000100a00 */
[----:B------:R1:W-:Y:S04]  /*12900*/  LDGSTS.E [R252+0x16b80], [R12.64], !P5 ;  /* 0x16b800000cfc7fae */ /* 0x0003e8000e921848 */
[----:B-1----:R-:W3:Y:S04]  /*12910*/  LDL.LU.64 R12, [R1+0x6a0] ;  /* 0x0006a000010c7983 */ /* 0x002ee80000300a00 */
[----:B------:R-:W3:Y:S04]  /*12920*/  LDL.LU.64 R16, [R1+0x698] ;  /* 0x0006980001107983 */ /* 0x000ee80000300a00 */
[----:B------:R-:W3:Y:S01]  /*12930*/  LDL.LU.64 R14, [R1+0x690] ;  /* 0x00069000010e7983 */ /* 0x000ee20000300a00 */
[----:B------:R-:W-:-:S04]  /*12940*/  IMAD.WIDE R34, R6, 0x4, R24 ;  /* 0x0000000406227825 */ /* 0x000fc800078e0218 */
[C---:B------:R-:W-:Y:S02]  /*12950*/  IMAD.WIDE R32, R6.reuse, 0x4, R8 ;  /* 0x0000000406207825 */ /* 0x040fe400078e0208 */
[----:B------:R-:W3:Y:S02]  /*12960*/  LDL.LU.64 R8, [R1+0x688] ;  /* 0x0006880001087983 */ /* 0x000ee40000300a00 */
[C---:B------:R-:W-:Y:S02]  /*12970*/  IMAD.WIDE R30, R6.reuse, 0x4, R22 ;  /* 0x00000004061e7825 */ /* 0x040fe400078e0216 */
[----:B------:R-:W-:Y:S02]  /*12980*/  STL.64 [R1+0xc18], R34 ;  /* 0x000c182201007387 */ /* 0x000fe40000100a00 */
[C---:B----4-:R-:W-:Y:S02]  /*12990*/  IMAD.WIDE R28, R6.reuse, 0x4, R10 ;  /* 0x00000004061c7825 */ /* 0x050fe400078e020a */
[----:B------:R-:W-:Y:S04]  /*129a0*/  STL.64 [R1+0xc30], R32 ;  /* 0x000c302001007387 */ /* 0x000fe80000100a00 */
[----:B------:R-:W4:Y:S04]  /*129b0*/  LDL.LU.64 R24, [R1+0x680] ;  /* 0x0006800001187983 */ /* 0x000f280000300a00 */
[----:B------:R-:W4:Y:S04]  /*129c0*/  LDL.LU.64 R10, [R1+0x678] ;  /* 0x00067800010a7983 */ /* 0x000f280000300a00 */
[----:B------:R-:W-:Y:S04]  /*129d0*/  STL.64 [R1+0xc48], R30 ;  /* 0x000c481e01007387 */ /* 0x000fe80000100a00 */
[----:B------:R-:W-:Y:S01]  /*129e0*/  STL.64 [R1+0xc60], R28 ;  /* 0x000c601c01007387 */ /* 0x000fe20000100a00 */
[----:B--2---:R-:W-:-:S03]  /*129f0*/  IMAD.WIDE R26, R6, 0x4, R2 ;  /* 0x00000004061a7825 */ /* 0x004fc600078e0202 */
[----:B------:R-:W2:Y:S01]  /*12a00*/  LDL.LU.64 R2, [R1+0x670] ;  /* 0x0006700001027983 */ /* 0x000ea20000300a00 */
[----:B------:R-:W-:-:S04]  /*12a10*/  IADD3 R0, R7, -0x5f, RZ ;  /* 0xffffffa107007810 */ /* 0x000fc80007ffe0ff */
[----:B------:R-:W-:Y:S01]  /*12a20*/  ISETP.GE.U32.AND P6, PT, R0, 0x7fffff62, PT ;  /* 0x7fffff620000780c */ /* 0x000fe20003fc6070 */
[----:B------:R-:W-:Y:S01]  /*12a30*/  STL.64 [R1+0xc78], R26 ;  /* 0x000c781a01007387 */ /* 0x000fe20000100a00 */
[----:B---3--:R-:W-:-:S11]  /*12a40*/  IMAD.WIDE R22, R6, 0x4, R20 ;  /* 0x0000000406167825 */ /* 0x008fd600078e0214 */
[----:B------:R1:W-:Y:S04]  /*12a50*/  LDGSTS.E [R252+0x17800], [R34.64], !P6 ;  /* 0x1780000022fc7fae */ /* 0x0003e8000f121848 */
[----:B------:R3:W-:Y:S04]  /*12a60*/  LDGSTS.E [R252+0x17880], [R32.64], !P6 ;  /* 0x1788000020fc7fae */ /* 0x0007e8000f121848 */
[----:B------:R1:W-:Y:S04]  /*12a70*/  LDGSTS.E [R252+0x17900], [R30.64], !P6 ;  /* 0x179000001efc7fae */ /* 0x0003e8000f121848 */
[----:B------:R1:W-:Y:S04]  /*12a80*/  LDGSTS.E [R252+0x17980], [R28.64], !P6 ;  /* 0x179800001cfc7fae */ /* 0x0003e8000f121848 */
[----:B------:R4:W-:Y:S04]  /*12a90*/  LDGSTS.E [R252+0x17a00], [R26.64], !P6 ;  /* 0x17a000001afc7fae */ /* 0x0009e8000f121848 */
[----:B------:R1:W-:Y:S01]  /*12aa0*/  LDGSTS.E [R252+0x17a80], [R22.64], !P6 ;  /* 0x17a8000016fc7fae */ /* 0x0003e2000f121848 */
[----:B------:R-:W-:-:S03]  /*12ab0*/  IMAD.WIDE R20, R6, 0x4, R18 ;  /* 0x0000000406147825 */ /* 0x000fc600078e0212 */
[----:B------:R-:W2:Y:S04]  /*12ac0*/  LDL.LU.64 R18, [R1+0x668] ;  /* 0x0006680001127983 */ /* 0x000ea80000300a00 */
[----:B------:R1:W-:Y:S04]  /*12ad0*/  STL.64 [R1+0xc90], R22 ;  /* 0x000c901601007387 */ /* 0x0003e80000100a00 */
[----:B------:R1:W-:Y:S04]  /*12ae0*/  STL.64 [R1+0xca8], R20 ;  /* 0x000ca81401007387 */ /* 0x0003e80000100a00 */
[----:B------:R1:W-:Y:S01]  /*12af0*/  LDGSTS.E [R252+0x17b00], [R20.64], !P6 ;  /* 0x17b0000014fc7fae */ /* 0x0003e2000f121848 */
[----:B------:R-:W-:-:S05]  /*12b00*/  IMAD.WIDE R4, R6, 0x4, R4 ;  /* 0x0000000406047825 */ /* 0x000fca00078e0204 */
[----:B------:R3:W-:Y:S04]  /*12b10*/  STL.64 [R1+0xcc0], R4 ;  /* 0x000cc00401007387 */ /* 0x0007e80000100a00 */
[----:B-1----:R-:W2:Y:S04]  /*12b20*/  LDL.LU.64 R22, [R1+0x660] ;  /* 0x0006600001167983 */ /* 0x002ea80000300a00 */
[----:B------:R-:W2:Y:S04]  /*12b30*/  LDL.LU.64 R20, [R1+0x658] ;  /* 0x0006580001147983 */ /* 0x000ea80000300a00 */
[----:B------:R1:W-:Y:S01]  /*12b40*/  LDGSTS.E [R252+0x17b80], [R4.64], !P6 ;  /* 0x17b8000004fc7fae */ /* 0x0003e2000f121848 */
[----:B------:R-:W-:-:S04]  /*12b50*/  IMAD.WIDE R12, R6, 0x4, R12 ;  /* 0x00000004060c7825 */ /* 0x000fc800078e020c */
[C---:B---3--:R-:W-:Y:S01]  /*12b60*/  IMAD.WIDE R32, R6.reuse, 0x4, R16 ;  /* 0x0000000406207825 */ /* 0x048fe200078e0210 */
[----:B-1----:R-:W3:Y:S04]  /*12b70*/  LDL.LU.64 R4, [R1+0x650] ;  /* 0x0006500001047983 */ /* 0x002ee80000300a00 */
[----:B------:R-:W3:Y:S01]  /*12b80*/  LDL.LU.64 R16, [R1+0x648] ;  /* 0x0006480001107983 */ /* 0x000ee20000300a00 */
[----:B------:R-:W-:-:S03]  /*12b90*/  IMAD.WIDE R30, R6, 0x4, R14 ;  /* 0x00000004061e7825 */ /* 0x000fc600078e020e */
[----:B------:R1:W-:Y:S04]  /*12ba0*/  STL.64 [R1+0xcd8], R12 ;  /* 0x000cd80c01007387 */ /* 0x0003e80000100a00 */
[----:B------:R-:W3:Y:S01]  /*12bb0*/  LDL.LU.64 R14, [R1+0x640] ;  /* 0x00064000010e7983 */ /* 0x000ee20000300a00 */
[----:B------:R-:W-:-:S03]  /*12bc0*/  IMAD.WIDE R28, R6, 0x4, R8 ;  /* 0x00000004061c7825 */ /* 0x000fc600078e0208 */
[----:B------:R-:W-:Y:S04]  /*12bd0*/  STL.64 [R1+0xcf0], R32 ;  /* 0x000cf02001007387 */ /* 0x000fe80000100a00 */
[----:B------:R-:W3:Y:S04]  /*12be0*/  LDL.LU.64 R8, [R1+0x638] ;  /* 0x0006380001087983 */ /* 0x000ee80000300a00 */
[----:B------:R-:W-:Y:S01]  /*12bf0*/  STL.64 [R1+0xd08], R30 ;  /* 0x000d081e01007387 */ /* 0x000fe20000100a00 */
[----:B----4-:R-:W-:-:S03]  /*12c00*/  IMAD.WIDE R26, R6, 0x4, R24 ;  /* 0x00000004061a7825 */ /* 0x010fc600078e0218 */
[----:B------:R-:W-:Y:S01]  /*12c10*/  STL.64 [R1+0xd20], R28 ;  /* 0x000d201c01007387 */ /* 0x000fe20000100a00 */
[----:B------:R-:W-:-:S04]  /*12c20*/  IMAD.WIDE R24, R6, 0x4, R10 ;  /* 0x0000000406187825 */ /* 0x000fc800078e020a */
[----:B--2---:R-:W-:Y:S02]  /*12c30*/  IMAD.WIDE R10, R6, 0x4, R2 ;  /* 0x00000004060a7825 */ /* 0x004fe400078e0202 */
[----:B------:R-:W2:Y:S01]  /*12c40*/  LDL.LU.64 R2, [R1+0x630] ;  /* 0x0006300001027983 */ /* 0x000ea20000300a00 */
[----:B------:R-:W-:-:S04]  /*12c50*/  IADD3 R0, R7, -0x63, RZ ;  /* 0xffffff9d07007810 */ /* 0x000fc80007ffe0ff */
[----:B------:R-:W-:Y:S01]  /*12c60*/  ISETP.GE.U32.AND P2, PT, R0, 0x7fffff5e, PT ;  /* 0x7fffff5e0000780c */ /* 0x000fe20003f46070 */
[----:B------:R-:W-:Y:S04]  /*12c70*/  STL.64 [R1+0xd38], R26 ;  /* 0x000d381a01007387 */ /* 0x000fe80000100a00 */
[----:B------:R-:W-:Y:S04]  /*12c80*/  STL.64 [R1+0xd50], R24 ;  /* 0x000d501801007387 */ /* 0x000fe80000100a00 */
[----:B------:R4:W-:Y:S04]  /*12c90*/  STL.64 [R1+0xd68], R10 ;  /* 0x000d680a01007387 */ /* 0x0009e80000100a00 */
[----:B------:R1:W-:Y:S04]  /*12ca0*/  LDGSTS.E [R252+0x18800], [R12.64], !P2 ;  /* 0x188000000cfc7fae */ /* 0x0003e8000d121848 */
[----:B------:R4:W-:Y:S04]  /*12cb0*/  LDGSTS.E [R252+0x18880], [R32.64], !P2 ;  /* 0x1888000020fc7fae */ /* 0x0009e8000d121848 */
[----:B------:R3:W-:Y:S04]  /*12cc0*/  LDGSTS.E [R252+0x18900], [R30.64], !P2 ;  /* 0x189000001efc7fae */ /* 0x0007e8000d121848 */
[----:B-1----:R-:W2:Y:S04]  /*12cd0*/  LDL.LU.64 R12, [R1+0x628] ;  /* 0x00062800010c7983 */ /* 0x002ea80000300a00 */
[----:B------:R1:W-:Y:S04]  /*12ce0*/  LDGSTS.E [R252+0x18980], [R28.64], !P2 ;  /* 0x189800001cfc7fae */ /* 0x0003e8000d121848 */
[----:B------:R1:W-:Y:S01]  /*12cf0*/  LDGSTS.E [R252+0x18a00], [R26.64], !P2 ;  /* 0x18a000001afc7fae */ /* 0x0003e2000d121848 */
[----:B------:R-:W-:-:S03]  /*12d00*/  IMAD.WIDE R18, R6, 0x4, R18 ;  /* 0x0000000406127825 */ /* 0x000fc600078e0212 */
[----:B------:R1:W-:Y:S04]  /*12d10*/  LDGSTS.E [R252+0x18a80], [R24.64], !P2 ;  /* 0x18a8000018fc7fae */ /* 0x0003e8000d121848 */
[----:B------:R1:W-:Y:S04]  /*12d20*/  STL.64 [R1+0xd80], R18 ;  /* 0x000d801201007387 */ /* 0x0003e80000100a00 */
[----:B------:R4:W-:Y:S04]  /*12d30*/  LDGSTS.E [R252+0x18b00], [R10.64], !P2 ;  /* 0x18b000000afc7fae */ /* 0x0009e8000d121848 */
[----:B------:R1:W-:Y:S04]  /*12d40*/  LDGSTS.E [R252+0x18b80], [R18.64], !P2 ;  /* 0x18b8000012fc7fae */ /* 0x0003e8000d121848 */
[----:B----4-:R-:W4:Y:S04]  /*12d50*/  LDL.LU.64 R10, [R1+0x620] ;  /* 0x00062000010a7983 */ /* 0x010f280000300a00 */
[----:B-1----:R-:W4:Y:S04]  /*12d60*/  LDL.LU.64 R18, [R1+0x618] ;  /* 0x0006180001127983 */ /* 0x002f280000300a00 */
[----:B------:R-:W4:Y:S01]  /*12d70*/  LDL.LU.64 R26, [R1+0x610] ;  /* 0x00061000011a7983 */ /* 0x000f220000300a00 */
[----:B------:R-:W-:-:S04]  /*12d80*/  IMAD.WIDE R34, R6, 0x4, R22 ;  /* 0x0000000406227825 */ /* 0x000fc800078e0216 */
[C---:B------:R-:W-:Y:S01]  /*12d90*/  IMAD.WIDE R32, R6.reuse, 0x4, R20 ;  /* 0x0000000406207825 */ /* 0x040fe200078e0214 */
[----:B------:R-:W-:Y:S04]  /*12da0*/  STL.64 [R1+0x1490], R34 ;  /* 0x0014902201007387 */ /* 0x000fe80000100a00 */
[----:B------:R-:W4:Y:S04]  /*12db0*/  LDL.LU.64 R24, [R1+0x608] ;  /* 0x0006080001187983 */ /* 0x000f280000300a00 */
[----:B------:R-:W-:Y:S01]  /*12dc0*/  STL.64 [R1+0x1498], R32 ;  /* 0x0014982001007387 */ /* 0x000fe20000100a00 */
[----:B---3--:R-:W-:-:S03]  /*12dd0*/  IMAD.WIDE R30, R6, 0x4, R4 ;  /* 0x00000004061e7825 */ /* 0x008fc600078e0204 */
[----:B------:R-:W3:Y:S01]  /*12de0*/  LDL.LU.64 R4, [R1+0x600] ;  /* 0x0006000001047983 */ /* 0x000ee20000300a00 */
[----:B------:R-:W-:-:S03]  /*12df0*/  IMAD.WIDE R28, R6, 0x4, R16 ;  /* 0x00000004061c7825 */ /* 0x000fc600078e0210 */
[----:B------:R-:W-:Y:S04]  /*12e00*/  STL.64 [R1+0x14a0], R30 ;  /* 0x0014a01e01007387 */ /* 0x000fe80000100a00 */
[----:B------:R-:W3:Y:S04]  /*12e10*/  LDL.LU.64 R22, [R1+0x5f8] ;  /* 0x0005f80001167983 */ /* 0x000ee80000300a00 */
[----:B------:R-:W-:Y:S01]  /*12e20*/  STL.64 [R1+0x14a8], R28 ;  /* 0x0014a81c01007387 */ /* 0x000fe20000100a00 */
[----:B------:R-:W-:-:S04]  /*12e30*/  IMAD.WIDE R20, R6, 0x4, R14 ;  /* 0x0000000406147825 */ /* 0x000fc800078e020e */
[C---:B------:R-:W-:Y:S02]  /*12e40*/  IMAD.WIDE R16, R6.reuse, 0x4, R8 ;  /* 0x0000000406107825 */ /* 0x040fe400078e0208 */
[----:B------:R-:W3:Y:S04]  /*12e50*/  LDL.LU.64 R8, [R1+0x5f0] ;  /* 0x0005f00001087983 */ /* 0x000ee80000300a00 */
[----:B------:R1:W-:Y:S01]  /*12e60*/  STL.64 [R1+0x14b0], R20 ;  /* 0x0014b01401007387 */ /* 0x0003e20000100a00 */
[----:B--2---:R-:W-:-:S03]  /*12e70*/  IMAD.WIDE R14, R6, 0x4, R2 ;  /* 0x00000004060e7825 */ /* 0x004fc600078e0202 */
[----:B------:R-:W2:Y:S01]  /*12e80*/  LDL.LU.64 R2, [R1+0x5e8] ;  /* 0x0005e80001027983 */ /* 0x000ea20000300a00 */
[----:B------:R-:W-:-:S04]  /*12e90*/  IADD3 R0, R7, -0x67, RZ ;  /* 0xffffff9907007810 */ /* 0x000fc80007ffe0ff */
[----:B------:R-:W-:Y:S01]  /*12ea0*/  ISETP.GE.U32.AND P1, PT, R0, 0x7fffff5a, PT ;  /* 0x7fffff5a0000780c */ /* 0x000fe20003f26070 */
[----:B------:R1:W-:Y:S04]  /*12eb0*/  STL.64 [R1+0x14b8], R16 ;  /* 0x0014b81001007387 */ /* 0x0003e80000100a00 */
[----:B------:R1:W-:Y:S08]  /*12ec0*/  STL.64 [R1+0x14c0], R14 ;  /* 0x0014c00e01007387 */ /* 0x0003f00000100a00 */
[----:B------:R4:W-:Y:S04]  /*12ed0*/  LDGSTS.E [R252+0x19800], [R34.64], !P1 ;  /* 0x1980000022fc7fae */ /* 0x0009e8000c921848 */
[----:B------:R1:W-:Y:S04]  /*12ee0*/  LDGSTS.E [R252+0x19880], [R32.64], !P1 ;  /* 0x1988000020fc7fae */ /* 0x0003e8000c921848 */
[----:B------:R1:W-:Y:S01]  /*12ef0*/  LDGSTS.E [R252+0x19900], [R30.64], !P1 ;  /* 0x199000001efc7fae */ /* 0x0003e2000c921848 */
[----:B------:R-:W-:-:S03]  /*12f00*/  IMAD.WIDE R12, R6, 0x4, R12 ;  /* 0x00000004060c7825 */ /* 0x000fc600078e020c */
[----:B------:R1:W-:Y:S04]  /*12f10*/  LDGSTS.E [R252+0x19980], [R28.64], !P1 ;  /* 0x199800001cfc7fae */ /* 0x0003e8000c921848 */
[----:B------:R1:W-:Y:S04]  /*12f20*/  STL.64 [R1+0x14c8], R12 ;  /* 0x0014c80c01007387 */ /* 0x0003e80000100a00 */
[----:B------:R1:W-:Y:S01]  /*12f30*/  LDGSTS.E [R252+0x19a00], [R20.64], !P1 ;  /* 0x19a0000014fc7fae */ /* 0x0003e2000c921848 */
[----:B------:R-:W-:-:S03]  /*12f40*/  IADD3 R0, R7, -0x6b, RZ ;  /* 0xffffff9507007810 */ /* 0x000fc60007ffe0ff */
[----:B------:R1:W-:Y:S04]  /*12f50*/  LDGSTS.E [R252+0x19a80], [R16.64], !P1 ;  /* 0x19a8000010fc7fae */ /* 0x0003e8000c921848 */
[----:B------:R4:W-:Y:S04]  /*12f60*/  LDGSTS.E [R252+0x19b00], [R14.64], !P1 ;  /* 0x19b000000efc7fae */ /* 0x0009e8000c921848 */
[----:B-1----:R-:W2:Y:S04]  /*12f70*/  LDL.LU.64 R20, [R1+0x5e0] ;  /* 0x0005e00001147983 */ /* 0x002ea80000300a00 */
[----:B------:R-:W2:Y:S04]  /*12f80*/  LDL.LU.64 R16, [R1+0x5d8] ;  /* 0x0005d80001107983 */ /* 0x000ea80000300a00 */
[----:B------:R1:W-:Y:S01]  /*12f90*/  LDGSTS.E [R252+0x19b80], [R12.64], !P1 ;  /* 0x19b800000cfc7fae */ /* 0x0003e2000c921848 */
[----:B----4-:R-:W-:-:S03]  /*12fa0*/  IMAD.WIDE R34, R6, 0x4, R10 ;  /* 0x0000000406227825 */ /* 0x010fc600078e020a */
[----:B------:R-:W4:Y:S01]  /*12fb0*/  LDL.LU.64 R14, [R1+0x5d0] ;  /* 0x0005d000010e7983 */ /* 0x000f220000300a00 */
[----:B------:R-:W-:Y:S01]  /*12fc0*/  IMAD.WIDE R32, R6, 0x4, R18 ;  /* 0x0000000406207825 */ /* 0x000fe200078e0212 */
[----:B------:R-:W-:Y:S02]  /*12fd0*/  ISETP.GE.U32.AND P4, PT, R0, 0x7fffff56, PT ;  /* 0x7fffff560000780c */ /* 0x000fe40003f86070 */
[----:B-1----:R-:W4:Y:S01]  /*12fe0*/  LDL.LU.64 R12, [R1+0x5c8] ;  /* 0x0005c800010c7983 */ /* 0x002f220000300a00 */
[----:B------:R-:W-:-:S03]  /*12ff0*/  IMAD.WIDE R30, R6, 0x4, R26 ;  /* 0x00000004061e7825 */ /* 0x000fc600078e021a */
[----:B------:R-:W-:Y:S04]  /*13000*/  STL.64 [R1+0x1590], R34 ;  /* 0x0015902201007387 */ /* 0x000fe80000100a00 */
[----:B------:R-:W4:Y:S04]  /*13010*/  LDL.LU.64 R18, [R1+0x5c0] ;  /* 0x0005c00001127983 */ /* 0x000f280000300a00 */
[----:B------:R-:W4:Y:S01]  /*13020*/  LDL.LU.64 R10, [R1+0x5b8] ;  /* 0x0005b800010a7983 */ /* 0x000f220000300a00 */
[----:B------:R-:W-:-:S03]  /*13030*/  IMAD.WIDE R28, R6, 0x4, R24 ;  /* 0x00000004061c7825 */ /* 0x000fc600078e0218 */
[----:B------:R-:W-:Y:S04]  /*13040*/  STL.64 [R1+0x1598], R32 ;  /* 0x0015982001007387 */ /* 0x000fe80000100a00 */
[----:B------:R1:W-:Y:S04]  /*13050*/  LDGSTS.E [R252+0x1a800], [R34.64], !P4 ;  /* 0x1a80000022fc7fae */ /* 0x0003e8000e121848 */
[----:B------:R1:W-:Y:S01]  /*13060*/  LDGSTS.E [R252+0x1a880], [R32.64], !P4 ;  /* 0x1a88000020fc7fae */ /* 0x0003e2000e121848 */
[----:B---3--:R-:W-:-:S03]  /*13070*/  IMAD.WIDE R26, R6, 0x4, R4 ;  /* 0x00000004061a7825 */ /* 0x008fc600078e0204 */
[----:B------:R4:W-:Y:S04]  /*13080*/  LDGSTS.E [R252+0x1a900], [R30.64], !P4 ;  /* 0x1a9000001efc7fae */ /* 0x0009e8000e121848 */
[----:B------:R-:W4:Y:S01]  /*13090*/  LDL.LU.64 R4, [R1+0x5b0] ;  /* 0x0005b00001047983 */ /* 0x000f220000300a00 */
[----:B------:R-:W-:-:S03]  /*130a0*/  IMAD.WIDE R24, R6, 0x4, R22 ;  /* 0x0000000406187825 */ /* 0x000fc600078e0216 */
[----:B------:R-:W-:Y:S04]  /*130b0*/  STL.64 [R1+0x15a0], R30 ;  /* 0x0015a01e01007387 */ /* 0x000fe80000100a00 */
[----:B------:R-:W-:Y:S04]  /*130c0*/  STL.64 [R1+0x15a8], R28 ;  /* 0x0015a81c01007387 */ /* 0x000fe80000100a00 */
[----:B------:R1:W-:Y:S01]  /*130d0*/  STL.64 [R1+0x15b0], R26 ;  /* 0x0015b01a01007387 */ /* 0x0003e20000100a00 */
[----:B------:R-:W-:-:S03]  /*130e0*/  IMAD.WIDE R22, R6, 0x4, R8 ;  /* 0x0000000406167825 */ /* 0x000fc600078e0208 */
[----:B------:R1:W-:Y:S04]  /*130f0*/  LDGSTS.E [R252+0x1a980], [R28.64], !P4 ;  /* 0x1a9800001cfc7fae */ /* 0x0003e8000e121848 */
[----:B------:R-:W4:Y:S04]  /*13100*/  LDL.LU.64 R8, [R1+0x5a8] ;  /* 0x0005a80001087983 */ /* 0x000f280000300a00 */
[----:B------:R-:W-:Y:S04]  /*13110*/  STL.64 [R1+0x15b8], R24 ;  /* 0x0015b81801007387 */ /* 0x000fe80000100a00 */
[----:B------:R1:W-:Y:S04]  /*13120*/  LDGSTS.E [R252+0x1aa00], [R26.64], !P4 ;  /* 0x1aa000001afc7fae */ /* 0x0003e8000e121848 */
[----:B------:R-:W-:Y:S04]  /*13130*/  STL.64 [R1+0x15c0], R22 ;  /* 0x0015c01601007387 */ /* 0x000fe80000100a00 */
[----:B------:R1:W-:Y:S04]  /*13140*/  LDGSTS.E [R252+0x1aa80], [R24.64], !P4 ;  /* 0x1aa8000018fc7fae */ /* 0x0003e8000e121848 */
[----:B------:R1:W-:Y:S01]  /*13150*/  LDGSTS.E [R252+0x1ab00], [R22.64], !P4 ;  /* 0x1ab0000016fc7fae */ /* 0x0003e2000e121848 */
[----:B--2---:R-:W-:-:S05]  /*13160*/  IMAD.WIDE R2, R6, 0x4, R2 ;  /* 0x0000000406027825 */ /* 0x004fca00078e0202 */
[----:B------:R2:W-:Y:S04]  /*13170*/  STL.64 [R1+0x15c8], R2 ;  /* 0x0015c80201007387 */ /* 0x0005e80000100a00 */
[----:B------:R2:W-:Y:S04]  /*13180*/  LDGSTS.E [R252+0x1ab80], [R2.64], !P4 ;  /* 0x1ab8000002fc7fae */ /* 0x0005e8000e121848 */
[----:B-1----:R-:W3:Y:S04]  /*13190*/  LDL.LU.64 R26, [R1+0x5a0] ;  /* 0x0005a000011a7983 */ /* 0x002ee80000300a00 */
[----:B--2---:R-:W2:Y:S01]  /*131a0*/  LDL.LU.64 R2, [R1+0x598] ;  /* 0x0005980001027983 */ /* 0x004ea20000300a00 */
[----:B------:R-:W-:-:S03]  /*131b0*/  IADD3 R0, R7, -0x6f, RZ ;  /* 0xffffff9107007810 */ /* 0x000fc60007ffe0ff */
[----:B------:R-:W3:Y:S01]  /*131c0*/  LDL.LU.64 R24, [R1+0x590] ;  /* 0x0005900001187983 */ /* 0x000ee20000300a00 */
[----:B------:R-:W-:-:S03]  /*131d0*/  ISETP.GE.U32.AND P0, PT, R0, 0x7fffff52, PT ;  /* 0x7fffff520000780c */ /* 0x000fc60003f06070 */
[----:B------:R-:W3:Y:S01]  /*131e0*/  LDL.LU.64 R22, [R1+0x588] ;  /* 0x0005880001167983 */ /* 0x000ee20000300a00 */
[----:B------:R-:W-:-:S03]  /*131f0*/  IMAD.WIDE R34, R6, 0x4, R20 ;  /* 0x0000000406227825 */ /* 0x000fc600078e0214 */
[----:B------:R-:W3:Y:S01]  /*13200*/  LDL.LU.64 R20, [R1+0x580] ;  /* 0x0005800001147983 */ /* 0x000ee20000300a00 */
[----:B------:R-:W-:-:S03]  /*13210*/  IMAD.WIDE R32, R6, 0x4, R16 ;  /* 0x0000000406207825 */ /* 0x000fc600078e0210 */
[----:B------:R-:W-:Y:S01]  /*13220*/  STL.64 [R1+0x1690], R34 ;  /* 0x0016902201007387 */ /* 0x000fe20000100a00 */
[----:B----4-:R-:W-:-:S03]  /*13230*/  IMAD.WIDE R30, R6, 0x4, R14 ;  /* 0x00000004061e7825 */ /* 0x010fc600078e020e */
[----:B------:R-:W-:Y:S04]  /*13240*/  STL.64 [R1+0x1698], R32 ;  /* 0x0016982001007387 */ /* 0x000fe80000100a00 */
[----:B------:R-:W-:Y:S01]  /*13250*/  STL.64 [R1+0x16a0], R30 ;  /* 0x0016a01e01007387 */ /* 0x000fe20000100a00 */
[----:B------:R-:W-:-:S03]  /*13260*/  IMAD.WIDE R28, R6, 0x4, R12 ;  /* 0x00000004061c7825 */ /* 0x000fc600078e020c */
[----:B------:R-:W4:Y:S01]  /*13270*/  LDL.LU.64 R16, [R1+0x578] ;  /* 0x0005780001107983 */ /* 0x000f220000300a00 */
[----:B------:R-:W-:-:S03]  /*13280*/  IMAD.WIDE R18, R6, 0x4, R18 ;  /* 0x0000000406127825 */ /* 0x000fc600078e0212 */
[----:B------:R-:W-:Y:S01]  /*13290*/  STL.64 [R1+0x16a8], R28 ;  /* 0x0016a81c01007387 */ /* 0x000fe20000100a00 */
[----:B------:R-:W-:-:S03]  /*132a0*/  IMAD.WIDE R14, R6, 0x4, R10 ;  /* 0x00000004060e7825 */ /* 0x000fc600078e020a */
[----:B------:R-:W-:Y:S04]  /*132b0*/  STL.64 [R1+0x16b0], R18 ;  /* 0x0016b01201007387 */ /* 0x000fe80000100a00 */
[----:B------:R-:W4:Y:S04]  /*132c0*/  LDL.LU.64 R10, [R1+0x570] ;  /* 0x00057000010a7983 */ /* 0x000f280000300a00 */
[----:B------:R-:W-:Y:S04]  /*132d0*/  STL.64 [R1+0x16b8], R14 ;  /* 0x0016b80e01007387 */ /* 0x000fe80000100a00 */
[----:B------:R3:W-:Y:S04]  /*132e0*/  LDGSTS.E [R252+0x1b800], [R34.64], !P0 ;  /* 0x1b80000022fc7fae */ /* 0x0007e8000c121848 */
[----:B------:R2:W-:Y:S04]  /*132f0*/  LDGSTS.E [R252+0x1b880], [R32.64], !P0 ;  /* 0x1b88000020fc7fae */ /* 0x0005e8000c121848 */
[----:B------:R1:W-:Y:S01]  /*13300*/  LDGSTS.E [R252+0x1b900], [R30.64], !P0 ;  /* 0x1b9000001efc7fae */ /* 0x0003e2000c121848 */
[----:B------:R-:W-:-:S03]  /*13310*/  IMAD.WIDE R4, R6, 0x4, R4 ;  /* 0x0000000406047825 */ /* 0x000fc600078e0204 */
[----:B------:R1:W-:Y:S04]  /*13320*/  LDGSTS.E [R252+0x1b980], [R28.64], !P0 ;  /* 0x1b9800001cfc7fae */ /* 0x0003e8000c121848 */
[----:B------:R1:W-:Y:S04]  /*13330*/  LDGSTS.E [R252+0x1ba00], [R18.64], !P0 ;  /* 0x1ba0000012fc7fae */ /* 0x0003e8000c121848 */
[----:B------:R1:W-:Y:S04]  /*13340*/  LDGSTS.E [R252+0x1ba80], [R14.64], !P0 ;  /* 0x1ba800000efc7fae */ /* 0x0003e8000c121848 */
[----:B------:R1:W-:Y:S01]  /*13350*/  LDGSTS.E [R252+0x1bb00], [R4.64], !P0 ;  /* 0x1bb0000004fc7fae */ /* 0x0003e2000c121848 */
[----:B------:R-:W-:-:S03]  /*13360*/  IMAD.WIDE R12, R6, 0x4, R8 ;  /* 0x00000004060c7825 */ /* 0x000fc600078e0208 */
[----:B------:R-:W4:Y:S04]  /*13370*/  LDL.LU.64 R8, [R1+0x568] ;  /* 0x0005680001087983 */ /* 0x000f280000300a00 */
[----:B------:R1:W-:Y:S04]  /*13380*/  STL.64 [R1+0x16c0], R4 ;  /* 0x0016c00401007387 */ /* 0x0003e80000100a00 */
[----:B------:R1:W-:Y:S04]  /*13390*/  STL.64 [R1+0x16c8], R12 ;  /* 0x0016c80c01007387 */ /* 0x0003e80000100a00 */
[----:B------:R1:W-:Y:S04]  /*133a0*/  LDGSTS.E [R252+0x1bb80], [R12.64], !P0 ;  /* 0x1bb800000cfc7fae */ /* 0x0003e8000c121848 */
[----:B-1----:R-:W4:Y:S04]  /*133b0*/  LDL.LU.64 R4, [R1+0x560] ;  /* 0x0005600001047983 */ /* 0x002f280000300a00 */
[----:B------:R-:W4:Y:S04]  /*133c0*/  LDL.LU.64 R18, [R1+0x558] ;  /* 0x0005580001127983 */ /* 0x000f280000300a00 */
[----:B------:R-:W4:Y:S04]  /*133d0*/  LDL.LU.64 R14, [R1+0x550] ;  /* 0x00055000010e7983 */ /* 0x000f280000300a00 */
[----:B------:R-:W4:Y:S01]  /*133e0*/  LDL.LU.64 R12, [R1+0x548] ;  /* 0x00054800010c7983 */ /* 0x000f220000300a00 */
[----:B--2---:R-:W-:-:S03]  /*133f0*/  IMAD.WIDE R32, R6, 0x4, R2 ;  /* 0x0000000406207825 */ /* 0x004fc600078e0202 */
[----:B------:R-:W2:Y:S01]  /*13400*/  LDL.LU.64 R2, [R1+0x540] ;  /* 0x0005400001027983 */ /* 0x000ea20000300a00 */
[----:B------:R-:W-:Y:S01]  /*13410*/  IADD3 R0, R7, -0x73, RZ ;  /* 0xffffff8d07007810 */ /* 0x000fe20007ffe0ff */
[----:B---3--:R-:W-:-:S03]  /*13420*/  IMAD.WIDE R34, R6, 0x4, R26 ;  /* 0x0000000406227825 */ /* 0x008fc600078e021a */
[----:B------:R-:W-:Y:S01]  /*13430*/  ISETP.GE.U32.AND P3, PT, R0, 0x7fffff4e, PT ;  /* 0x7fffff4e0000780c */ /* 0x000fe20003f66070 */
[C---:B------:R-:W-:Y:S01]  /*13440*/  IMAD.WIDE R30, R6.reuse, 0x4, R24 ;  /* 0x00000004061e7825 */ /* 0x040fe200078e0218 */
[----:B------:R-:W-:Y:S03]  /*13450*/  STL.64 [R1+0x1790], R34 ;  /* 0x0017902201007387 */ /* 0x000fe60000100a00 */
[C---:B------:R-:W-:Y:S01]  /*13460*/  IMAD.WIDE R28, R6.reuse, 0x4, R22 ;  /* 0x00000004061c7825 */ /* 0x040fe200078e0216 */
[----:B------:R-:W-:Y:S04]  /*13470*/  STL.64 [R1+0x1798], R32 ;  /* 0x0017982001007387 */ /* 0x000fe80000100a00 */
[----:B------:R-:W3:Y:S04]  /*13480*/  LDL.LU.64 R22, [R1+0x538] ;  /* 0x0005380001167983 */ /* 0x000ee80000300a00 */
[----:B------:R-:W-:Y:S04]  /*13490*/  STL.64 [R1+0x17a0], R30 ;  /* 0x0017a01e01007387 */ /* 0x000fe80000100a00 */
[----:B------:R1:W-:Y:S04]  /*134a0*/  LDGSTS.E [R252+0x1c800], [R34.64], !P3 ;  /* 0x1c80000022fc7fae */ /* 0x0003e8000d921848 */
[----:B------:R3:W-:Y:S01]  /*134b0*/  LDGSTS.E [R252+0x1c880], [R32.64], !P3 ;  /* 0x1c88000020fc7fae */ /* 0x0007e2000d921848 */
[----:B------:R-:W-:-:S03]  /*134c0*/  IMAD.WIDE R26, R6, 0x4, R20 ;  /* 0x00000004061a7825 */ /* 0x000fc600078e0214 */
[----:B------:R-:W3:Y:S04]  /*134d0*/  LDL.LU.64 R20, [R1+0x530] ;  /* 0x0005300001147983 */ /* 0x000ee80000300a00 */
[----:B------:R1:W-:Y:S04]  /*134e0*/  STL.64 [R1+0x17a8], R28 ;  /* 0x0017a81c01007387 */ /* 0x0003e80000100a00 */
[----:B------:R-:W-:Y:S04]  /*134f0*/  STL.64 [R1+0x17b0], R26 ;  /* 0x0017b01a01007387 */ /* 0x000fe80000100a00 */
        /* <DEDUP_REMOVED lines=11> */
[----:B------:R1:W-:Y:S04]  /*135b0*/  STL.64 [R1+0x17c8], R8 ;  /* 0x0017c80801007387 */ /* 0x0003e80000100a00 */
[----:B------:R1:W-:Y:S04]  /*135c0*/  LDGSTS.E [R252+0x1cb80], [R8.64], !P3 ;  /* 0x1cb8000008fc7fae */ /* 0x0003e8000d921848 */
[----:B-1----:R-:W3:Y:S01]  /*135d0*/  LDL.LU.64 R28, [R1+0x520] ;  /* 0x00052000011c7983 */ /* 0x002ee20000300a00 */
[----:B------:R-:W-:-:S04]  /*135e0*/  IMAD.WIDE R34, R6, 0x4, R4 ;  /* 0x0000000406227825 */ /* 0x000fc800078e0204 */
[C---:B------:R-:W-:Y:S01]  /*135f0*/  IMAD.WIDE R18, R6.reuse, 0x4, R18 ;  /* 0x0000000406127825 */ /* 0x040fe200078e0212 */
[----:B------:R-:W3:Y:S03]  /*13600*/  LDL.LU.64 R8, [R1+0x518] ;  /* 0x0005180001087983 */ /* 0x000ee60000300a00 */
[C---:B------:R-:W-:Y:S01]  /*13610*/  IMAD.WIDE R16, R6.reuse, 0x4, R14 ;  /* 0x0000000406107825 */ /* 0x040fe200078e020e */
[----:B----4-:R-:W4:Y:S04]  /*13620*/  LDL.LU.64 R26, [R1+0x510] ;  /* 0x00051000011a7983 */ /* 0x010f280000300a00 */
[----:B------:R-:W4:Y:S01]  /*13630*/  LDL.LU.64 R4, [R1+0x508] ;  /* 0x0005080001047983 */ /* 0x000f220000300a00 */
[----:B------:R-:W-:-:S03]  /*13640*/  IMAD.WIDE R14, R6, 0x4, R12 ;  /* 0x00000004060e7825 */ /* 0x000fc600078e020c */
[----:B------:R-:W-:Y:S04]  /*13650*/  STL.64 [R1+0x1890], R34 ;  /* 0x0018902201007387 */ /* 0x000fe80000100a00 */
[----:B------:R1:W-:Y:S04]  /*13660*/  STL.64 [R1+0x1898], R18 ;  /* 0x0018981201007387 */ /* 0x0003e80000100a00 */
[----:B------:R-:W4:Y:S04]  /*13670*/  LDL.LU.64 R24, [R1+0x500] ;  /* 0x0005000001187983 */ /* 0x000f280000300a00 */
[----:B------:R1:W-:Y:S01]  /*13680*/  STL.64 [R1+0x18a0], R16 ;  /* 0x0018a01001007387 */ /* 0x0003e20000100a00 */
[----:B--2---:R-:W-:-:S03]  /*13690*/  IMAD.WIDE R12, R6, 0x4, R2 ;  /* 0x00000004060c7825 */ /* 0x004fc600078e0202 */
[----:B------:R-:W2:Y:S01]  /*136a0*/  LDL.LU.64 R2, [R1+0x4f8] ;  /* 0x0004f80001027983 */ /* 0x000ea20000300a00 */
[----:B------:R-:W-:-:S04]  /*136b0*/  IADD3 R0, R7, -0x77, RZ ;  /* 0xffffff8907007810 */ /* 0x000fc80007ffe0ff */
[----:B------:R-:W-:Y:S01]  /*136c0*/  ISETP.GE.U32.AND P5, PT, R0, 0x7fffff4a, PT ;  /* 0x7fffff4a0000780c */ /* 0x000fe20003fa6070 */
[----:B------:R1:W-:Y:S04]  /*136d0*/  STL.64 [R1+0x18a8], R14 ;  /* 0x0018a80e01007387 */ /* 0x0003e80000100a00 */
[----:B------:R1:W-:Y:S01]  /*136e0*/  STL.64 [R1+0x18b0], R12 ;  /* 0x0018b00c01007387 */ /* 0x0003e20000100a00 */
[----:B---3--:R-:W-:-:S03]  /*136f0*/  IMAD.WIDE R32, R6, 0x4, R22 ;  /* 0x0000000406207825 */ /* 0x008fc600078e0216 */
[----:B------:R-:W3:Y:S04]  /*13700*/  LDL.LU.64 R22, [R1+0x4f0] ;  /* 0x0004f00001167983 */ /* 0x000ee80000300a00 */
[----:B------:R-:W-:Y:S04]  /*13710*/  STL.64 [R1+0x18b8], R32 ;  /* 0x0018b82001007387 */ /* 0x000fe80000100a00 */
[----:B------:R1:W-:Y:S04]  /*13720*/  LDGSTS.E [R252+0x1d800], [R34.64], !P5 ;  /* 0x1d80000022fc7fae */ /* 0x0003e8000e921848 */
[----:B------:R1:W-:Y:S01]  /*13730*/  LDGSTS.E [R252+0x1d880], [R18.64], !P5 ;  /* 0x1d88000012fc7fae */ /* 0x0003e2000e921848 */
[----:B------:R-:W-:-:S03]  /*13740*/  IMAD.WIDE R30, R6, 0x4, R20 ;  /* 0x00000004061e7825 */ /* 0x000fc600078e0214 */
[----:B------:R-:W3:Y:S04]  /*13750*/  LDL.LU.64 R20, [R1+0x4e8] ;  /* 0x0004e80001147983 */ /* 0x000ee80000300a00 */
[----:B------:R-:W-:Y:S04]  /*13760*/  STL.64 [R1+0x18c0], R30 ;  /* 0x0018c01e01007387 */ /* 0x000fe80000100a00 */
[----:B------:R1:W-:Y:S04]  /*13770*/  LDGSTS.E [R252+0x1d900], [R16.64], !P5 ;  /* 0x1d90000010fc7fae */ /* 0x0003e8000e921848 */
[----:B------:R1:W-:Y:S04]  /*13780*/  LDGSTS.E [R252+0x1d980], [R14.64], !P5 ;  /* 0x1d9800000efc7fae */ /* 0x0003e8000e921848 */
[----:B------:R1:W-:Y:S04]  /*13790*/  LDGSTS.E [R252+0x1da00], [R12.64], !P5 ;  /* 0x1da000000cfc7fae */ /* 0x0003e8000e921848 */
[----:B------:R1:W-:Y:S04]  /*137a0*/  LDGSTS.E [R252+0x1da80], [R32.64], !P5 ;  /* 0x1da8000020fc7fae */ /* 0x0003e8000e921848 */
[----:B------:R4:W-:Y:S01]  /*137b0*/  LDGSTS.E [R252+0x1db00], [R30.64], !P5 ;  /* 0x1db000001efc7fae */ /* 0x0009e2000e921848 */
[----:B------:R-:W-:-:S05]  /*137c0*/  IMAD.WIDE R10, R6, 0x4, R10 ;  /* 0x00000004060a7825 */ /* 0x000fca00078e020a */
[----:B------:R1:W-:Y:S04]  /*137d0*/  STL.64 [R1+0x18c8], R10 ;  /* 0x0018c80a01007387 */ /* 0x0003e80000100a00 */
[----:B-1----:R-:W3:Y:S04]  /*137e0*/  LDL.LU.64 R18, [R1+0x4e0] ;  /* 0x0004e00001127983 */ /* 0x002ee80000300a00 */
[----:B------:R-:W3:Y:S04]  /*137f0*/  LDL.LU.64 R16, [R1+0x4d8] ;  /* 0x0004d80001107983 */ /* 0x000ee80000300a00 */
[----:B------:R-:W3:Y:S04]  /*13800*/  LDL.LU.64 R14, [R1+0x4d0] ;  /* 0x0004d000010e7983 */ /* 0x000ee80000300a00 */
[----:B------:R-:W3:Y:S04]  /*13810*/  LDL.LU.64 R12, [R1+0x4c8] ;  /* 0x0004c800010c7983 */ /* 0x000ee80000300a00 */
[----:B------:R1:W-:Y:S04]  /*13820*/  LDGSTS.E [R252+0x1db80], [R10.64], !P5 ;  /* 0x1db800000afc7fae */ /* 0x0003e8000e921848 */
[----:B-1----:R-:W3:Y:S01]  /*13830*/  LDL.LU.64 R10, [R1+0x4c0] ;  /* 0x0004c000010a7983 */ /* 0x002ee20000300a00 */
[----:B------:R-:W-:-:S04]  /*13840*/  IMAD.WIDE R34, R6, 0x4, R28 ;  /* 0x0000000406227825 */ /* 0x000fc800078e021c */
[C---:B------:R-:W-:Y:S02]  /*13850*/  IMAD.WIDE R32, R6.reuse, 0x4, R8 ;  /* 0x0000000406207825 */ /* 0x040fe400078e0208 */
[----:B------:R-:W3:Y:S02]  /*13860*/  LDL.LU.64 R8, [R1+0x4b8] ;  /* 0x0004b80001087983 */ /* 0x000ee40000300a00 */
[C---:B----4-:R-:W-:Y:S02]  /*13870*/  IMAD.WIDE R30, R6.reuse, 0x4, R26 ;  /* 0x00000004061e7825 */ /* 0x050fe400078e021a */
[----:B------:R1:W-:Y:S02]  /*13880*/  STL.64 [R1+0x1990], R34 ;  /* 0x0019902201007387 */ /* 0x0003e40000100a00 */
[C---:B------:R-:W-:Y:S02]  /*13890*/  IMAD.WIDE R28, R6.reuse, 0x4, R4 ;  /* 0x00000004061c7825 */ /* 0x040fe400078e0204 */
[----:B------:R4:W-:Y:S04]  /*138a0*/  STL.64 [R1+0x1998], R32 ;  /* 0x0019982001007387 */ /* 0x0009e80000100a00 */
[----:B------:R-:W3:Y:S04]  /*138b0*/  LDL.LU.64 R4, [R1+0x4b0] ;  /* 0x0004b00001047983 */ /* 0x000ee80000300a00 */
[----:B------:R1:W-:Y:S01]  /*138c0*/  STL.64 [R1+0x19a0], R30 ;  /* 0x0019a01e01007387 */ /* 0x0003e20000100a00 */
[----:B------:R-:W-:-:S03]  /*138d0*/  IMAD.WIDE R26, R6, 0x4, R24 ;  /* 0x00000004061a7825 */ /* 0x000fc600078e0218 */
[----:B------:R1:W-:Y:S01]  /*138e0*/  STL.64 [R1+0x19a8], R28 ;  /* 0x0019a81c01007387 */ /* 0x0003e20000100a00 */
[----:B--2---:R-:W-:-:S03]  /*138f0*/  IMAD.WIDE R24, R6, 0x4, R2 ;  /* 0x0000000406187825 */ /* 0x004fc600078e0202 */
[----:B------:R-:W2:Y:S01]  /*13900*/  LDL.LU.64 R2, [R1+0x4a8] ;  /* 0x0004a80001027983 */ /* 0x000ea20000300a00 */
[----:B------:R-:W-:-:S04]  /*13910*/  IADD3 R0, R7, -0x7b, RZ ;  /* 0xffffff8507007810 */ /* 0x000fc80007ffe0ff */
[----:B------:R-:W-:Y:S01]  /*13920*/  ISETP.GE.U32.AND P6, PT, R0, 0x7fffff46, PT ;  /* 0x7fffff460000780c */ /* 0x000fe20003fc6070 */
[----:B------:R1:W-:Y:S01]  /*13930*/  STL.64 [R1+0x19b0], R26 ;  /* 0x0019b01a01007387 */ /* 0x0003e20000100a00 */
[----:B------:R-:W-:Y:S01]  /*13940*/  IADD3 R0, R7, -0x7f, RZ ;  /* 0xffffff8107007810 */ /* 0x000fe20007ffe0ff */
[----:B---3--:R-:W-:Y:S02]  /*13950*/  IMAD.WIDE R22, R6, 0x4, R22 ;  /* 0x0000000406167825 */ /* 0x008fe400078e0216 */
[----:B------:R3:W-:Y:S04]  /*13960*/  STL.64 [R1+0x19b8], R24 ;  /* 0x0019b81801007387 */ /* 0x0007e80000100a00 */
[----:B------:R1:W-:Y:S01]  /*13970*/  STL.64 [R1+0x19c0], R22 ;  /* 0x0019c01601007387 */ /* 0x0003e20000100a00 */
[----:B------:R-:W-:-:S03]  /*13980*/  ISETP.GE.U32.AND P2, PT, R0, 0x7fffff42, PT ;  /* 0x7fffff420000780c */ /* 0x000fc60003f46070 */
[----:B------:R1:W-:Y:S04]  /*13990*/  LDGSTS.E [R252+0x1e800], [R34.64], !P6 ;  /* 0x1e80000022fc7fae */ /* 0x0003e8000f121848 */
[----:B------:R4:W-:Y:S01]  /*139a0*/  LDGSTS.E [R252+0x1e880], [R32.64], !P6 ;  /* 0x1e88000020fc7fae */ /* 0x0009e2000f121848 */
[----:B------:R-:W-:-:S03]  /*139b0*/  IMAD.WIDE R20, R6, 0x4, R20 ;  /* 0x0000000406147825 */ /* 0x000fc600078e0214 */
[----:B------:R1:W-:Y:S04]  /*139c0*/  LDGSTS.E [R252+0x1e900], [R30.64], !P6 ;  /* 0x1e9000001efc7fae */ /* 0x0003e8000f121848 */
[----:B------:R1:W-:Y:S04]  /*139d0*/  STL.64 [R1+0x19c8], R20 ;  /* 0x0019c81401007387 */ /* 0x0003e80000100a00 */
[----:B------:R1:W-:Y:S04]  /*139e0*/  LDGSTS.E [R252+0x1e980], [R28.64], !P6 ;  /* 0x1e9800001cfc7fae */ /* 0x0003e8000f121848 */
[----:B------:R1:W-:Y:S04]  /*139f0*/  LDGSTS.E [R252+0x1ea00], [R26.64], !P6 ;  /* 0x1ea000001afc7fae */ /* 0x0003e8000f121848 */
[----:B------:R3:W-:Y:S04]  /*13a00*/  LDGSTS.E [R252+0x1ea80], [R24.64], !P6 ;  /* 0x1ea8000018fc7fae */ /* 0x0007e8000f121848 */
[----:B------:R1:W-:Y:S04]  /*13a10*/  LDGSTS.E [R252+0x1eb00], [R22.64], !P6 ;  /* 0x1eb0000016fc7fae */ /* 0x0003e8000f121848 */
[----:B------:R1:W-:Y:S01]  /*13a20*/  LDGSTS.E [R252+0x1eb80], [R20.64], !P6 ;  /* 0x1eb8000014fc7fae */ /* 0x0003e2000f121848 */
[----:B------:R-:W-:-:S04]  /*13a30*/  IMAD.WIDE R18, R6, 0x4, R18 ;  /* 0x0000000406127825 */ /* 0x000fc800078e0212 */
[C---:B------:R-:W-:Y:S01]  /*13a40*/  IMAD.WIDE R16, R6.reuse, 0x4, R16 ;  /* 0x0000000406107825 */ /* 0x040fe200078e0210 */
[----:B------:R-:W-:Y:S03]  /*13a50*/  STL.64 [R1+0x1e80], R18 ;  /* 0x001e801201007387 */ /* 0x000fe60000100a00 */
[C---:B------:R-:W-:Y:S01]  /*13a60*/  IMAD.WIDE R14, R6.reuse, 0x4, R14 ;  /* 0x00000004060e7825 */ /* 0x040fe200078e020e */
[----:B-1----:R-:W2:Y:S03]  /*13a70*/  LDL.LU.64 R34, [R1+0x828] ;  /* 0x0008280001227983 */ /* 0x002ea60000300a00 */
[C---:B------:R-:W-:Y:S01]  /*13a80*/  IMAD.WIDE R12, R6.reuse, 0x4, R12 ;  /* 0x00000004060c7825 */ /* 0x040fe200078e020c */
[----:B------:R1:W-:Y:S04]  /*13a90*/  STL.64 [R1+0x1e78], R16 ;  /* 0x001e781001007387 */ /* 0x0003e80000100a00 */
[----:B----4-:R-:W4:Y:S04]  /*13aa0*/  LDL.LU.64 R32, [R1+0x830] ;  /* 0x0008300001207983 */ /* 0x010f280000300a00 */
[----:B------:R-:W-:Y:S04]  /*13ab0*/  STL.64 [R1+0x1e70], R14 ;  /* 0x001e700e01007387 */ /* 0x000fe80000100a00 */
[----:B------:R-:W-:Y:S01]  /*13ac0*/  STL.64 [R1+0x1e68], R12 ;  /* 0x001e680c01007387 */ /* 0x000fe20000100a00 */
[----:B------:R-:W-:-:S03]  /*13ad0*/  IMAD.WIDE R10, R6, 0x4, R10 ;  /* 0x00000004060a7825 */ /* 0x000fc600078e020a */
[----:B------:R-:W4:Y:S04]  /*13ae0*/  LDL.LU.64 R30, [R1+0x838] ;  /* 0x00083800011e7983 */ /* 0x000f280000300a00 */
[----:B------:R-:W4:Y:S04]  /*13af0*/  LDL.LU.64 R28, [R1+0x840] ;  /* 0x00084000011c7983 */ /* 0x000f280000300a00 */
[----:B------:R1:W-:Y:S04]  /*13b00*/  STL.64 [R1+0x1e60], R10 ;  /* 0x001e600a01007387 */ /* 0x0003e80000100a00 */
[----:B------:R-:W4:Y:S04]  /*13b10*/  LDL.LU.64 R26, [R1+0x848] ;  /* 0x00084800011a7983 */ /* 0x000f280000300a00 */
[----:B------:R1:W-:Y:S04]  /*13b20*/  LDGSTS.E [R252+0x1f800], [R18.64], !P2 ;  /* 0x1f80000012fc7fae */ /* 0x0003e8000d121848 */
[----:B------:R1:W-:Y:S01]  /*13b30*/  LDGSTS.E [R252+0x1f880], [R16.64], !P2 ;  /* 0x1f88000010fc7fae */ /* 0x0003e2000d121848 */
[----:B------:R-:W-:-:S03]  /*13b40*/  IMAD.WIDE R8, R6, 0x4, R8 ;  /* 0x0000000406087825 */ /* 0x000fc600078e0208 */
[----:B------:R1:W-:Y:S04]  /*13b50*/  LDGSTS.E [R252+0x1f900], [R14.64], !P2 ;  /* 0x1f9000000efc7fae */ /* 0x0003e8000d121848 */
[----:B------:R1:W-:Y:S04]  /*13b60*/  STL.64 [R1+0x1e58], R8 ;  /* 0x001e580801007387 */ /* 0x0003e80000100a00 */
[----:B------:R1:W-:Y:S01]  /*13b70*/  LDGSTS.E [R252+0x1f980], [R12.64], !P2 ;  /* 0x1f9800000cfc7fae */ /* 0x0003e2000d121848 */
[----:B------:R-:W-:-:S03]  /*13b80*/  IMAD.WIDE R4, R6, 0x4, R4 ;  /* 0x0000000406047825 */ /* 0x000fc600078e0204 */
[----:B------:R1:W-:Y:S04]  /*13b90*/  LDGSTS.E [R252+0x1fa00], [R10.64], !P2 ;  /* 0x1fa000000afc7fae */ /* 0x0003e8000d121848 */
[----:B------:R1:W-:Y:S04]  /*13ba0*/  STL.64 [R1+0x1e50], R4 ;  /* 0x001e500401007387 */ /* 0x0003e80000100a00 */
[----:B---3--:R-:W4:Y:S04]  /*13bb0*/  LDL.LU.64 R24, [R1+0x850] ;  /* 0x0008500001187983 */ /* 0x008f280000300a00 */
[----:B------:R1:W-:Y:S04]  /*13bc0*/  LDGSTS.E [R252+0x1fa80], [R8.64], !P2 ;  /* 0x1fa8000008fc7fae */ /* 0x0003e8000d121848 */
[----:B------:R1:W-:Y:S01]  /*13bd0*/  LDGSTS.E [R252+0x1fb00], [R4.64], !P2 ;  /* 0x1fb0000004fc7fae */ /* 0x0003e2000d121848 */
[----:B--2---:R-:W-:-:S05]  /*13be0*/  IMAD.WIDE R2, R6, 0x4, R2 ;  /* 0x0000000406027825 */ /* 0x004fca00078e0202 */
[----:B------:R2:W-:Y:S04]  /*13bf0*/  STL.64 [R1+0x1e48], R2 ;  /* 0x001e480201007387 */ /* 0x0005e80000100a00 */
[----:B------:R-:W3:Y:S04]  /*13c00*/  LDL.LU.64 R22, [R1+0x858] ;  /* 0x0008580001167983 */ /* 0x000ee80000300a00 */
[----:B------:R-:W3:Y:S04]  /*13c10*/  LDL.LU.64 R20, [R1+0x860] ;  /* 0x0008600001147983 */ /* 0x000ee80000300a00 */
[----:B-1----:R-:W3:Y:S04]  /*13c20*/  LDL.LU.64 R16, [R1+0x868] ;  /* 0x0008680001107983 */ /* 0x002ee80000300a00 */
[----:B------:R-:W3:Y:S04]  /*13c30*/  LDL.LU.64 R10, [R1+0x870] ;  /* 0x00087000010a7983 */ /* 0x000ee80000300a00 */
[----:B------:R-:W3:Y:S04]  /*13c40*/  LDL.LU.64 R8, [R1+0x878] ;  /* 0x0008780001087983 */ /* 0x000ee80000300a00 */
[----:B------:R-:W3:Y:S04]  /*13c50*/  LDL.LU.64 R4, [R1+0x880] ;  /* 0x0008800001047983 */ /* 0x000ee80000300a00 */
[----:B------:R-:W3:Y:S04]  /*13c60*/  LDL.LU.64 R14, [R1+0x888] ;  /* 0x00088800010e7983 */ /* 0x000ee80000300a00 */
[----:B------:R2:W-:Y:S04]  /*13c70*/  LDGSTS.E [R252+0x1fb80], [R2.64], !P2 ;  /* 0x1fb8000002fc7fae */ /* 0x0005e8000d121848 */
[----:B------:R-:W3:Y:S04]  /*13c80*/  LDL.LU.64 R12, [R1+0x890] ;  /* 0x00089000010c7983 */ /* 0x000ee80000300a00 */
[----:B--2---:R-:W2:Y:S04]  /*13c90*/  LDL.LU.64 R2, [R1+0x898] ;  /* 0x0008980001027983 */ /* 0x004ea80000300a00 */
[----:B------:R-:W2:Y:S01]  /*13ca0*/  LDL.LU.64 R18, [R1+0x8a0] ;  /* 0x0008a00001127983 */ /* 0x000ea20000300a00 */
[----:B------:R-:W-:-:S04]  /*13cb0*/  IMAD.WIDE R34, R6, 0x4, R34 ;  /* 0x0000000406227825 */ /* 0x000fc800078e0222 */
[C---:B----4-:R-:W-:Y:S01]  /*13cc0*/  IMAD.WIDE R32, R6.reuse, 0x4, R32 ;  /* 0x0000000406207825 */ /* 0x050fe200078e0220 */
[----:B------:R-:W-:Y:S04]  /*13cd0*/  STL.64 [R1+0x88], R34 ;  /* 0x0000882201007387 */ /* 0x000fe80000100a00 */
[----:B------:R-:W-:Y:S01]  /*13ce0*/  STL.64 [R1+0x80], R32 ;  /* 0x0000802001007387 */ /* 0x000fe20000100a00 */
[----:B------:R-:W-:-:S04]  /*13cf0*/  IMAD.WIDE R30, R6, 0x4, R30 ;  /* 0x00000004061e7825 */ /* 0x000fc800078e021e */
[C---:B------:R-:W-:Y:S01]  /*13d00*/  IMAD.WIDE R28, R6.reuse, 0x4, R28 ;  /* 0x00000004061c7825 */ /* 0x040fe200078e021c */
[----:B------:R-:W-:Y:S03]  /*13d10*/  STL.64 [R1+0x78], R30 ;  /* 0x0000781e01007387 */ /* 0x000fe60000100a00 */
[C---:B------:R-:W-:Y:S01]  /*13d20*/  IMAD.WIDE R26, R6.reuse, 0x4, R26 ;  /* 0x00000004061a7825 */ /* 0x040fe200078e021a */
[----:B------:R-:W-:Y:S04]  /*13d30*/  STL.64 [R1+0x70], R28 ;  /* 0x0000701c01007387 */ /* 0x000fe80000100a00 */
[----:B------:R-:W-:Y:S01]  /*13d40*/  STL.64 [R1+0x68], R26 ;  /* 0x0000681a01007387 */ /* 0x000fe20000100a00 */
[----:B------:R-:W-:-:S05]  /*13d50*/  IMAD.WIDE R24, R6, 0x4, R24 ;  /* 0x0000000406187825 */ /* 0x000fca00078e0218 */
[----:B------:R1:W-:Y:S01]  /*13d60*/  STL.64 [R1+0x60], R24 ;  /* 0x0000601801007387 */ /* 0x0003e20000100a00 */
[----:B---3--:R-:W-:-:S04]  /*13d70*/  IMAD.WIDE R22, R6, 0x4, R22 ;  /* 0x0000000406167825 */ /* 0x008fc800078e0216 */
[C---:B------:R-:W-:Y:S01]  /*13d80*/  IMAD.WIDE R20, R6.reuse, 0x4, R20 ;  /* 0x0000000406147825 */ /* 0x040fe200078e0214 */
[----:B------:R3:W-:Y:S04]  /*13d90*/  STL.64 [R1+0x58], R22 ;  /* 0x0000581601007387 */ /* 0x0007e80000100a00 */
[----:B------:R2:W-:Y:S01]  /*13da0*/  STL.64 [R1+0x50], R20 ;  /* 0x0000501401007387 */ /* 0x0005e20000100a00 */
[----:B------:R-:W-:-:S03]  /*13db0*/  IMAD.WIDE R228, R6, 0x4, R10 ;  /* 0x0000000406e47825 */ /* 0x000fc600078e020a */
[----:B------:R-:W4:Y:S01]  /*13dc0*/  LDL.LU.64 R10, [R1+0x8a8] ;  /* 0x0008a800010a7983 */ /* 0x000f220000300a00 */
[----:B------:R-:W-:-:S03]  /*13dd0*/  IMAD.WIDE R226, R6, 0x4, R8 ;  /* 0x0000000406e27825 */ /* 0x000fc600078e0208 */
[----:B------:R-:W4:Y:S04]  /*13de0*/  LDL.LU.64 R8, [R1+0x8b0] ;  /* 0x0008b00001087983 */ /* 0x000f280000300a00 */
[----:B------:R-:W1:Y:S01]  /*13df0*/  S2R R252, SR_TID.X ;  /* 0x0000000000fc7919 */ /* 0x000e620000002100 */
[----:B------:R-:W-:-:S04]  /*13e00*/  IADD3 R0, R7, -0x44, RZ ;  /* 0xffffffbc07007810 */ /* 0x000fc80007ffe0ff */
[----:B------:R-:W-:Y:S01]  /*13e10*/  ISETP.GE.U32.AND P1, PT, R0, 0x7fffff7d, PT ;  /* 0x7fffff7d0000780c */ /* 0x000fe20003f26070 */
[----:B------:R-:W-:Y:S02]  /*13e20*/  IMAD.WIDE R224, R6, 0x4, R4 ;  /* 0x0000000406e07825 */ /* 0x000fe400078e0204 */
[----:B------:R-:W4:Y:S01]  /*13e30*/  LDL.LU.64 R4, [R1+0x8b8] ;  /* 0x0008b80001047983 */ /* 0x000f220000300a00 */
[----:B-1----:R-:W-:-:S05]  /*13e40*/  LOP3.LUT R252, R252, 0x1f, RZ, 0xc0, !PT ;  /* 0x0000001ffcfc7812 */ /* 0x002fca00078ec0ff */
[----:B------:R-:W-:-:S05]  /*13e50*/  IMAD.SHL.U32 R251, R252, 0x4, RZ ;  /* 0x00000004fcfb7824 */ /* 0x000fca00078e00ff */
[----:B------:R-:W-:Y:S01]  /*13e60*/  LOP3.LUT R250, R251, 0x60, RZ, 0x3c, !PT ;  /* 0x00000060fbfa7812 */ /* 0x000fe200078e3cff */
[C---:B--2---:R-:W-:Y:S02]  /*13e70*/  IMAD.WIDE R90, R6.reuse, 0x4, R2 ;  /* 0x00000004065a7825 */ /* 0x044fe400078e0202 */
[----:B------:R-:W2:Y:S04]  /*13e80*/  LDL.LU.64 R2, [R1+0x8c0] ;  /* 0x0008c00001027983 */ /* 0x000ea80000300a00 */
[----:B------:R1:W-:Y:S01]  /*13e90*/  LDGSTS.E [R250+0x10c00], [R34.64], !P1 ;  /* 0x10c0000022fa7fae */ /* 0x0003e2000c921848 */
[----:B------:R-:W-:-:S03]  /*13ea0*/  IMAD.WIDE R230, R6, 0x4, R16 ;  /* 0x0000000406e67825 */ /* 0x000fc600078e0210 */
[----:B------:R1:W-:Y:S01]  /*13eb0*/  LDGSTS.E [R250+0x10c80], [R32.64], !P1 ;  /* 0x10c8000020fa7fae */ /* 0x0003e2000c921848 */
[----:B------:R-:W-:-:S03]  /*13ec0*/  IMAD.WIDE R88, R6, 0x4, R18 ;  /* 0x0000000406587825 */ /* 0x000fc600078e0212 */
[----:B------:R1:W-:Y:S04]  /*13ed0*/  LDGSTS.E [R250+0x10d00], [R30.64], !P1 ;  /* 0x10d000001efa7fae */ /* 0x0003e8000c921848 */
[----:B------:R1:W-:Y:S04]  /*13ee0*/  LDGSTS.E [R250+0x10d80], [R28.64], !P1 ;  /* 0x10d800001cfa7fae */ /* 0x0003e8000c921848 */
[----:B------:R1:W-:Y:S01]  /*13ef0*/  LDGSTS.E [R250+0x10e00], [R26.64], !P1 ;  /* 0x10e000001afa7fae */ /* 0x0003e2000c921848 */
[----:B------:R-:W-:-:S03]  /*13f00*/  IMAD.WIDE R214, R6, 0x4, R14 ;  /* 0x0000000406d67825 */ /* 0x000fc600078e020e */
[----:B------:R1:W-:Y:S04]  /*13f10*/  LDGSTS.E [R250+0x10e80], [R24.64], !P1 ;  /* 0x10e8000018fa7fae */ /* 0x0003e8000c921848 */
[----:B------:R-:W2:Y:S01]  /*13f20*/  LDL.LU.64 R18, [R1+0x8c8] ;  /* 0x0008c80001127983 */ /* 0x000ea20000300a00 */
[----:B------:R-:W-:-:S03]  /*13f30*/  IMAD.WIDE R212, R6, 0x4, R12 ;  /* 0x0000000406d47825 */ /* 0x000fc600078e020c */
[----:B------:R3:W-:Y:S04]  /*13f40*/  LDGSTS.E [R250+0x10f00], [R22.64], !P1 ;  /* 0x10f0000016fa7fae */ /* 0x0007e8000c921848 */
[----:B-1----:R-:W2:Y:S04]  /*13f50*/  LDL.LU.64 R24, [R1+0x8d0] ;  /* 0x0008d00001187983 */ /* 0x002ea80000300a00 */
[----:B------:R1:W-:Y:S04]  /*13f60*/  LDGSTS.E [R250+0x10f80], [R20.64], !P1 ;  /* 0x10f8000014fa7fae */ /* 0x0003e8000c921848 */
[----:B---3--:R-:W3:Y:S04]  /*13f70*/  LDL.LU.64 R22, [R1+0x8d8] ;  /* 0x0008d80001167983 */ /* 0x008ee80000300a00 */
[----:B-1----:R-:W3:Y:S04]  /*13f80*/  LDL.LU.64 R20, [R1+0x8e0] ;  /* 0x0008e00001147983 */ /* 0x002ee80000300a00 */
[----:B------:R-:W-:Y:S04]  /*13f90*/  STL.64 [R1+0x23a0], R230 ;  /* 0x0023a0e601007387 */ /* 0x000fe80000100a00 */
[----:B------:R-:W-:Y:S04]  /*13fa0*/  STL.64 [R1+0x23a8], R228 ;  /* 0x0023a8e401007387 */ /* 0x000fe80000100a00 */
[----:B------:R-:W-:Y:S04]  /*13fb0*/  STL.64 [R1+0x23b0], R226 ;  /* 0x0023b0e201007387 */ /* 0x000fe80000100a00 */
[----:B------:R-:W-:Y:S04]  /*13fc0*/  STL.64 [R1+0x23b8], R224 ;  /* 0x0023b8e001007387 */ /* 0x000fe80000100a00 */
[----:B------:R-:W-:Y:S04]  /*13fd0*/  STL.64 [R1+0x23c0], R214 ;  /* 0x0023c0d601007387 */ /* 0x000fe80000100a00 */
[----:B------:R-:W-:Y:S04]  /*13fe0*/  STL.64 [R1+0x23c8], R212 ;  /* 0x0023c8d401007387 */ /* 0x000fe80000100a00 */
[----:B------:R-:W-:Y:S04]  /*13ff0*/  STL.64 [R1+0x23d0], R90 ;  /* 0x0023d05a01007387 */ /* 0x000fe80000100a00 */
[----:B------:R-:W-:Y:S04]  /*14000*/  STL.64 [R1+0x23d8], R88 ;  /* 0x0023d85801007387 */ /* 0x000fe80000100a00 */
[----:B------:R-:W3:Y:S04]  /*14010*/  LDL.LU.64 R16, [R1+0x8e8] ;  /* 0x0008e80001107983 */ /* 0x000ee80000300a00 */
[----:B------:R-:W3:Y:S04]  /*14020*/  LDL.LU.64 R14, [R1+0x8f0] ;  /* 0x0008f000010e7983 */ /* 0x000ee80000300a00 */
[----:B------:R-:W3:Y:S01]  /*14030*/  LDL.LU.64 R12, [R1+0x8f8] ;  /* 0x0008f800010c7983 */ /* 0x000ee20000300a00 */
[----:B----4-:R-:W-:-:S03]  /*14040*/  IMAD.WIDE R86, R6, 0x4, R10 ;  /* 0x0000000406567825 */ /* 0x010fc600078e020a */
[----:B------:R-:W4:Y:S01]  /*14050*/  LDL.LU.64 R10, [R1+0x900] ;  /* 0x00090000010a7983 */ /* 0x000f220000300a00 */
[----:B------:R-:W-:-:S03]  /*14060*/  IMAD.WIDE R84, R6, 0x4, R8 ;  /* 0x0000000406547825 */ /* 0x000fc600078e0208 */
[----:B------:R-:W4:Y:S01]  /*14070*/  LDL.LU.64 R8, [R1+0x908] ;  /* 0x0009080001087983 */ /* 0x000f220000300a00 */
[----:B------:R-:W-:-:S03]  /*14080*/  IMAD.WIDE R82, R6, 0x4, R4 ;  /* 0x0000000406527825 */ /* 0x000fc600078e0204 */
[----:B------:R-:W4:Y:S01]  /*14090*/  LDL.LU.64 R4, [R1+0x910] ;  /* 0x0009100001047983 */ /* 0x000f220000300a00 */
[----:B--2---:R-:W-:-:S03]  /*140a0*/  IMAD.WIDE R80, R6, 0x4, R2 ;  /* 0x0000000406507825 */ /* 0x004fc600078e0202 */
[----:B------:R-:W2:Y:S01]  /*140b0*/  LDL.LU.64 R2, [R1+0x918] ;  /* 0x0009180001027983 */ /* 0x000ea20000300a00 */
[----:B------:R-:W-:-:S03]  /*140c0*/  IMAD.WIDE R78, R6, 0x4, R18 ;  /* 0x00000004064e7825 */ /* 0x000fc600078e0212 */
[----:B------:R-:W2:Y:S04]  /*140d0*/  LDL.LU.64 R18, [R1+0x920] ;  /* 0x0009200001127983 */ /* 0x000ea80000300a00 */
[----:B------:R-:W-:Y:S01]  /*140e0*/  STL.64 [R1+0x23e0], R86 ;  /* 0x0023e05601007387 */ /* 0x000fe20000100a00 */
[----:B------:R-:W-:-:S03]  /*140f0*/  IMAD.WIDE R76, R6, 0x4, R24 ;  /* 0x00000004064c7825 */ /* 0x000fc600078e0218 */
[----:B------:R-:W-:Y:S04]  /*14100*/  STL.64 [R1+0x23e8], R84 ;  /* 0x0023e85401007387 */ /* 0x000fe80000100a00 */
[----:B------:R-:W-:Y:S01]  /*14110*/  STL.64 [R1+0x23f0], R82 ;  /* 0x0023f05201007387 */ /* 0x000fe20000100a00 */
[----:B---3--:R-:W-:-:S03]  /*14120*/  IMAD.WIDE R74, R6, 0x4, R22 ;  /* 0x00000004064a7825 */ /* 0x008fc600078e0216 */
[----:B------:R-:W-:Y:S04]  /*14130*/  STL.64 [R1+0x23f8], R80 ;  /* 0x0023f85001007387 */ /* 0x000fe80000100a00 */
[----:B------:R-:W-:Y:S01]  /*14140*/  STL.64 [R1+0x2400], R78 ;  /* 0x0024004e01007387 */ /* 0x000fe20000100a00 */
[----:B------:R-:W-:-:S03]  /*14150*/  IMAD.WIDE R72, R6, 0x4, R20 ;  /* 0x0000000406487825 */ /* 0x000fc600078e0214 */
[----:B------:R-:W-:Y:S04]  /*14160*/  STL.64 [R1+0x2408], R76 ;  /* 0x0024084c01007387 */ /* 0x000fe80000100a00 */
[----:B------:R-:W-:Y:S04]  /*14170*/  STL.64 [R1+0x2410], R74 ;  /* 0x0024104a01007387 */ /* 0x000fe80000100a00 */
[----:B------:R-:W-:Y:S04]  /*14180*/  STL.64 [R1+0x2418], R72 ;  /* 0x0024184801007387 */ /* 0x000fe80000100a00 */
[----:B------:R-:W3:Y:S01]  /*14190*/  LDL.LU.64 R20, [R1+0x928] ;  /* 0x0009280001147983 */ /* 0x000ee20000300a00 */
[----:B------:R-:W-:-:S04]  /*141a0*/  IMAD.WIDE R70, R6, 0x4, R16 ;  /* 0x0000000406467825 */ /* 0x000fc800078e0210 */
[C---:B----4-:R-:W-:Y:S02]  /*141b0*/  IMAD.WIDE R62, R6.reuse, 0x4, R8 ;  /* 0x00000004063e7825 */ /* 0x050fe400078e0208 */
[----:B------:R-:W4:Y:S04]  /*141c0*/  LDL.LU.64 R8, [R1+0x930] ;  /* 0x0009300001087983 */ /* 0x000f280000300a00 */
[----:B------:R-:W4:Y:S01]  /*141d0*/  LDL.LU.64 R16, [R1+0x938] ;  /* 0x0009380001107983 */ /* 0x000f220000300a00 */
[----:B------:R-:W-:-:S03]  /*141e0*/  IMAD.WIDE R68, R6, 0x4, R14 ;  /* 0x0000000406447825 */ /* 0x000fc600078e020e */
[----:B------:R-:W4:Y:S01]  /*141f0*/  LDL.LU.64 R14, [R1+0x940] ;  /* 0x00094000010e7983 */ /* 0x000f220000300a00 */
[----:B------:R-:W-:-:S03]  /*14200*/  IMAD.WIDE R66, R6, 0x4, R12 ;  /* 0x0000000406427825 */ /* 0x000fc600078e020c */
[----:B------:R-:W4:Y:S01]  /*14210*/  LDL.LU.64 R12, [R1+0x948] ;  /* 0x00094800010c7983 */ /* 0x000f220000300a00 */
[----:B------:R-:W-:-:S03]  /*14220*/  IMAD.WIDE R60, R6, 0x4, R4 ;  /* 0x00000004063c7825 */ /* 0x000fc600078e0204 */
[----:B------:R-:W4:Y:S01]  /*14230*/  LDL.LU.64 R28, [R1+0x950] ;  /* 0x00095000011c7983 */ /* 0x000f220000300a00 */
[----:B------:R-:W-:-:S03]  /*14240*/  IMAD.WIDE R64, R6, 0x4, R10 ;  /* 0x0000000406407825 */ /* 0x000fc600078e020a */
[----:B------:R-:W4:Y:S04]  /*14250*/  LDL.LU.64 R34, [R1+0x958] ;  /* 0x0009580001227983 */ /* 0x000f280000300a00 */
[----:B------:R-:W4:Y:S04]  /*14260*/  LDL.LU.64 R36, [R1+0x960] ;  /* 0x0009600001247983 */ /* 0x000f280000300a00 */
[----:B------:R-:W4:Y:S01]  /*14270*/  LDL.LU.64 R22, [R1+0xaa8] ;  /* 0x000aa80001167983 */ /* 0x000f220000300a00 */
[----:B--2---:R-:W-:-:S04]  /*14280*/  IMAD.WIDE R4, R6, 0x4, R2 ;  /* 0x0000000406047825 */ /* 0x004fc800078e0202 */
[C---:B------:R-:W-:Y:S02]  /*14290*/  IMAD.WIDE R2, R6.reuse, 0x4, R18 ;  /* 0x0000000406027825 */ /* 0x040fe400078e0212 */
[----:B------:R-:W2:Y:S04]  /*142a0*/  LDL.LU.64 R18, [R1+0xaa0] ;  /* 0x000aa00001127983 */ /* 0x000ea80000300a00 */
[----:B------:R-:W2:Y:S04]  /*142b0*/  LDL.LU.64 R10, [R1+0xa98] ;  /* 0x000a9800010a7983 */ /* 0x000ea80000300a00 */
[----:B------:R-:W-:Y:S04]  /*142c0*/  STL.64 [R1+0x2420], R70 ;  /* 0x0024204601007387 */ /* 0x000fe80000100a00 */
[----:B------:R-:W-:Y:S04]  /*142d0*/  STL.64 [R1+0x2428], R68 ;  /* 0x0024284401007387 */ /* 0x000fe80000100a00 */
[----:B------:R-:W-:Y:S04]  /*142e0*/  STL.64 [R1+0x2430], R66 ;  /* 0x0024304201007387 */ /* 0x000fe80000100a00 */
[----:B------:R-:W-:Y:S04]  /*142f0*/  STL.64 [R1+0x2438], R64 ;  /* 0x0024384001007387 */ /* 0x000fe80000100a00 */
[----:B------:R-:W-:Y:S04]  /*14300*/  STL.64 [R1+0x2440], R62 ;  /* 0x0024403e01007387 */ /* 0x000fe80000100a00 */
[----:B------:R-:W-:Y:S04]  /*14310*/  STL.64 [R1+0x2448], R60 ;  /* 0x0024483c01007387 */ /* 0x000fe80000100a00 */
[----:B------:R1:W-:Y:S01]  /*14320*/  STL.64 [R1+0x2450], R4 ;  /* 0x0024500401007387 */ /* 0x0003e20000100a00 */
[----:B---3--:R-:W-:-:S03]  /*14330*/  IMAD.WIDE R32, R6, 0x4, R20 ;  /* 0x0000000406207825 */ /* 0x008fc600078e0214 */
[----:B------:R3:W-:Y:S04]  /*14340*/  STL.64 [R1+0x2458], R2 ;  /* 0x0024580201007387 */ /* 0x0007e80000100a00 */
[----:B------:R-:W2:Y:S01]  /*14350*/  LDL.LU.64 R26, [R1+0xa90] ;  /* 0x000a9000011a7983 */ /* 0x000ea20000300a00 */
[----:B----4-:R-:W-:-:S03]  /*14360*/  IMAD.WIDE R30, R6, 0x4, R8 ;  /* 0x00000004061e7825 */ /* 0x010fc600078e0208 */
[----:B------:R-:W4:Y:S01]  /*14370*/  LDL.LU.64 R8, [R1+0xa88] ;  /* 0x000a880001087983 */ /* 0x000f220000300a00 */
[----:B------:R-:W-:-:S03]  /*14380*/  IMAD.WIDE R16, R6, 0x4, R16 ;  /* 0x0000000406107825 */ /* 0x000fc600078e0210 */
[----:B------:R2:W-:Y:S04]  /*14390*/  STL.64 [R1+0x120], R32 ;  /* 0x0001202001007387 */ /* 0x0005e80000100a00 */
[----:B------:R1:W-:Y:S04]  /*143a0*/  STL.64 [R1+0x248], R30 ;  /* 0x0002481e01007387 */ /* 0x0003e80000100a00 */
[----:B------:R-:W4:Y:S04]  /*143b0*/  LDL.LU.64 R20, [R1+0xa80] ;  /* 0x000a800001147983 */ /* 0x000f280000300a00 */
[----:B------:R1:W-:Y:S04]  /*143c0*/  STL.64 [R1+0x250], R16 ;  /* 0x0002501001007387 */ /* 0x0003e80000100a00 */
[----:B------:R-:W4:Y:S01]  /*143d0*/  LDL.LU.64 R24, [R1+0xa78] ;  /* 0x000a780001187983 */ /* 0x000f220000300a00 */
[----:B------:R-:W-:-:S04]  /*143e0*/  IADD3 R0, R7, -0x48, RZ ;  /* 0xffffffb807007810 */ /* 0x000fc80007ffe0ff */
[----:B------:R-:W-:Y:S02]  /*143f0*/  ISETP.GE.U32.AND P4, PT, R0, 0x7fffff79, PT ;  /* 0x7fffff790000780c */ /* 0x000fe40003f86070 */
[----:B------:R-:W-:-:S04]  /*14400*/  IADD3 R0, R7, -0x4c, RZ ;  /* 0xffffffb407007810 */ /* 0x000fc80007ffe0ff */
[----:B------:R-:W-:Y:S02]  /*14410*/  ISETP.GE.U32.AND P0, PT, R0, 0x7fffff75, PT ;  /* 0x7fffff750000780c */ /* 0x000fe40003f06070 */
[----:B------:R-:W-:-:S05]  /*14420*/  IADD3 R0, R7, -0x50, RZ ;  /* 0xffffffb007007810 */ /* 0x000fca0007ffe0ff */
[----:B------:R1:W-:Y:S01]  /*14430*/  LDGSTS.E [R250+0x11c00], [R230.64], !P4 ;  /* 0x11c00000e6fa7fae */ /* 0x0003e2000e121848 */
[----:B------:R-:W-:-:S03]  /*14440*/  ISETP.GE.U32.AND P3, PT, R0, 0x7fffff71, PT ;  /* 0x7fffff710000780c */ /* 0x000fc60003f66070 */
[----:B------:R1:W-:Y:S04]  /*14450*/  LDGSTS.E [R250+0x11c80], [R228.64], !P4 ;  /* 0x11c80000e4fa7fae */ /* 0x0003e8000e121848 */
[----:B------:R1:W-:Y:S04]  /*14460*/  LDGSTS.E [R250+0x11d00], [R226.64], !P4 ;  /* 0x11d00000e2fa7fae */ /* 0x0003e8000e121848 */
[----:B------:R1:W-:Y:S04]  /*14470*/  LDGSTS.E [R250+0x11d80], [R224.64], !P4 ;  /* 0x11d80000e0fa7fae */ /* 0x0003e8000e121848 */
[----:B------:R1:W-:Y:S04]  /*14480*/  LDGSTS.E [R250+0x11e00], [R214.64], !P4 ;  /* 0x11e00000d6fa7fae */ /* 0x0003e8000e121848 */
[----:B------:R1:W-:Y:S04]  /*14490*/  LDGSTS.E [R250+0x11e80], [R212.64], !P4 ;  /* 0x11e80000d4fa7fae */ /* 0x0003e8000e121848 */
[----:B------:R1:W-:Y:S01]  /*144a0*/  LDGSTS.E [R250+0x11f00], [R90.64], !P4 ;  /* 0x11f000005afa7fae */ /* 0x0003e2000e121848 */
[----:B------:R-:W-:-:S03]  /*144b0*/  IADD3 R0, R7, -0x54, RZ ;  /* 0xffffffac07007810 */ /* 0x000fc60007ffe0ff */
[----:B------:R1:W-:Y:S04]  /*144c0*/  LDGSTS.E [R250+0x11f80], [R88.64], !P4 ;  /* 0x11f8000058fa7fae */ /* 0x0003e8000e121848 */
[----:B------:R1:W-:Y:S04]  /*144d0*/  LDGSTS.E [R250+0x12c00], [R86.64], !P0 ;  /* 0x12c0000056fa7fae */ /* 0x0003e8000c121848 */
[----:B------:R1:W-:Y:S04]  /*144e0*/  LDGSTS.E [R250+0x12c80], [R84.64], !P0 ;  /* 0x12c8000054fa7fae */ /* 0x0003e8000c121848 */
[----:B------:R1:W-:Y:S01]  /*144f0*/  LDGSTS.E [R250+0x12d00], [R82.64], !P0 ;  /* 0x12d0000052fa7fae */ /* 0x0003e2000c121848 */
[----:B------:R-:W-:-:S03]  /*14500*/  ISETP.GE.U32.AND P5, PT, R0, 0x7fffff6d, PT ;  /* 0x7fffff6d0000780c */ /* 0x000fc60003fa6070 */
[----:B------:R1:W-:Y:S04]  /*14510*/  LDGSTS.E [R250+0x12d80], [R80.64], !P0 ;  /* 0x12d8000050fa7fae */ /* 0x0003e8000c121848 */
[----:B------:R1:W-:Y:S04]  /*14520*/  LDGSTS.E [R250+0x12e00], [R78.64], !P0 ;  /* 0x12e000004efa7fae */ /* 0x0003e8000c121848 */
[----:B------:R1:W-:Y:S04]  /*14530*/  LDGSTS.E [R250+0x12e80], [R76.64], !P0 ;  /* 0x12e800004cfa7fae */ /* 0x0003e8000c121848 */
[----:B------:R1:W-:Y:S04]  /*14540*/  LDGSTS.E [R250+0x12f00], [R74.64], !P0 ;  /* 0x12f000004afa7fae */ /* 0x0003e8000c121848 */
[----:B------:R1:W-:Y:S01]  /*14550*/  LDGSTS.E [R250+0x12f80], [R72.64], !P0 ;  /* 0x12f8000048fa7fae */ /* 0x0003e2000c121848 */
[----:B------:R-:W-:-:S03]  /*14560*/  IMAD.WIDE R14, R6, 0x4, R14 ;  /* 0x00000004060e7825 */ /* 0x000fc600078e020e */
[----:B------:R1:W-:Y:S01]  /*14570*/  LDGSTS.E [R250+0x13c00], [R70.64], !P3 ;  /* 0x13c0000046fa7fae */ /* 0x0003e2000d921848 */
[----:B------:R-:W-:-:S03]  /*14580*/  IMAD.WIDE R12, R6, 0x4, R12 ;  /* 0x00000004060c7825 */ /* 0x000fc600078e020c */
[----:B------:R1:W-:Y:S04]  /*14590*/  LDGSTS.E [R250+0x13c80], [R68.64], !P3 ;  /* 0x13c8000044fa7fae */ /* 0x0003e8000d921848 */
[----:B------:R1:W-:Y:S01]  /*145a0*/  LDGSTS.E [R250+0x13d00], [R66.64], !P3 ;  /* 0x13d0000042fa7fae */ /* 0x0003e2000d921848 */
[----:B------:R-:W-:-:S03]  /*145b0*/  IMAD.WIDE R28, R6, 0x4, R28 ;  /* 0x00000004061c7825 */ /* 0x000fc600078e021c */
[----:B------:R1:W-:Y:S04]  /*145c0*/  LDGSTS.E [R250+0x13d80], [R64.64], !P3 ;  /* 0x13d8000040fa7fae */ /* 0x0003e8000d921848 */
[----:B------:R1:W-:Y:S04]  /*145d0*/  LDGSTS.E [R250+0x13e00], [R62.64], !P3 ;  /* 0x13e000003efa7fae */ /* 0x0003e8000d921848 */
[----:B------:R1:W-:Y:S04]  /*145e0*/  LDGSTS.E [R250+0x13e80], [R60.64], !P3 ;  /* 0x13e800003cfa7fae */ /* 0x0003e8000d921848 */
[----:B------:R1:W-:Y:S01]  /*145f0*/  LDGSTS.E [R250+0x13f00], [R4.64], !P3 ;  /* 0x13f0000004fa7fae */ /* 0x0003e2000d921848 */
[----:B------:R-:W-:-:S03]  /*14600*/  IADD3 R0, R7, -0x58, RZ ;  /* 0xffffffa807007810 */ /* 0x000fc60007ffe0ff */
[----:B------:R3:W-:Y:S04]  /*14610*/  LDGSTS.E [R250+0x13f80], [R2.64], !P3 ;  /* 0x13f8000002fa7fae */ /* 0x0007e8000d921848 */
[----:B------:R2:W-:Y:S01]  /*14620*/  STL.64 [R1+0x258], R14 ;  /* 0x0002580e01007387 */ /* 0x0005e20000100a00 */
[----:B-1----:R-:W-:-:S03]  /*14630*/  IMAD.WIDE R4, R6, 0x4, R34 ;  /* 0x0000000406047825 */ /* 0x002fc600078e0222 */
[----:B------:R1:W-:Y:S01]  /*14640*/  STL.64 [R1+0x2b0], R12 ;  /* 0x0002b00c01007387 */ /* 0x0003e20000100a00 */
[----:B---3--:R-:W-:-:S03]  /*14650*/  IMAD.WIDE R2, R6, 0x4, R36 ;  /* 0x0000000406027825 */ /* 0x008fc600078e0224 */
[----:B------:R-:W3:Y:S01]  /*14660*/  LDL.LU.64 R34, [R1+0xa70] ;  /* 0x000a700001227983 */ /* 0x000ee20000300a00 */
[----:B------:R-:W-:-:S03]  /*14670*/  ISETP.GE.U32.AND P6, PT, R0, 0x7fffff69, PT ;  /* 0x7fffff690000780c */ /* 0x000fc60003fc6070 */
[----:B------:R1:W-:Y:S01]  /*14680*/  STL.64 [R1+0x2b8], R28 ;  /* 0x0002b81c01007387 */ /* 0x0003e20000100a00 */
[----:B------:R-:W-:-:S03]  /*14690*/  IMAD.WIDE R22, R6, 0x4, R22 ;  /* 0x0000000406167825 */ /* 0x000fc600078e0216 */
[----:B------:R2:W-:Y:S04]  /*146a0*/  LDGSTS.E [R250+0x14c00], [R32.64], !P5 ;  /* 0x14c0000020fa7fae */ /* 0x0005e8000e921848 */
[----:B------:R1:W-:Y:S04]  /*146b0*/  STL.64 [R1+0x2d0], R4 ;  /* 0x0002d00401007387 */ /* 0x0003e80000100a00 */
[----:B------:R1:W-:Y:S04]  /*146c0*/  LDGSTS.E [R250+0x14c80], [R30.64], !P5 ;  /* 0x14c800001efa7fae */ /* 0x0003e8000e921848 */
[----:B------:R1:W-:Y:S01]  /*146d0*/  LDGSTS.E [R250+0x14d00], [R16.64], !P5 ;  /* 0x14d0000010fa7fae */ /* 0x0003e2000e921848 */
[----:B--2---:R-:W-:-:S03]  /*146e0*/  IMAD.WIDE R32, R6, 0x4, R18 ;  /* 0x0000000406207825 */ /* 0x004fc600078e0212 */
[----:B------:R-:W-:Y:S04]  /*146f0*/  STL.64 [R1+0x2d8], R2 ;  /* 0x0002d80201007387 */ /* 0x000fe80000100a00 */
[----:B------:R2:W-:Y:S01]  /*14700*/  LDGSTS.E [R250+0x14d80], [R14.64], !P5 ;  /* 0x14d800000efa7fae */ /* 0x0005e2000e921848 */
[----:B-1----:R-:W-:-:S03]  /*14710*/  IMAD.WIDE R30, R6, 0x4, R10 ;  /* 0x00000004061e7825 */ /* 0x002fc600078e020a */
[----:B------:R-:W3:Y:S04]  /*14720*/  LDL.LU.64 R16, [R1+0xa68] ;  /* 0x000a680001107983 */ /* 0x000ee80000300a00 */
[----:B------:R1:W-:Y:S04]  /*14730*/  LDGSTS.E [R250+0x14e00], [R12.64], !P5 ;  /* 0x14e000000cfa7fae */ /* 0x0003e8000e921848 */
[----:B--2---:R-:W4:Y:S04]  /*14740*/  LDL.LU.64 R14, [R1+0xa60] ;  /* 0x000a6000010e7983 */ /* 0x004f280000300a00 */
[----:B------:R1:W-:Y:S04]  /*14750*/  LDGSTS.E [R250+0x14e80], [R28.64], !P5 ;  /* 0x14e800001cfa7fae */ /* 0x0003e8000e921848 */
[----:B-1----:R-:W4:Y:S04]  /*14760*/  LDL.LU.64 R12, [R1+0xa58] ;  /* 0x000a5800010c7983 */ /* 0x002f280000300a00 */
[----:B------:R-:W4:Y:S04]  /*14770*/  LDL.LU.64 R18, [R1+0xa50] ;  /* 0x000a500001127983 */ /* 0x000f280000300a00 */
[----:B------:R1:W-:Y:S01]  /*14780*/  STL.64 [R1+0x2e0], R22 ;  /* 0x0002e01601007387 */ /* 0x0003e20000100a00 */
[----:B------:R-:W-:-:S03]  /*14790*/  IMAD.WIDE R28, R6, 0x4, R26 ;  /* 0x00000004061c7825 */ /* 0x000fc600078e021a */
[----:B------:R-:W4:Y:S04]  /*147a0*/  LDL.LU.64 R10, [R1+0xa48] ;  /* 0x000a4800010a7983 */ /* 0x000f280000300a00 */
[----:B------:R-:W-:Y:S04]  /*147b0*/  STL.64 [R1+0x2f0], R32 ;  /* 0x0002f02001007387 */ /* 0x000fe80000100a00 */
[----:B------:R1:W-:Y:S04]  /*147c0*/  LDGSTS.E [R250+0x14f00], [R4.64], !P5 ;  /* 0x14f0000004fa7fae */ /* 0x0003e8000e921848 */
[----:B------:R-:W-:Y:S04]  /*147d0*/  STL.64 [R1+0x300], R30 ;  /* 0x0003001e01007387 */ /* 0x000fe80000100a00 */
[----:B------:R3:W-:Y:S04]  /*147e0*/  LDGSTS.E [R250+0x14f80], [R2.64], !P5 ;  /* 0x14f8000002fa7fae */ /* 0x0007e8000e921848 */
[----:B------:R1:W-:Y:S01]  /*147f0*/  LDGSTS.E [R250+0x15c00], [R22.64], !P6 ;  /* 0x15c0000016fa7fae */ /* 0x0003e2000f121848 */
[----:B----4-:R-:W-:-:S03]  /*14800*/  IMAD.WIDE R20, R6, 0x4, R20 ;  /* 0x0000000406147825 */ /* 0x010fc600078e0214 */
[----:B------:R4:W-:Y:S01]  /*14810*/  LDGSTS.E [R250+0x15c80], [R32.64], !P6 ;  /* 0x15c8000020fa7fae */ /* 0x0009e2000f121848 */
[----:B------:R-:W-:-:S03]  /*14820*/  IMAD.WIDE R26, R6, 0x4, R8 ;  /* 0x00000004061a7825 */ /* 0x000fc600078e0208 */
[----:B------:R4:W-:Y:S01]  /*14830*/  LDGSTS.E [R250+0x15d00], [R30.64], !P6 ;  /* 0x15d000001efa7fae */ /* 0x0009e2000f121848 */
[----:B-1----:R-:W-:-:S03]  /*14840*/  IMAD.WIDE R4, R6, 0x4, R24 ;  /* 0x0000000406047825 */ /* 0x002fc600078e0218 */
[----:B------:R-:W3:Y:S04]  /*14850*/  LDL.LU.64 R8, [R1+0xa40] ;  /* 0x000a400001087983 */ /* 0x000ee80000300a00 */
[----:B------:R-:W-:Y:S04]  /*14860*/  STL.64 [R1+0x310], R28 ;  /* 0x0003101c01007387 */ /* 0x000fe80000100a00 */
[----:B------:R-:W-:Y:S04]  /*14870*/  STL.64 [R1+0x320], R26 ;  /* 0x0003201a01007387 */ /* 0x000fe80000100a00 */
[----:B------:R-:W3:Y:S04]  /*14880*/  LDL.LU.64 R24, [R1+0xa38] ;  /* 0x000a380001187983 */ /* 0x000ee80000300a00 */
[----:B------:R1:W-:Y:S04]  /*14890*/  STL.64 [R1+0x358], R20 ;  /* 0x0003581401007387 */ /* 0x0003e80000100a00 */
[----:B------:R1:W-:Y:S04]  /*148a0*/  STL.64 [R1+0x368], R4 ;  /* 0x0003680401007387 */ /* 0x0003e80000100a00 */
[----:B------:R-:W3:Y:S01]  /*148b0*/  LDL.LU.64 R22, [R1+0xa30] ;  /* 0x000a300001167983 */ /* 0x000ee20000300a00 */
[----:B------:R-:W-:-:S03]  /*148c0*/  IADD3 R0, R7, -0x5c, RZ ;  /* 0xffffffa407007810 */ /* 0x000fc60007ffe0ff */
[----:B------:R1:W-:Y:S04]  /*148d0*/  LDGSTS.E [R250+0x15d80], [R28.64], !P6 ;  /* 0x15d800001cfa7fae */ /* 0x0003e8000f121848 */
[----:B------:R1:W-:Y:S01]  /*148e0*/  LDGSTS.E [R250+0x15e00], [R26.64], !P6 ;  /* 0x15e000001afa7fae */ /* 0x0003e2000f121848 */
[----:B------:R-:W-:-:S03]  /*148f0*/  ISETP.GE.U32.AND P2, PT, R0, 0x7fffff65, PT ;  /* 0x7fffff650000780c */ /* 0x000fc60003f46070 */
[----:B------:R1:W-:Y:S04]  /*14900*/  LDGSTS.E [R250+0x15e80], [R20.64], !P6 ;  /* 0x15e8000014fa7fae */ /* 0x0003e8000f121848 */
[----:B------:R1:W-:Y:S01]  /*14910*/  LDGSTS.E [R250+0x15f00], [R4.64], !P6 ;  /* 0x15f0000004fa7fae */ /* 0x0003e2000f121848 */
[----:B---3--:R-:W-:-:S05]  /*14920*/  IMAD.WIDE R2, R6, 0x4, R34 ;  /* 0x0000000406027825 */ /* 0x008fca00078e0222 */
[----:B------:R3:W-:Y:S04]  /*14930*/  STL.64 [R1+0x388], R2 ;  /* 0x0003880201007387 */ /* 0x0007e80000100a00 */
[----:B------:R-:W2:Y:S04]  /*14940*/  LDL.LU.64 R34, [R1+0xa28] ;  /* 0x000a280001227983 */ /* 0x000ea80000300a00 */
[----:B------:R1:W-:Y:S02]  /*14950*/  LDGSTS.E [R250+0x15f80], [R2.64], !P6 ;  /* 0x15f8000002fa7fae */ /* 0x0003e4000f121848 */
[----:B-1----:R-:W-:-:S05]  /*14960*/  IMAD.WIDE R20, R6, 0x4, R16 ;  /* 0x0000000406147825 */ /* 0x002fca00078e0210 */
[----:B------:R-:W-:Y:S01]  /*14970*/  STL.64 [R1+0x3a0], R20 ;  /* 0x0003a01401007387 */ /* 0x000fe20000100a00 */
[----:B----4-:R-:W-:-:S03]  /*14980*/  IMAD.WIDE R16, R6, 0x4, R14 ;  /* 0x0000000406107825 */ /* 0x010fc600078e020e */
[----:B------:R-:W2:Y:S04]  /*14990*/  LDL.LU.64 R32, [R1+0xa20] ;  /* 0x000a200001207983 */ /* 0x000ea80000300a00 */
[----:B------:R-:W-:Y:S01]  /*149a0*/  STL.64 [R1+0x3b8], R16 ;  /* 0x0003b81001007387 */ /* 0x000fe20000100a00 */
[----:B------:R-:W-:-:S03]  /*149b0*/  IMAD.WIDE R14, R6, 0x4, R12 ;  /* 0x00000004060e7825 */ /* 0x000fc600078e020c */
[----:B------:R-:W2:Y:S01]  /*149c0*/  LDL.LU.64 R30, [R1+0xa18] ;  /* 0x000a1800011e7983 */ /* 0x000ea20000300a00 */
[----:B------:R-:W-:-:S03]  /*149d0*/  IMAD.WIDE R12, R6, 0x4, R18 ;  /* 0x00000004060c7825 */ /* 0x000fc600078e0212 */
[----:B------:R-:W-:Y:S04]  /*149e0*/  STL.64 [R1+0x3d0], R14 ;  /* 0x0003d00e01007387 */ /* 0x000fe80000100a00 */
[----:B------:R-:W2:Y:S01]  /*149f0*/  LDL.LU.64 R28, [R1+0xa08] ;  /* 0x000a0800011c7983 */ /* 0x000ea20000300a00 */
[----:B------:R-:W-:-:S03]  /*14a00*/  IMAD.WIDE R10, R6, 0x4, R10 ;  /* 0x00000004060a7825 */ /* 0x000fc600078e020a */
[----:B------:R-:W2:Y:S04]  /*14a10*/  LDL.LU.64 R18, [R1+0xa00] ;  /* 0x000a000001127983 */ /* 0x000ea80000300a00 */
[----:B------:R-:W2:Y:S04]  /*14a20*/  LDL.LU.64 R26, [R1+0x9f8] ;  /* 0x0009f800011a7983 */ /* 0x000ea80000300a00 */
[----:B------:R-:W-:Y:S04]  /*14a30*/  STL.64 [R1+0x3e8], R12 ;  /* 0x0003e80c01007387 */ /* 0x000fe80000100a00 */
[----:B------:R-:W2:Y:S04]  /*14a40*/  LDL.LU.64 R38, [R1+0x9f0] ;  /* 0x0009f00001267983 */ /* 0x000ea80000300a00 */
[----:B------:R1:W-:Y:S04]  /*14a50*/  STL.64 [R1+0x400], R10 ;  /* 0x0004000a01007387 */ /* 0x0003e80000100a00 */
[----:B------:R1:W-:Y:S04]  /*14a60*/  LDGSTS.E [R250+0x16c00], [R20.64], !P2 ;  /* 0x16c0000014fa7fae */ /* 0x0003e8000d121848 */
[----:B------:R-:W2:Y:S04]  /*14a70*/  LDL.LU.64 R36, [R1+0x9e8] ;  /* 0x0009e80001247983 */ /* 0x000ea80000300a00 */
[----:B------:R1:W-:Y:S04]  /*14a80*/  LDGSTS.E [R250+0x16c80], [R16.64], !P2 ;  /* 0x16c8000010fa7fae */ /* 0x0003e8000d121848 */
[----:B------:R1:W-:Y:S04]  /*14a90*/  LDGSTS.E [R250+0x16d00], [R14.64], !P2 ;  /* 0x16d000000efa7fae */ /* 0x0003e8000d121848 */
[----:B------:R1:W-:Y:S04]  /*14aa0*/  LDGSTS.E [R250+0x16d80], [R12.64], !P2 ;  /* 0x16d800000cfa7fae */ /* 0x0003e8000d121848 */
[----:B------:R1:W-:Y:S01]  /*14ab0*/  LDGSTS.E [R250+0x16e00], [R10.64], !P2 ;  /* 0x16e000000afa7fae */ /* 0x0003e2000d121848 */
[----:B---3--:R-:W-:-:S05]  /*14ac0*/  IMAD.WIDE R8, R6, 0x4, R8 ;  /* 0x0000000406087825 */ /* 0x008fca00078e0208 */
[----:B------:R3:W-:Y:S04]  /*14ad0*/  STL.64 [R1+0x418], R8 ;  /* 0x0004180801007387 */ /* 0x0007e80000100a00 */
[----:B------:R3:W-:Y:S01]  /*14ae0*/  LDGSTS.E [R250+0x16e80], [R8.64], !P2 ;  /* 0x16e8000008fa7fae */ /* 0x0007e2000d121848 */
[----:B------:R-:W-:-:S05]  /*14af0*/  IMAD.WIDE R4, R6, 0x4, R24 ;  /* 0x0000000406047825 */ /* 0x000fca00078e0218 */
[----:B------:R1:W-:Y:S01]  /*14b00*/  STL.64 [R1+0x430], R4 ;  /* 0x0004300401007387 */ /* 0x0003e20000100a00 */
[----:B------:R-:W-:-:S03]  /*14b10*/  IADD3 R0, R7, -0x60, RZ ;  /* 0xffffffa007007810 */ /* 0x000fc60007ffe0ff */
[----:B------:R1:W-:Y:S01]  /*14b20*/  LDGSTS.E [R250+0x16f00], [R4.64], !P2 ;  /* 0x16f0000004fa7fae */ /* 0x0003e2000d121848 */
[----:B------:R-:W-:-:S05]  /*14b30*/  IMAD.WIDE R2, R6, 0x4, R22 ;  /* 0x0000000406027825 */ /* 0x000fca00078e0216 */
[----:B------:R2:W-:Y:S04]  /*14b40*/  STL.64 [R1+0x440], R2 ;  /* 0x0004400201007387 */ /* 0x0005e80000100a00 */
[----:B-1----:R-:W4:Y:S04]  /*14b50*/  LDL.LU.64 R10, [R1+0x9e0] ;  /* 0x0009e000010a7983 */ /* 0x002f280000300a00 */
[----:B------:R-:W4:Y:S04]  /*14b60*/  LDL.LU.64 R12, [R1+0x9d8] ;  /* 0x0009d800010c7983 */ /* 0x000f280000300a00 */
[----:B------:R-:W4:Y:S04]  /*14b70*/  LDL.LU.64 R22, [R1+0x9d0] ;  /* 0x0009d00001167983 */ /* 0x000f280000300a00 */
[----:B------:R-:W4:Y:S04]  /*14b80*/  LDL.LU.64 R20, [R1+0x9c8] ;  /* 0x0009c80001147983 */ /* 0x000f280000300a00 */
[----:B------:R-:W4:Y:S04]  /*14b90*/  LDL.LU.64 R16, [R1+0x9c0] ;  /* 0x0009c00001107983 */ /* 0x000f280000300a00 */
[----:B---3--:R-:W3:Y:S04]  /*14ba0*/  LDL.LU.64 R8, [R1+0x9b8] ;  /* 0x0009b80001087983 */ /* 0x008ee80000300a00 */
[----:B------:R-:W3:Y:S04]  /*14bb0*/  LDL.LU.64 R24, [R1+0x9b0] ;  /* 0x0009b00001187983 */ /* 0x000ee80000300a00 */
[----:B------:R-:W3:Y:S01]  /*14bc0*/  LDL.LU.64 R14, [R1+0x9a8] ;  /* 0x0009a800010e7983 */ /* 0x000ee20000300a00 */
[----:B------:R-:W-:-:S02]  /*14bd0*/  ISETP.GE.U32.AND P1, PT, R0, 0x7fffff61, PT ;  /* 0x7fffff610000780c */ /* 0x000fc40003f26070 */
[----:B------:R-:W-:Y:S01]  /*14be0*/  IADD3 R0, R7, -0x64, RZ ;  /* 0xffffff9c07007810 */ /* 0x000fe20007ffe0ff */
[----:B------:R1:W-:Y:S03]  /*14bf0*/  LDGSTS.E [R250+0x16f80], [R2.64], !P2 ;  /* 0x16f8000002fa7fae */ /* 0x0003e6000d121848 */
[----:B------:R-:W-:Y:S01]  /*14c00*/  ISETP.GE.U32.AND P4, PT, R0, 0x7fffff5d, PT ;  /* 0x7fffff5d0000780c */ /* 0x000fe20003f86070 */
[----:B--2---:R-:W-:-:S05]  /*14c10*/  IMAD.WIDE R34, R6, 0x4, R34 ;  /* 0x0000000406227825 */ /* 0x004fca00078e0222 */
[----:B------:R-:W-:Y:S04]  /*14c20*/  STL.64 [R1+0x450], R34 ;  /* 0x0004502201007387 */ /* 0x000fe80000100a00 */
[----:B------:R2:W-:Y:S01]  /*14c30*/  LDGSTS.E [R250+0x17c00], [R34.64], !P1 ;  /* 0x17c0000022fa7fae */ /* 0x0005e2000c921848 */
        /* <DEDUP_REMOVED lines=8> */
[----:B------:R1:W-:Y:S04]  /*14cc0*/  STL.64 [R1+0x490], R18 ;  /* 0x0004901201007387 */ /* 0x0003e80000100a00 */
[----:B------:R1:W-:Y:S01]  /*14cd0*/  LDGSTS.E [R250+0x17c80], [R32.64], !P1 ;  /* 0x17c8000020fa7fae */ /* 0x0003e2000c921848 */
[----:B------:R-:W-:-:S03]  /*14ce0*/  IMAD.WIDE R4, R6, 0x4, R38 ;  /* 0x0000000406047825 */ /* 0x000fc600078e0226 */
[----:B------:R-:W-:Y:S04]  /*14cf0*/  STL.64 [R1+0x4a0], R26 ;  /* 0x0004a01a01007387 */ /* 0x000fe80000100a00 */
[----:B------:R2:W-:Y:S01]  /*14d00*/  LDGSTS.E [R250+0x17d00], [R30.64], !P1 ;  /* 0x17d000001efa7fae */ /* 0x0005e2000c921848 */
[----:B-1----:R-:W-:-:S03]  /*14d10*/  IMAD.WIDE R2, R6, 0x4, R36 ;  /* 0x0000000406027825 */ /* 0x002fc600078e0224 */
[----:B------:R1:W-:Y:S04]  /*14d20*/  STL.64 [R1+0x4a8], R4 ;  /* 0x0004a80401007387 */ /* 0x0003e80000100a00 */
[----:B------:R1:W-:Y:S04]  /*14d30*/  LDGSTS.E [R250+0x17d80], [R28.64], !P1 ;  /* 0x17d800001cfa7fae */ /* 0x0003e8000c921848 */
[----:B------:R1:W-:Y:S04]  /*14d40*/  STL.64 [R1+0x4b0], R2 ;  /* 0x0004b00201007387 */ /* 0x0003e80000100a00 */
[----:B------:R1:W-:Y:S04]  /*14d50*/  LDGSTS.E [R250+0x17e00], [R18.64], !P1 ;  /* 0x17e0000012fa7fae */ /* 0x0003e8000c921848 */
[----:B------:R2:W-:Y:S04]  /*14d60*/  LDGSTS.E [R250+0x17e80], [R26.64], !P1 ;  /* 0x17e800001afa7fae */ /* 0x0005e8000c921848 */
[----:B------:R2:W-:Y:S04]  /*14d70*/  LDGSTS.E [R250+0x17f00], [R4.64], !P1 ;  /* 0x17f0000004fa7fae */ /* 0x0005e8000c921848 */
[----:B------:R2:W-:Y:S01]  /*14d80*/  LDGSTS.E [R250+0x17f80], [R2.64], !P1 ;  /* 0x17f8000002fa7fae */ /* 0x0005e2000c921848 */
[----:B-1----:R-:W-:-:S02]  /*14d90*/  IADD3 R19, R7, -0x40, RZ ;  /* 0xffffffc007137810 */ /* 0x002fc40007ffe0ff */
[C---:B------:R-:W-:Y:S02]  /*14da0*/  LOP3.LUT R7, R252.reuse, 0x20, RZ, 0xfc, !PT ;  /* 0x00000020fc077812 */ /* 0x040fe400078efcff */
[----:B------:R-:W-:Y:S01]  /*14db0*/  ISETP.GE.AND P1, PT, R252, R19, PT ;  /* 0x00000013fc00720c */ /* 0x000fe20003f26270 */
[----:B----4-:R-:W-:-:S04]  /*14dc0*/  IMAD.WIDE R10, R6, 0x4, R10 ;  /* 0x00000004060a7825 */ /* 0x010fc800078e020a */
[C---:B------:R-:W-:Y:S01]  /*14dd0*/  IMAD.WIDE R12, R6.reuse, 0x4, R12 ;  /* 0x00000004060c7825 */ /* 0x040fe200078e020c */
[----:B------:R1:W-:Y:S03]  /*14de0*/  STL.64 [R1+0x4b8], R10 ;  /* 0x0004b80a01007387 */ /* 0x0003e60000100a00 */
[C---:B------:R-:W-:Y:S01]  /*14df0*/  IMAD.WIDE R22, R6.reuse, 0x4, R22 ;  /* 0x0000000406167825 */ /* 0x040fe200078e0216 */
[----:B------:R4:W-:Y:S03]  /*14e00*/  STL.64 [R1+0x4c0], R12 ;  /* 0x0004c00c01007387 */ /* 0x0009e60000100a00 */
[C---:B------:R-:W-:Y:S01]  /*14e10*/  IMAD.WIDE R20, R6.reuse, 0x4, R20 ;  /* 0x0000000406147825 */ /* 0x040fe200078e0214 */
[----:B------:R-:W-:Y:S03]  /*14e20*/  STL.64 [R1+0x4c8], R22 ;  /* 0x0004c81601007387 */ /* 0x000fe60000100a00 */
[C---:B------:R-:W-:Y:S01]  /*14e30*/  IMAD.WIDE R16, R6.reuse, 0x4, R16 ;  /* 0x0000000406107825 */ /* 0x040fe200078e0210 */
[----:B------:R1:W-:Y:S03]  /*14e40*/  STL.64 [R1+0x4d0], R20 ;  /* 0x0004d01401007387 */ /* 0x0003e60000100a00 */
[C---:B---3--:R-:W-:Y:S01]  /*14e50*/  IMAD.WIDE R8, R6.reuse, 0x4, R8 ;  /* 0x0000000406087825 */ /* 0x048fe200078e0208 */
[----:B------:R3:W-:Y:S03]  /*14e60*/  STL.64 [R1+0x4d8], R16 ;  /* 0x0004d81001007387 */ /* 0x0007e60000100a00 */
[C---:B--2---:R-:W-:Y:S01]  /*14e70*/  IMAD.WIDE R4, R6.reuse, 0x4, R24 ;  /* 0x0000000406047825 */ /* 0x044fe200078e0218 */
[----:B------:R1:W-:Y:S03]  /*14e80*/  LDGSTS.E [R250+0x18c00], [R10.64], !P4 ;  /* 0x18c000000afa7fae */ /* 0x0003e6000e121848 */
[----:B------:R-:W-:Y:S01]  /*14e90*/  IMAD.WIDE R2, R6, 0x4, R14 ;  /* 0x0000000406027825 */ /* 0x000fe200078e020e */
[----:B------:R3:W-:Y:S04]  /*14ea0*/  STL.64 [R1+0x4e0], R8 ;  /* 0x0004e00801007387 */ /* 0x0007e80000100a00 */
[----:B------:R4:W-:Y:S04]  /*14eb0*/  LDGSTS.E [R250+0x18c80], [R12.64], !P4 ;  /* 0x18c800000cfa7fae */ /* 0x0009e8000e121848 */
[----:B-1----:R-:W2:Y:S04]  /*14ec0*/  LDL.LU.64 R10, [R1+0x9a0] ;  /* 0x0009a000010a7983 */ /* 0x002ea80000300a00 */
[----:B------:R1:W-:Y:S04]  /*14ed0*/  STL.64 [R1+0x4e8], R4 ;  /* 0x0004e80401007387 */ /* 0x0003e80000100a00 */
[----:B------:R-:W2:Y:S04]  /*14ee0*/  LDL.LU.64 R14, [R1+0x998] ;  /* 0x00099800010e7983 */ /* 0x000ea80000300a00 */
[----:B------:R1:W-:Y:S04]  /*14ef0*/  STL.64 [R1+0x4f0], R2 ;  /* 0x0004f00201007387 */ /* 0x0003e80000100a00 */
[----:B------:R-:W2:Y:S04]  /*14f00*/  LDL.LU.64 R34, [R1+0x990] ;  /* 0x0009900001227983 */ /* 0x000ea80000300a00 */
[----:B------:R-:W2:Y:S04]  /*14f10*/  LDL.LU.64 R32, [R1+0x988] ;  /* 0x0009880001207983 */ /* 0x000ea80000300a00 */
[----:B----4-:R-:W4:Y:S04]  /*14f20*/  LDL.LU.64 R12, [R1+0x980] ;  /* 0x00098000010c7983 */ /* 0x010f280000300a00 */
[----:B------:R1:W-:Y:S04]  /*14f30*/  LDGSTS.E [R250+0x18d00], [R22.64], !P4 ;  /* 0x18d0000016fa7fae */ /* 0x0003e8000e121848 */
[----:B------:R-:W4:Y:S04]  /*14f40*/  LDL.LU.64 R30, [R1+0x978] ;  /* 0x00097800011e7983 */ /* 0x000f280000300a00 */
[----:B------:R1:W-:Y:S04]  /*14f50*/  LDGSTS.E [R250+0x18d80], [R20.64], !P4 ;  /* 0x18d8000014fa7fae */ /* 0x0003e8000e121848 */
[----:B------:R3:W-:Y:S04]  /*14f60*/  LDGSTS.E [R250+0x18e00], [R16.64], !P4 ;  /* 0x18e0000010fa7fae */ /* 0x0007e8000e121848 */
[----:B------:R3:W-:Y:S04]  /*14f70*/  LDGSTS.E [R250+0x18e80], [R8.64], !P4 ;  /* 0x18e8000008fa7fae */ /* 0x0007e8000e121848 */
[----:B-1----:R-:W4:Y:S04]  /*14f80*/  LDL.LU.64 R20, [R1+0x970] ;  /* 0x0009700001147983 */ /* 0x002f280000300a00 */
[----:B---3--:R-:W3:Y:S04]  /*14f90*/  LDL.LU.64 R16, [R1+0x968] ;  /* 0x0009680001107983 */ /* 0x008ee80000300a00 */
[----:B------:R-:W3:Y:S04]  /*14fa0*/  LDL.LU.64 R28, [R1+0x17e8] ;  /* 0x0017e800011c7983 */ /* 0x000ee80000300a00 */
[----:B------:R-:W3:Y:S04]  /*14fb0*/  LDL.LU.64 R26, [R1+0x17e0] ;  /* 0x0017e000011a7983 */ /* 0x000ee80000300a00 */
[----:B------:R-:W3:Y:S04]  /*14fc0*/  LDL.LU.64 R24, [R1+0x17d8] ;  /* 0x0017d80001187983 */ /* 0x000ee80000300a00 */
[----:B------:R-:W3:Y:S04]  /*14fd0*/  LDL.LU.64 R22, [R1+0x11e0] ;  /* 0x0011e00001167983 */ /* 0x000ee80000300a00 */
[----:B------:R1:W-:Y:S04]  /*14fe0*/  LDGSTS.E [R250+0x18f00], [R4.64], !P4 ;  /* 0x18f0000004fa7fae */ /* 0x0003e8000e121848 */
[----:B------:R3:W-:Y:S01]  /*14ff0*/  LDGSTS.E [R250+0x18f80], [R2.64], !P4 ;  /* 0x18f8000002fa7fae */ /* 0x0007e2000e121848 */
[----:B------:R-:W-:-:S03]  /*15000*/  ISETP.GE.AND P4, PT, R7, R19, PT ;  /* 0x000000130700720c */ /* 0x000fc60003f86270 */
[----:B------:R-:W3:Y:S01]  /*15010*/  LDL.LU.64 R18, [R1+0x17d0] ;  /* 0x0017d00001127983 */ /* 0x000ee20000300a00 */
[----:B------:R-:W-:-:S04]  /*15020*/  MOV R91, c[0x0][0x180] ;  /* 0x00006000005b7a02 */ /* 0x000fc80000000f00 */
[----:B------:R-:W-:-:S04]  /*15030*/  IADD3 R0, R91, -0x68, RZ ;  /* 0xffffff985b007810 */ /* 0x000fc80007ffe0ff */
[----:B------:R-:W-:Y:S02]  /*15040*/  ISETP.GE.U32.AND P0, PT, R0, 0x7fffff59, PT ;  /* 0x7fffff590000780c */ /* 0x000fe40003f06070 */
[----:B------:R-:W-:-:S04]  /*15050*/  IADD3 R0, R91, -0x6c, RZ ;  /* 0xffffff945b007810 */ /* 0x000fc80007ffe0ff */
[----:B------:R-:W-:Y:S02]  /*15060*/  ISETP.GE.U32.AND P3, PT, R0, 0x7fffff55, PT ;  /* 0x7fffff550000780c */ /* 0x000fe40003f66070 */
[----:B------:R-:W-:Y:S01]  /*15070*/  IADD3 R0, R91, -0x70, RZ ;  /* 0xffffff905b007810 */ /* 0x000fe20007ffe0ff */
[----:B------:R-:W-:-:S03]  /*15080*/  IMAD.MOV.U32 R252, RZ, RZ, 0x3f ;  /* 0x0000003ffffc7424 */ /* 0x000fc600078e00ff */
[----:B------:R-:W-:Y:S02]  /*15090*/  ISETP.GE.U32.AND P5, PT, R0, 0x7fffff51, PT ;  /* 0x7fffff510000780c */ /* 0x000fe40003fa6070 */
[C---:B------:R-:W-:Y:S01]  /*150a0*/  IADD3 R0, R91.reuse, -0x74, RZ ;  /* 0xffffff8c5b007810 */ /* 0x040fe20007ffe0ff */
[----:B------:R-:W-:Y:S01]  /*150b0*/  ULDC UR4, c[0x0][0x18c] ;  /* 0x0000630000047ab9 */ /* 0x000fe20000000800 */
[----:B------:R-:W-:Y:S02]  /*150c0*/  IADD3 R252, R252, c[0x0][0x180], RZ ;  /* 0x00006000fcfc7a10 */ /* 0x000fe40007ffe0ff */
[----:B------:R-:W-:Y:S02]  /*150d0*/  ISETP.GE.U32.AND P6, PT, R0, 0x7fffff4d, PT ;  /* 0x7fffff4d0000780c */ /* 0x000fe40003fc6070 */
[----:B------:R-:W-:Y:S01]  /*150e0*/  IADD3 R0, R91, -0x78, RZ ;  /* 0xffffff885b007810 */ /* 0x000fe20007ffe0ff */
[----:B------:R-:W-:Y:S01]  /*150f0*/  USHF.L.U32 UR4, UR4, 0x6, URZ ;  /* 0x0000000604047899 */ /* 0x000fe2000800063f */
[----:B------:R-:W-:-:S02]  /*15100*/  SEL R8, RZ, 0x4, P1 ;  /* 0x00000004ff087807 */ /* 0x000fc40000800000 */
[----:B------:R-:W-:Y:S02]  /*15110*/  ISETP.GE.U32.AND P2, PT, R0, 0x7fffff49, PT ;  /* 0x7fffff490000780c */ /* 0x000fe40003f46070 */
[----:B------:R-:W-:Y:S02]  /*15120*/  IADD3 R0, R91, -0x7c, RZ ;  /* 0xffffff845b007810 */ /* 0x000fe40007ffe0ff */
[----:B------:R-:W-:Y:S02]  /*15130*/  ISETP.GT.AND P1, PT, R252, 0x7f, PT ;  /* 0x0000007ffc00780c */ /* 0x000fe40003f24270 */
[----:B------:R-:W-:Y:S02]  /*15140*/  SEL R7, RZ, 0x4, P4 ;  /* 0x00000004ff077807 */ /* 0x000fe40002000000 */
[----:B------:R-:W-:Y:S01]  /*15150*/  ISETP.GE.U32.AND P4, PT, R0, 0x7fffff45, PT ;  /* 0x7fffff450000780c */ /* 0x000fe20003f86070 */
[----:B------:R-:W-:Y:S01]  /*15160*/  IMAD.U32 R0, RZ, RZ, UR4 ;  /* 0x00000004ff007e24 */ /* 0x000fe2000f8e00ff */
[----:B------:R-:W-:Y:S01]  /*15170*/  SEL R8, R8, RZ, P1 ;  /* 0x000000ff08087207 */ /* 0x000fe20000800000 */
[----:B--2---:R-:W-:-:S04]  /*15180*/  IMAD.WIDE R10, R6, 0x4, R10 ;  /* 0x00000004060a7825 */ /* 0x004fc800078e020a */
[C---:B------:R-:W-:Y:S01]  /*15190*/  IMAD.WIDE R14, R6.reuse, 0x4, R14 ;  /* 0x00000004060e7825 */ /* 0x040fe200078e020e */
[----:B------:R2:W-:Y:S03]  /*151a0*/  STL.64 [R1+0x4f8], R10 ;  /* 0x0004f80a01007387 */ /* 0x0005e60000100a00 */
[C---:B------:R-:W-:Y:S01]  /*151b0*/  IMAD.WIDE R34, R6.reuse, 0x4, R34 ;  /* 0x0000000406227825 */ /* 0x040fe200078e0222 */
[----:B------:R1:W-:Y:S03]  /*151c0*/  STL.64 [R1+0x500], R14 ;  /* 0x0005000e01007387 */ /* 0x0003e60000100a00 */
[C---:B------:R-:W-:Y:S01]  /*151d0*/  IMAD.WIDE R32, R6.reuse, 0x4, R32 ;  /* 0x0000000406207825 */ /* 0x040fe200078e0220 */
[----:B------:R-:W-:Y:S03]  /*151e0*/  STL.64 [R1+0x508], R34 ;  /* 0x0005082201007387 */ /* 0x000fe60000100a00 */
[C---:B----4-:R-:W-:Y:S01]  /*151f0*/  IMAD.WIDE R12, R6.reuse, 0x4, R12 ;  /* 0x00000004060c7825 */ /* 0x050fe200078e020c */
[----:B------:R-:W-:Y:S03]  /*15200*/  STL.64 [R1+0x510], R32 ;  /* 0x0005102001007387 */ /* 0x000fe60000100a00 */
[C---:B------:R-:W-:Y:S01]  /*15210*/  IMAD.WIDE R30, R6.reuse, 0x4, R30 ;  /* 0x00000004061e7825 */ /* 0x040fe200078e021e */
[----:B------:R4:W-:Y:S04]  /*15220*/  STL.64 [R1+0x518], R12 ;  /* 0x0005180c01007387 */ /* 0x0009e80000100a00 */
[----:B------:R-:W-:Y:S04]  /*15230*/  STL.64 [R1+0x520], R30 ;  /* 0x0005201e01007387 */ /* 0x000fe80000100a00 */
[----:B------:R2:W-:Y:S04]  /*15240*/  LDGSTS.E [R250+0x19c00], [R10.64], !P0 ;  /* 0x19c000000afa7fae */ /* 0x0005e8000c121848 */
[----:B------:R2:W-:Y:S01]  /*15250*/  LDGSTS.E [R250+0x19c80], [R14.64], !P0 ;  /* 0x19c800000efa7fae */ /* 0x0005e2000c121848 */
[----:B-1----:R-:W-:-:S03]  /*15260*/  IMAD.WIDE R4, R6, 0x4, R20 ;  /* 0x0000000406047825 */ /* 0x002fc600078e0214 */
[----:B------:R1:W-:Y:S01]  /*15270*/  LDGSTS.E [R250+0x19d00], [R34.64], !P0 ;  /* 0x19d0000022fa7fae */ /* 0x0003e2000c121848 */
[----:B---3--:R-:W-:-:S03]  /*15280*/  IMAD.WIDE R2, R6, 0x4, R16 ;  /* 0x0000000406027825 */ /* 0x008fc600078e0210 */
[----:B------:R-:W3:Y:S04]  /*15290*/  LDL.LU.64 R20, [R1+0x11d8] ;  /* 0x0011d80001147983 */ /* 0x000ee80000300a00 */
[----:B------:R1:W-:Y:S04]  /*152a0*/  STL.64 [R1+0x528], R4 ;  /* 0x0005280401007387 */ /* 0x0003e80000100a00 */
[----:B--2---:R-:W2:Y:S04]  /*152b0*/  LDL.LU.64 R10, [R1+0x1708] ;  /* 0x00170800010a7983 */ /* 0x004ea80000300a00 */
[----:B------:R1:W-:Y:S04]  /*152c0*/  STL.64 [R1+0x530], R2 ;  /* 0x0005300201007387 */ /* 0x0003e80000100a00 */
[----:B------:R-:W2:Y:S04]  /*152d0*/  LDL.LU.64 R16, [R1+0x11d0] ;  /* 0x0011d00001107983 */ /* 0x000ea80000300a00 */
[----:B------:R-:W2:Y:S04]  /*152e0*/  LDL.LU.64 R14, [R1+0x1700] ;  /* 0x00170000010e7983 */ /* 0x000ea80000300a00 */
[----:B------:R1:W-:Y:S04]  /*152f0*/  LDGSTS.E [R250+0x19d80], [R32.64], !P0 ;  /* 0x19d8000020fa7fae */ /* 0x0003e8000c121848 */
[----:B------:R4:W-:Y:S04]  /*15300*/  LDGSTS.E [R250+0x19e00], [R12.64], !P0 ;  /* 0x19e000000cfa7fae */ /* 0x0009e8000c121848 */
[----:B------:R1:W-:Y:S04]  /*15310*/  LDGSTS.E [R250+0x19e80], [R30.64], !P0 ;  /* 0x19e800001efa7fae */ /* 0x0003e8000c121848 */
[----:B------:R1:W-:Y:S04]  /*15320*/  LDGSTS.E [R250+0x19f00], [R4.64], !P0 ;  /* 0x19f0000004fa7fae */ /* 0x0003e8000c121848 */
[----:B----4-:R-:W4:Y:S01]  /*15330*/  LDL.LU.64 R12, [R1+0x11c8] ;  /* 0x0011c800010c7983 */ /* 0x010f220000300a00 */
[----:B------:R-:W-:-:S03]  /*15340*/  IMAD.WIDE R238, R0, 0x4, R28 ;  /* 0x0000000400ee7825 */ /* 0x000fc600078e021c */
[----:B------:R1:W-:Y:S01]  /*15350*/  LDGSTS.E [R250+0x19f80], [R2.64], !P0 ;  /* 0x19f8000002fa7fae */ /* 0x0003e2000c121848 */
[----:B------:R-:W-:Y:S01]  /*15360*/  ISETP.NE.U32.AND P0, PT, R8, RZ, PT ;  /* 0x000000ff0800720c */ /* 0x000fe20003f05070 */
[----:B------:R-:W-:-:S04]  /*15370*/  IMAD.WIDE R8, R0, 0x4, R26 ;  /* 0x0000000400087825 */ /* 0x000fc800078e021a */
[C---:B-1----:R-:W-:Y:S01]  /*15380*/  IMAD.WIDE R4, R0.reuse, 0x4, R24 ;  /* 0x0000000400047825 */ /* 0x042fe200078e0218 */
[----:B------:R-:W-:Y:S03]  /*15390*/  STL.64 [R1+0x2268], R8 ;  /* 0x0022680801007387 */ /* 0x000fe60000100a00 */
[C---:B------:R-:W-:Y:S01]  /*153a0*/  IMAD.WIDE R2, R0.reuse, 0x4, R22 ;  /* 0x0000000400027825 */ /* 0x040fe200078e0216 */
[----:B------:R-:W-:Y:S04]  /*153b0*/  STL.64 [R1+0x2270], R238 ;  /* 0x002270ee01007387 */ /* 0x000fe80000100a00 */
[----:B------:R-:W-:Y:S04]  /*153c0*/  STL.64 [R1+0x2260], R4 ;  /* 0x0022600401007387 */ /* 0x000fe80000100a00 */
[----:B------:R-:W-:Y:S04]  /*153d0*/  STL.64 [R1+0x2460], R238 ;  /* 0x002460ee01007387 */ /* 0x000fe80000100a00 */
[----:B------:R1:W-:Y:S04]  /*153e0*/  STL.64 [R1+0x2258], R2 ;  /* 0x0022580201007387 */ /* 0x0003e80000100a00 */
[----:B------:R-:W4:Y:S04]  /*153f0*/  LDL.LU.64 R92, [R1+0x16f8] ;  /* 0x0016f800015c7983 */ /* 0x000f280000300a00 */
[----:B------:R-:W4:Y:S01]  /*15400*/  LDL.LU.64 R58, [R1+0x11c0] ;  /* 0x0011c000013a7983 */ /* 0x000f220000300a00 */
[----:B-1----:R-:W-:-:S05]  /*15410*/  IMAD.WIDE R2, R0, 0x4, R18 ;  /* 0x0000000400027825 */ /* 0x002fca00078e0212 */
[----:B------:R2:W-:Y:S04]  /*15420*/  STL.64 [R1+0x2250], R2 ;  /* 0x0022500201007387 */ /* 0x0005e80000100a00 */
[----:B------:R-:W4:Y:S04]  /*15430*/  LDL.LU.64 R56, [R1+0x16f0] ;  /* 0x0016f00001387983 */ /* 0x000f280000300a00 */
[----:B------:R-:W4:Y:S04]  /*15440*/  LDL.LU.64 R54, [R1+0x11b8] ;  /* 0x0011b80001367983 */ /* 0x000f280000300a00 */
[----:B------:R-:W4:Y:S04]  /*15450*/  LDL.LU.64 R52, [R1+0x16e8] ;  /* 0x0016e80001347983 */ /* 0x000f280000300a00 */
[----:B------:R-:W4:Y:S04]  /*15460*/  LDL.LU.64 R50, [R1+0x11b0] ;  /* 0x0011b00001327983 */ /* 0x000f280000300a00 */
[----:B------:R-:W4:Y:S04]  /*15470*/  LDL.LU.64 R48, [R1+0x16e0] ;  /* 0x0016e00001307983 */ /* 0x000f280000300a00 */
[----:B------:R-:W4:Y:S04]  /*15480*/  LDL.LU.64 R24, [R1+0x11a8] ;  /* 0x0011a80001187983 */ /* 0x000f280000300a00 */
[----:B------:R-:W4:Y:S04]  /*15490*/  LDL.LU.64 R22, [R1+0x16d8] ;  /* 0x0016d80001167983 */ /* 0x000f280000300a00 */
[----:B------:R-:W4:Y:S01]  /*154a0*/  LDL.LU.64 R18, [R1+0x11a0] ;  /* 0x0011a00001127983 */ /* 0x000f220000300a00 */
[----:B---3--:R-:W-:-:S04]  /*154b0*/  IMAD.WIDE R4, R0, 0x4, R20 ;  /* 0x0000000400047825 */ /* 0x008fc800078e0214 */
[C---:B--2---:R-:W-:Y:S02]  /*154c0*/  IMAD.WIDE R2, R0.reuse, 0x4, R10 ;  /* 0x0000000400027825 */ /* 0x044fe400078e020a */
[----:B------:R-:W2:Y:S04]  /*154d0*/  LDL.LU.64 R10, [R1+0x16d0] ;  /* 0x0016d000010a7983 */ /* 0x000ea80000300a00 */
[----:B------:R1:W-:Y:S04]  /*154e0*/  STL.64 [R1+0x2248], R4 ;  /* 0x0022480401007387 */ /* 0x0003e80000100a00 */
[----:B------:R3:W-:Y:S04]  /*154f0*/  STL.64 [R1+0x2240], R2 ;  /* 0x0022400201007387 */ /* 0x0007e80000100a00 */
[----:B------:R-:W2:Y:S01]  /*15500*/  LDL.LU.64 R46, [R1+0x1198] ;  /* 0x00119800012e7983 */ /* 0x000ea20000300a00 */
[----:B-1----:R-:W-:-:S04]  /*15510*/  IMAD.WIDE R4, R0, 0x4, R16 ;  /* 0x0000000400047825 */ /* 0x002fc800078e0210 */
[C---:B---3--:R-:W-:Y:S01]  /*15520*/  IMAD.WIDE R2, R0.reuse, 0x4, R14 ;  /* 0x0000000400027825 */ /* 0x048fe200078e020e */
[----:B------:R-:W-:Y:S04]  /*15530*/  STL.64 [R1+0x2238], R4 ;  /* 0x0022380401007387 */ /* 0x000fe80000100a00 */
[----:B------:R-:W3:Y:S04]  /*15540*/  LDL.LU.64 R44, [R1+0x1608] ;  /* 0x00160800012c7983 */ /* 0x000ee80000300a00 */
[----:B------:R4:W-:Y:S04]  /*15550*/  STL.64 [R1+0x2230], R2 ;  /* 0x0022300201007387 */ /* 0x0009e80000100a00 */
[----:B------:R-:W3:Y:S04]  /*15560*/  LDL.LU.64 R20, [R1+0x1190] ;  /* 0x0011900001147983 */ /* 0x000ee80000300a00 */
[----:B------:R-:W3:Y:S01]  /*15570*/  LDL.LU.64 R42, [R1+0x1600] ;  /* 0x00160000012a7983 */ /* 0x000ee20000300a00 */
[----:B----4-:R-:W-:-:S03]  /*15580*/  IMAD.WIDE R2, R0, 0x4, R12 ;  /* 0x0000000400027825 */ /* 0x010fc600078e020c */
[----:B------:R-:W4:Y:S04]  /*15590*/  LDL.LU.64 R40, [R1+0x1188] ;  /* 0x0011880001287983 */ /* 0x000f280000300a00 */
        /* <DEDUP_REMOVED lines=11> */
[----:B-1----:R-:W-:-:S04]  /*15650*/  IMAD.WIDE R2, R0, 0x4, R92 ;  /* 0x0000000400027825 */ /* 0x002fc800078e025c */
[C---:B------:R-:W-:Y:S01]  /*15660*/  IMAD.WIDE R8, R0.reuse, 0x4, R58 ;  /* 0x0000000400087825 */ /* 0x040fe200078e023a */
[----:B------:R1:W-:Y:S03]  /*15670*/  STL.64 [R1+0x2220], R2 ;  /* 0x0022200201007387 */ /* 0x0003e60000100a00 */
[C---:B------:R-:W-:Y:S01]  /*15680*/  IMAD.WIDE R4, R0.reuse, 0x4, R56 ;  /* 0x0000000400047825 */ /* 0x040fe200078e0238 */
[----:B------:R1:W-:Y:S04]  /*15690*/  STL.64 [R1+0x2218], R8 ;  /* 0x0022180801007387 */ /* 0x0003e80000100a00 */
[----:B------:R1:W-:Y:S02]  /*156a0*/  STL.64 [R1+0x2210], R4 ;  /* 0x0022100401007387 */ /* 0x0003e40000100a00 */
        /* <DEDUP_REMOVED lines=10> */
[----:B------:R-:W-:Y:S04]  /*15750*/  STL.64 [R1+0x21e8], R8 ;  /* 0x0021e80801007387 */ /* 0x000fe80000100a00 */
[----:B------:R-:W4:Y:S01]  /*15760*/  LDL.LU.64 R24, [R1+0x15d0] ;  /* 0x0015d00001187983 */ /* 0x000f220000300a00 */
[----:B-1----:R-:W-:-:S03]  /*15770*/  IMAD.WIDE R2, R0, 0x4, R18 ;  /* 0x0000000400027825 */ /* 0x002fc600078e0212 */
[----:B------:R-:W-:Y:S04]  /*15780*/  STL.64 [R1+0x21e0], R4 ;  /* 0x0021e00401007387 */ /* 0x000fe80000100a00 */
[----:B------:R-:W4:Y:S04]  /*15790*/  LDL.LU.64 R18, [R1+0x1158] ;  /* 0x0011580001127983 */ /* 0x000f280000300a00 */
[----:B------:R2:W-:Y:S04]  /*157a0*/  STL.64 [R1+0x21d8], R2 ;  /* 0x0021d80201007387 */ /* 0x0005e80000100a00 */
[----:B------:R-:W4:Y:S01]  /*157b0*/  LDL.LU.64 R22, [R1+0x1508] ;  /* 0x0015080001167983 */ /* 0x000f220000300a00 */
[----:B--2---:R-:W-:-:S03]  /*157c0*/  IMAD.WIDE R2, R0, 0x4, R10 ;  /* 0x0000000400027825 */ /* 0x004fc600078e020a */
[----:B------:R-:W2:Y:S04]  /*157d0*/  LDL.LU.64 R10, [R1+0x1150] ;  /* 0x00115000010a7983 */ /* 0x000ea80000300a00 */
[----:B------:R1:W-:Y:S01]  /*157e0*/  STL.64 [R1+0x21d0], R2 ;  /* 0x0021d00201007387 */ /* 0x0003e20000100a00 */
[----:B------:R-:W-:-:S05]  /*157f0*/  IMAD.WIDE R8, R0, 0x4, R46 ;  /* 0x0000000400087825 */ /* 0x000fca00078e022e */
[----:B------:R1:W-:Y:S01]  /*15800*/  STL.64 [R1+0x21c8], R8 ;  /* 0x0021c80801007387 */ /* 0x0003e20000100a00 */
[----:B---3--:R-:W-:-:S04]  /*15810*/  IMAD.WIDE R4, R0, 0x4, R44 ;  /* 0x0000000400047825 */ /* 0x008fc800078e022c */
[C---:B-1----:R-:W-:Y:S02]  /*15820*/  IMAD.WIDE R2, R0.reuse, 0x4, R20 ;  /* 0x0000000400027825 */ /* 0x042fe400078e0214 */
[----:B------:R-:W3:Y:S02]  /*15830*/  LDL.LU.64 R20, [R1+0x1500] ;  /* 0x0015000001147983 */ /* 0x000ee40000300a00 */
[C---:B------:R-:W-:Y:S02]  /*15840*/  IMAD.WIDE R8, R0.reuse, 0x4, R42 ;  /* 0x0000000400087825 */ /* 0x040fe400078e022a */
[----:B------:R4:W-:Y:S04]  /*15850*/  STL.64 [R1+0x21c0], R4 ;  /* 0x0021c00401007387 */ /* 0x0009e80000100a00 */
[----:B------:R1:W-:Y:S04]  /*15860*/  STL.64 [R1+0x21b8], R2 ;  /* 0x0021b80201007387 */ /* 0x0003e80000100a00 */
[----:B------:R4:W-:Y:S02]  /*15870*/  STL.64 [R1+0x21b0], R8 ;  /* 0x0021b00801007387 */ /* 0x0009e40000100a00 */
[----:B----4-:R-:W-:-:S04]  /*15880*/  IMAD.WIDE R4, R0, 0x4, R40 ;  /* 0x0000000400047825 */ /* 0x010fc800078e0228 */
[C---:B-1----:R-:W-:Y:S01]  /*15890*/  IMAD.WIDE R2, R0.reuse, 0x4, R38 ;  /* 0x0000000400027825 */ /* 0x042fe200078e0226 */
[----:B------:R1:W-:Y:S03]  /*158a0*/  STL.64 [R1+0x21a8], R4 ;  /* 0x0021a80401007387 */ /* 0x0003e60000100a00 */
[C---:B------:R-:W-:Y:S01]  /*158b0*/  IMAD.WIDE R8, R0.reuse, 0x4, R36 ;  /* 0x0000000400087825 */ /* 0x040fe200078e0224 */
[----:B------:R4:W-:Y:S04]  /*158c0*/  STL.64 [R1+0x21a0], R2 ;  /* 0x0021a00201007387 */ /* 0x0009e80000100a00 */
[----:B------:R4:W-:Y:S01]  /*158d0*/  STL.64 [R1+0x2198], R8 ;  /* 0x0021980801007387 */ /* 0x0009e20000100a00 */
[----:B-1----:R-:W-:-:S04]  /*158e0*/  IMAD.WIDE R4, R0, 0x4, R34 ;  /* 0x0000000400047825 */ /* 0x002fc800078e0222 */
[C---:B----4-:R-:W-:Y:S01]  /*158f0*/  IMAD.WIDE R2, R0.reuse, 0x4, R32 ;  /* 0x0000000400027825 */ /* 0x050fe200078e0220 */
        /* <DEDUP_REMOVED lines=9> */
[----:B------:R-:W-:Y:S01]  /*15990*/  STL.64 [R1+0x2168], R8 ;  /* 0x0021680801007387 */ /* 0x000fe20000100a00 */
[----:B-1----:R-:W-:-:S03]  /*159a0*/  IMAD.WIDE R4, R0, 0x4, R14 ;  /* 0x0000000400047825 */ /* 0x002fc600078e020e */
[----:B------:R-:W3:Y:S01]  /*159b0*/  LDL.LU.64 R92, [R1+0x1148] ;  /* 0x00114800015c7983 */ /* 0x000ee20000300a00 */
[----:B----4-:R-:W-:-:S03]  /*159c0*/  IMAD.WIDE R2, R0, 0x4, R12 ;  /* 0x0000000400027825 */ /* 0x010fc600078e020c */
[----:B------:R-:W-:Y:S04]  /*159d0*/  STL.64 [R1+0x2160], R4 ;  /* 0x0021600401007387 */ /* 0x000fe80000100a00 */
        /* <DEDUP_REMOVED lines=10> */
[----:B-1----:R-:W-:-:S03]  /*15a80*/  IMAD.WIDE R2, R0, 0x4, R18 ;  /* 0x0000000400027825 */ /* 0x002fc600078e0212 */
[----:B------:R-:W4:Y:S01]  /*15a90*/  LDL.LU.64 R18, [R1+0x10e0] ;  /* 0x0010e00001127983 */ /* 0x000f220000300a00 */
[----:B------:R-:W-:-:S05]  /*15aa0*/  IMAD.WIDE R4, R0, 0x4, R24 ;  /* 0x0000000400047825 */ /* 0x000fca00078e0218 */
[----:B------:R1:W-:Y:S04]  /*15ab0*/  STL.64 [R1+0x2150], R4 ;  /* 0x0021500401007387 */ /* 0x0003e80000100a00 */
[----:B------:R2:W-:Y:S04]  /*15ac0*/  STL.64 [R1+0x2148], R2 ;  /* 0x0021480201007387 */ /* 0x0005e80000100a00 */
[----:B------:R-:W4:Y:S01]  /*15ad0*/  LDL.LU.64 R46, [R1+0x14d0] ;  /* 0x0014d000012e7983 */ /* 0x000f220000300a00 */
[----:B-1----:R-:W-:-:S05]  /*15ae0*/  IMAD.WIDE R4, R0, 0x4, R22 ;  /* 0x0000000400047825 */ /* 0x002fca00078e0216 */
[----:B------:R-:W-:Y:S04]  /*15af0*/  STL.64 [R1+0x2140], R4 ;  /* 0x0021400401007387 */ /* 0x000fe80000100a00 */
[----:B------:R-:W4:Y:S01]  /*15b00*/  LDL.LU.64 R44, [R1+0x10d8] ;  /* 0x0010d800012c7983 */ /* 0x000f220000300a00 */
[----:B--2---:R-:W-:-:S05]  /*15b10*/  IMAD.WIDE R2, R0, 0x4, R10 ;  /* 0x0000000400027825 */ /* 0x004fca00078e020a */
[----:B------:R3:W-:Y:S04]  /*15b20*/  STL.64 [R1+0x2138], R2 ;  /* 0x0021380201007387 */ /* 0x0007e80000100a00 */
[----:B------:R-:W2:Y:S04]  /*15b30*/  LDL.LU.64 R10, [R1+0x1408] ;  /* 0x00140800010a7983 */ /* 0x000ea80000300a00 */
[----:B------:R-:W2:Y:S04]  /*15b40*/  LDL.LU.64 R42, [R1+0x10d0] ;  /* 0x0010d000012a7983 */ /* 0x000ea80000300a00 */
[----:B------:R-:W2:Y:S01]  /*15b50*/  LDL.LU.64 R40, [R1+0x1400] ;  /* 0x0014000001287983 */ /* 0x000ea20000300a00 */
[----:B---3--:R-:W-:-:S05]  /*15b60*/  IMAD.WIDE R2, R0, 0x4, R20 ;  /* 0x0000000400027825 */ /* 0x008fca00078e0214 */
[----:B------:R1:W-:Y:S04]  /*15b70*/  STL.64 [R1+0x2130], R2 ;  /* 0x0021300201007387 */ /* 0x0003e80000100a00 */
[----:B------:R-:W3:Y:S04]  /*15b80*/  LDL.LU.64 R38, [R1+0x10c8] ;  /* 0x0010c80001267983 */ /* 0x000ee80000300a00 */
        /* <DEDUP_REMOVED lines=8> */
[----:B------:R-:W3:Y:S01]  /*15c10*/  LDL.LU.64 R20, [R1+0x13d0] ;  /* 0x0013d00001147983 */ /* 0x000ee20000300a00 */
[----:B-1----:R-:W-:-:S04]  /*15c20*/  IMAD.WIDE R2, R0, 0x4, R92 ;  /* 0x0000000400027825 */ /* 0x002fc800078e025c */
[C---:B----4-:R-:W-:Y:S01]  /*15c30*/  IMAD.WIDE R8, R0.reuse, 0x4, R58 ;  /* 0x0000000400087825 */ /* 0x050fe200078e023a */
[----:B------:R1:W-:Y:S04]  /*15c40*/  STL.64 [R1+0x2128], R2 ;  /* 0x0021280201007387 */ /* 0x0003e80000100a00 */
[----:B------:R4:W-:Y:S01]  /*15c50*/  STL.64 [R1+0x2120], R8 ;  /* 0x0021200801007387 */ /* 0x0009e20000100a00 */
[----:B------:R-:W-:-:S04]  /*15c60*/  IMAD.WIDE R4, R0, 0x4, R56 ;  /* 0x0000000400047825 */ /* 0x000fc800078e0238 */
[C---:B-1----:R-:W-:Y:S01]  /*15c70*/  IMAD.WIDE R2, R0.reuse, 0x4, R54 ;  /* 0x0000000400027825 */ /* 0x042fe200078e0236 */
[----:B------:R1:W-:Y:S03]  /*15c80*/  STL.64 [R1+0x2118], R4 ;  /* 0x0021180401007387 */ /* 0x0003e60000100a00 */
[C---:B----4-:R-:W-:Y:S01]  /*15c90*/  IMAD.WIDE R8, R0.reuse, 0x4, R52 ;  /* 0x0000000400087825 */ /* 0x050fe200078e0234 */
        /* <DEDUP_REMOVED lines=14> */
[----:B------:R-:W4:Y:S01]  /*15d80*/  LDL.LU.64 R12, [R1+0x1098] ;  /* 0x00109800010c7983 */ /* 0x000f220000300a00 */
[----:B-1----:R-:W-:-:S03]  /*15d90*/  IMAD.WIDE R2, R0, 0x4, R18 ;  /* 0x0000000400027825 */ /* 0x002fc600078e0212 */
[----:B------:R-:W4:Y:S01]  /*15da0*/  LDL.LU.64 R18, [R1+0x13c0] ;  /* 0x0013c00001127983 */ /* 0x000f220000300a00 */
[----:B------:R-:W-:-:S03]  /*15db0*/  IMAD.WIDE R8, R0, 0x4, R46 ;  /* 0x0000000400087825 */ /* 0x000fc600078e022e */
[----:B------:R2:W-:Y:S04]  /*15dc0*/  STL.64 [R1+0x20d8], R2 ;  /* 0x0020d80201007387 */ /* 0x0005e80000100a00 */
[----:B------:R1:W-:Y:S01]  /*15dd0*/  STL.64 [R1+0x20d0], R8 ;  /* 0x0020d00801007387 */ /* 0x0003e20000100a00 */
[----:B------:R-:W-:-:S04]  /*15de0*/  IMAD.WIDE R4, R0, 0x4, R44 ;  /* 0x0000000400047825 */ /* 0x000fc800078e022c */
[C---:B--2---:R-:W-:Y:S02]  /*15df0*/  IMAD.WIDE R2, R0.reuse, 0x4, R10 ;  /* 0x0000000400027825 */ /* 0x044fe400078e020a */
[----:B------:R-:W2:Y:S02]  /*15e00*/  LDL.LU.64 R10, [R1+0x1090] ;  /* 0x00109000010a7983 */ /* 0x000ea40000300a00 */
[C---:B-1----:R-:W-:Y:S02]  /*15e10*/  IMAD.WIDE R8, R0.reuse, 0x4, R42 ;  /* 0x0000000400087825 */ /* 0x042fe400078e022a */
[----:B------:R1:W-:Y:S04]  /*15e20*/  STL.64 [R1+0x20c8], R4 ;  /* 0x0020c80401007387 */ /* 0x0003e80000100a00 */
[----:B------:R3:W-:Y:S04]  /*15e30*/  STL.64 [R1+0x20c0], R2 ;  /* 0x0020c00201007387 */ /* 0x0007e80000100a00 */
[----:B------:R3:W-:Y:S01]  /*15e40*/  STL.64 [R1+0x20b8], R8 ;  /* 0x0020b80801007387 */ /* 0x0007e20000100a00 */
[----:B-1----:R-:W-:-:S05]  /*15e50*/  IMAD.WIDE R4, R0, 0x4, R40 ;  /* 0x0000000400047825 */ /* 0x002fca00078e0228 */
[----:B------:R1:W-:Y:S01]  /*15e60*/  STL.64 [R1+0x20b0], R4 ;  /* 0x0020b00401007387 */ /* 0x0003e20000100a00 */
[----:B---3--:R-:W-:-:S04]  /*15e70*/  IMAD.WIDE R2, R0, 0x4, R38 ;  /* 0x0000000400027825 */ /* 0x008fc800078e0226 */
[C---:B------:R-:W-:Y:S01]  /*15e80*/  IMAD.WIDE R8, R0.reuse, 0x4, R36 ;  /* 0x0000000400087825 */ /* 0x040fe200078e0224 */
[----:B------:R3:W-:Y:S03]  /*15e90*/  STL.64 [R1+0x20a8], R2 ;  /* 0x0020a80201007387 */ /* 0x0007e60000100a00 */
[C---:B-1----:R-:W-:Y:S01]  /*15ea0*/  IMAD.WIDE R4, R0.reuse, 0x4, R34 ;  /* 0x0000000400047825 */ /* 0x042fe200078e0222 */
[----:B------:R1:W-:Y:S04]  /*15eb0*/  STL.64 [R1+0x20a0], R8 ;  /* 0x0020a00801007387 */ /* 0x0003e80000100a00 */
[----:B------:R3:W-:Y:S02]  /*15ec0*/  STL.64 [R1+0x2098], R4 ;  /* 0x0020980401007387 */ /* 0x0007e40000100a00 */
[----:B---3--:R-:W-:-:S04]  /*15ed0*/  IMAD.WIDE R2, R0, 0x4, R32 ;  /* 0x0000000400027825 */ /* 0x008fc800078e0220 */
[C---:B-1----:R-:W-:Y:S01]  /*15ee0*/  IMAD.WIDE R8, R0.reuse, 0x4, R30 ;  /* 0x0000000400087825 */ /* 0x042fe200078e021e */
[----:B------:R1:W-:Y:S03]  /*15ef0*/  STL.64 [R1+0x2090], R2 ;  /* 0x0020900201007387 */ /* 0x0003e60000100a00 */
[C---:B------:R-:W-:Y:S01]  /*15f00*/  IMAD.WIDE R4, R0.reuse, 0x4, R28 ;  /* 0x0000000400047825 */ /* 0x040fe200078e021c */
[----:B------:R3:W-:Y:S04]  /*15f10*/  STL.64 [R1+0x2088], R8 ;  /* 0x0020880801007387 */ /* 0x0007e80000100a00 */
[----:B------:R3:W-:Y:S01]  /*15f20*/  STL.64 [R1+0x2080], R4 ;  /* 0x0020800401007387 */ /* 0x0007e20000100a00 */
[----:B-1----:R-:W-:-:S04]  /*15f30*/  IMAD.WIDE R2, R0, 0x4, R26 ;  /* 0x0000000400027825 */ /* 0x002fc800078e021a */
[C---:B---3--:R-:W-:Y:S01]  /*15f40*/  IMAD.WIDE R8, R0.reuse, 0x4, R24 ;  /* 0x0000000400087825 */ /* 0x048fe200078e0218 */
[----:B------:R1:W-:Y:S03]  /*15f50*/  STL.64 [R1+0x2078], R2 ;  /* 0x0020780201007387 */ /* 0x0003e60000100a00 */
[C---:B------:R-:W-:Y:S01]  /*15f60*/  IMAD.WIDE R4, R0.reuse, 0x4, R22 ;  /* 0x0000000400047825 */ /* 0x040fe200078e0216 */
[----:B------:R-:W-:Y:S04]  /*15f70*/  STL.64 [R1+0x2070], R8 ;  /* 0x0020700801007387 */ /* 0x000fe80000100a00 */
[----:B------:R-:W3:Y:S01]  /*15f80*/  LDL.LU.64 R92, [R1+0x13b8] ;  /* 0x0013b800015c7983 */ /* 0x000ee20000300a00 */
[----:B-1----:R-:W-:-:S03]  /*15f90*/  IMAD.WIDE R2, R0, 0x4, R20 ;  /* 0x0000000400027825 */ /* 0x002fc600078e0214 */
[----:B------:R1:W-:Y:S04]  /*15fa0*/  STL.64 [R1+0x2068], R4 ;  /* 0x0020680401007387 */ /* 0x0003e80000100a00 */
[----:B------:R-:W3:Y:S04]  /*15fb0*/  LDL.LU.64 R58, [R1+0x1088] ;  /* 0x00108800013a7983 */ /* 0x000ee80000300a00 */
        /* <DEDUP_REMOVED lines=10> */
[----:B-1----:R-:W-:-:S05]  /*16060*/  IMAD.WIDE R4, R0, 0x4, R16 ;  /* 0x0000000400047825 */ /* 0x002fca00078e0210 */
[----:B------:R1:W-:Y:S01]  /*16070*/  STL.64 [R1+0x2058], R4 ;  /* 0x0020580401007387 */ /* 0x0003e20000100a00 */
[----:B----4-:R-:W-:-:S05]  /*16080*/  IMAD.WIDE R2, R0, 0x4, R14 ;  /* 0x0000000400027825 */ /* 0x010fca00078e020e */
[----:B------:R4:W-:Y:S01]  /*16090*/  STL.64 [R1+0x2050], R2 ;  /* 0x0020500201007387 */ /* 0x0009e20000100a00 */
[----:B-1----:R-:W-:-:S03]  /*160a0*/  IMAD.WIDE R4, R0, 0x4, R12 ;  /* 0x0000000400047825 */ /* 0x002fc600078e020c */
[----:B------:R-:W3:Y:S04]  /*160b0*/  LDL.LU.64 R38, [R1+0x1060] ;  /* 0x0010600001267983 */ /* 0x000ee80000300a00 */
[----:B------:R-:W-:Y:S01]  /*160c0*/  STL.64 [R1+0x2048], R4 ;  /* 0x0020480401007387 */ /* 0x000fe20000100a00 */
[----:B----4-:R-:W-:-:S03]  /*160d0*/  IMAD.WIDE R2, R0, 0x4, R18 ;  /* 0x0000000400027825 */ /* 0x010fc600078e0212 */
[----:B------:R-:W4:Y:S04]  /*160e0*/  LDL.LU.64 R36, [R1+0x1388] ;  /* 0x0013880001247983 */ /* 0x000f280000300a00 */
[----:B------:R2:W-:Y:S04]  /*160f0*/  STL.64 [R1+0x2040], R2 ;  /* 0x0020400201007387 */ /* 0x0005e80000100a00 */
[----:B------:R-:W4:Y:S04]  /*16100*/  LDL.LU.64 R18, [R1+0x1058] ;  /* 0x0010580001127983 */ /* 0x000f280000300a00 */
[----:B------:R-:W4:Y:S04]  /*16110*/  LDL.LU.64 R34, [R1+0x1300] ;  /* 0x0013000001227983 */ /* 0x000f280000300a00 */
[----:B------:R-:W4:Y:S01]  /*16120*/  LDL.LU.64 R32, [R1+0x1050] ;  /* 0x0010500001207983 */ /* 0x000f220000300a00 */
[----:B--2---:R-:W-:-:S05]  /*16130*/  IMAD.WIDE R2, R0, 0x4, R10 ;  /* 0x0000000400027825 */ /* 0x004fca00078e020a */
[----:B------:R1:W-:Y:S04]  /*16140*/  STL.64 [R1+0x2038], R2 ;  /* 0x0020380201007387 */ /* 0x0003e80000100a00 */
[----:B------:R-:W2:Y:S04]  /*16150*/  LDL.LU.64 R30, [R1+0x12f8] ;  /* 0x0012f800011e7983 */ /* 0x000ea80000300a00 */
        /* <DEDUP_REMOVED lines=8> */
[----:B------:R-:W2:Y:S01]  /*161e0*/  LDL.LU.64 R10, [R1+0xfe8] ;  /* 0x000fe800010a7983 */ /* 0x000ea20000300a00 */
[----:B---3--:R-:W-:-:S05]  /*161f0*/  IMAD.WIDE R8, R0, 0x4, R92 ;  /* 0x0000000400087825 */ /* 0x008fca00078e025c */
[----:B------:R3:W-:Y:S01]  /*16200*/  STL.64 [R1+0x2030], R8 ;  /* 0x0020300801007387 */ /* 0x0007e20000100a00 */
[----:B------:R-:W-:-:S05]  /*16210*/  IMAD.WIDE R4, R0, 0x4, R58 ;  /* 0x0000000400047825 */ /* 0x000fca00078e023a */
[----:B------:R3:W-:Y:S01]  /*16220*/  STL.64 [R1+0x2028], R4 ;  /* 0x0020280401007387 */ /* 0x0007e20000100a00 */
[----:B-1----:R-:W-:-:S04]  /*16230*/  IMAD.WIDE R2, R0, 0x4, R56 ;  /* 0x0000000400027825 */ /* 0x002fc800078e0238 */
[C---:B---3--:R-:W-:Y:S01]  /*16240*/  IMAD.WIDE R8, R0.reuse, 0x4, R54 ;  /* 0x0000000400087825 */ /* 0x048fe200078e0236 */
[----:B------:R1:W-:Y:S03]  /*16250*/  STL.64 [R1+0x2020], R2 ;  /* 0x0020200201007387 */ /* 0x0003e60000100a00 */
[C---:B------:R-:W-:Y:S01]  /*16260*/  IMAD.WIDE R4, R0.reuse, 0x4, R52 ;  /* 0x0000000400047825 */ /* 0x040fe200078e0234 */
[----:B------:R-:W-:Y:S04]  /*16270*/  STL.64 [R1+0x2018], R8 ;  /* 0x0020180801007387 */ /* 0x000fe80000100a00 */
[----:B------:R3:W-:Y:S01]  /*16280*/  STL.64 [R1+0x2010], R4 ;  /* 0x0020100401007387 */ /* 0x0007e20000100a00 */
[----:B-1----:R-:W-:-:S04]  /*16290*/  IMAD.WIDE R2, R0, 0x4, R50 ;  /* 0x0000000400027825 */ /* 0x002fc800078e0232 */
[C---:B------:R-:W-:Y:S01]  /*162a0*/  IMAD.WIDE R246, R0.reuse, 0x4, R48 ;  /* 0x0000000400f67825 */ /* 0x040fe200078e0230 */
[----:B------:R1:W-:Y:S03]  /*162b0*/  STL.64 [R1+0x2008], R2 ;  /* 0x0020080201007387 */ /* 0x0003e60000100a00 */
[C---:B---3--:R-:W-:Y:S01]  /*162c0*/  IMAD.WIDE R4, R0.reuse, 0x4, R44 ;  /* 0x0000000400047825 */ /* 0x048fe200078e022c */
[----:B------:R-:W-:Y:S03]  /*162d0*/  STL.64 [R1+0x2000], R246 ;  /* 0x002000f601007387 */ /* 0x000fe60000100a00 */
[C---:B------:R-:W-:Y:S01]  /*162e0*/  IMAD.WIDE R244, R0.reuse, 0x4, R46 ;  /* 0x0000000400f47825 */ /* 0x040fe200078e022e */
[----:B------:R-:W-:Y:S03]  /*162f0*/  STL.64 [R1+0x1ff0], R4 ;  /* 0x001ff00401007387 */ /* 0x000fe60000100a00 */
[C---:B-1----:R-:W-:Y:S01]  /*16300*/  IMAD.WIDE R2, R0.reuse, 0x4, R42 ;  /* 0x0000000400027825 */ /* 0x042fe200078e022a */
[----:B------:R-:W-:Y:S04]  /*16310*/  STL.64 [R1+0x2468], R246 ;  /* 0x002468f601007387 */ /* 0x000fe80000100a00 */
[----:B------:R1:W-:Y:S04]  /*16320*/  STL.64 [R1+0x1fe8], R2 ;  /* 0x001fe80201007387 */ /* 0x0003e80000100a00 */
[----:B------:R-:W-:Y:S04]  /*16330*/  STL.64 [R1+0x1ff8], R244 ;  /* 0x001ff8f401007387 */ /* 0x000fe80000100a00 */
[----:B------:R-:W-:Y:S01]  /*16340*/  STL.64 [R1+0x2470], R244 ;  /* 0x002470f401007387 */ /* 0x000fe20000100a00 */
[----:B-1----:R-:W-:-:S05]  /*16350*/  IMAD.WIDE R2, R0, 0x4, R40 ;  /* 0x0000000400027825 */ /* 0x002fca00078e0228 */
[----:B------:R4:W-:Y:S01]  /*16360*/  STL.64 [R1+0x1fe0], R2 ;  /* 0x001fe00201007387 */ /* 0x0009e20000100a00 */
[----:B------:R-:W-:-:S05]  /*16370*/  IMAD.WIDE R8, R0, 0x4, R38 ;  /* 0x0000000400087825 */ /* 0x000fca00078e0226 */
[----:B------:R-:W-:Y:S01]  /*16380*/  STL.64 [R1+0x1fd8], R8 ;  /* 0x001fd80801007387 */ /* 0x000fe20000100a00 */
[----:B----4-:R-:W-:-:S03]  /*16390*/  IMAD.WIDE R2, R0, 0x4, R18 ;  /* 0x0000000400027825 */ /* 0x010fc600078e0212 */
[----:B------:R-:W3:Y:S01]  /*163a0*/  LDL.LU.64 R18, [R1+0x12d0] ;  /* 0x0012d00001127983 */ /* 0x000ee20000300a00 */
[----:B------:R-:W-:-:S05]  /*163b0*/  IMAD.WIDE R4, R0, 0x4, R36 ;  /* 0x0000000400047825 */ /* 0x000fca00078e0224 */
[----:B------:R1:W-:Y:S04]  /*163c0*/  STL.64 [R1+0x1fd0], R4 ;  /* 0x001fd00401007387 */ /* 0x0003e80000100a00 */
[----:B------:R4:W-:Y:S01]  /*163d0*/  STL.64 [R1+0x1fc8], R2 ;  /* 0x001fc80201007387 */ /* 0x0009e20000100a00 */
[----:B-1----:R-:W-:-:S04]  /*163e0*/  IMAD.WIDE R4, R0, 0x4, R34 ;  /* 0x0000000400047825 */ /* 0x002fc800078e0222 */
[C---:B----4-:R-:W-:Y:S01]  /*163f0*/  IMAD.WIDE R2, R0.reuse, 0x4, R32 ;  /* 0x0000000400027825 */ /* 0x050fe200078e0220 */
[----:B------:R1:W-:Y:S04]  /*16400*/  STL.64 [R1+0x1fc0], R4 ;  /* 0x001fc00401007387 */ /* 0x0003e80000100a00 */
[----:B------:R4:W-:Y:S01]  /*16410*/  STL.64 [R1+0x1fb8], R2 ;  /* 0x001fb80201007387 */ /* 0x0009e20000100a00 */
[----:B--2---:R-:W-:-:S04]  /*16420*/  IMAD.WIDE R8, R0, 0x4, R30 ;  /* 0x0000000400087825 */ /* 0x004fc800078e021e */
[C---:B-1----:R-:W-:Y:S01]  /*16430*/  IMAD.WIDE R4, R0.reuse, 0x4, R28 ;  /* 0x0000000400047825 */ /* 0x042fe200078e021c */
[----:B------:R1:W-:Y:S03]  /*16440*/  STL.64 [R1+0x1fb0], R8 ;  /* 0x001fb00801007387 */ /* 0x0003e60000100a00 */
[C---:B----4-:R-:W-:Y:S01]  /*16450*/  IMAD.WIDE R2, R0.reuse, 0x4, R26 ;  /* 0x0000000400027825 */ /* 0x050fe200078e021a */
[----:B------:R2:W-:Y:S04]  /*16460*/  STL.64 [R1+0x1fa8], R4 ;  /* 0x001fa80401007387 */ /* 0x0005e80000100a00 */
[----:B------:R4:W-:Y:S01]  /*16470*/  STL.64 [R1+0x1f98], R2 ;  /* 0x001f980201007387 */ /* 0x0009e20000100a00 */
[----:B-1----:R-:W-:-:S04]  /*16480*/  IMAD.WIDE R8, R0, 0x4, R24 ;  /* 0x0000000400087825 */ /* 0x002fc800078e0218 */
[C---:B--2---:R-:W-:Y:S01]  /*16490*/  IMAD.WIDE R4, R0.reuse, 0x4, R22 ;  /* 0x0000000400047825 */ /* 0x044fe200078e0216 */
[----:B------:R-:W-:Y:S03]  /*164a0*/  STL.64 [R1+0x1f88], R8 ;  /* 0x001f880801007387 */ /* 0x000fe60000100a00 */
[C---:B----4-:R-:W-:Y:S01]  /*164b0*/  IMAD.WIDE R2, R0.reuse, 0x4, R20 ;  /* 0x0000000400027825 */ /* 0x050fe200078e0214 */
[----:B------:R1:W-:Y:S04]  /*164c0*/  STL.64 [R1+0x1f80], R4 ;  /* 0x001f800401007387 */ /* 0x0003e80000100a00 */
[----:B------:R2:W-:Y:S04]  /*164d0*/  STL.64 [R1+0x1f78], R2 ;  /* 0x001f780201007387 */ /* 0x0005e80000100a00 */
[----:B------:R-:W4:Y:S01]  /*164e0*/  LDL.LU.64 R96, [R1+0xfe0] ;  /* 0x000fe00001607983 */ /* 0x000f220000300a00 */
[----:B-1----:R-:W-:-:S04]  /*164f0*/  IMAD.WIDE R4, R0, 0x4, R12 ;  /* 0x0000000400047825 */ /* 0x002fc800078e020c */
[C---:B--2---:R-:W-:Y:S01]  /*16500*/  IMAD.WIDE R2, R0.reuse, 0x4, R10 ;  /* 0x0000000400027825 */ /* 0x044fe200078e020a */
[----:B------:R-:W-:Y:S04]  /*16510*/  STL.64 [R1+0x1f60], R4 ;  /* 0x001f600401007387 */ /* 0x000fe80000100a00 */
[----:B------:R-:W2:Y:S04]  /*16520*/  LDL.LU.64 R94, [R1+0x12c8] ;  /* 0x0012c800015e7983 */ /* 0x000ea80000300a00 */
        /* <DEDUP_REMOVED lines=13> */
[----:B------:R-:W-:-:S03]  /*16600*/  IMAD.WIDE R242, R0, 0x4, R16 ;  /* 0x0000000400f27825 */ /* 0x000fc600078e0210 */
[----:B------:R-:W2:Y:S04]  /*16610*/  LDL.LU.64 R36, [R1+0xfa8] ;  /* 0x000fa80001247983 */ /* 0x000ea80000300a00 */
[----:B------:R-:W2:Y:S04]  /*16620*/  LDL.LU.64 R34, [R1+0x1290] ;  /* 0x0012900001227983 */ /* 0x000ea80000300a00 */
[----:B------:R-:W-:Y:S04]  /*16630*/  STL.64 [R1+0x1f70], R242 ;  /* 0x001f70f201007387 */ /* 0x000fe80000100a00 */
[----:B------:R-:W-:Y:S04]  /*16640*/  STL.64 [R1+0x2478], R242 ;  /* 0x002478f201007387 */ /* 0x000fe80000100a00 */
[----:B------:R-:W2:Y:S04]  /*16650*/  LDL.LU.64 R32, [R1+0xfa0] ;  /* 0x000fa00001207983 */ /* 0x000ea80000300a00 */
[----:B------:R-:W2:Y:S01]  /*16660*/  LDL.LU.64 R30, [R1+0x1288] ;  /* 0x00128800011e7983 */ /* 0x000ea20000300a00 */
[----:B------:R-:W-:-:S04]  /*16670*/  IMAD.WIDE R240, R0, 0x4, R14 ;  /* 0x0000000400f07825 */ /* 0x000fc800078e020e */
        /* <DEDUP_REMOVED lines=12> */
[----:B------:R-:W-:Y:S01]  /*16740*/  STL.64 [R1+0x1f68], R240 ;  /* 0x001f68f001007387 */ /* 0x000fe20000100a00 */
[----:B------:R-:W-:-:S04]  /*16750*/  IMAD.WIDE R180, R0, 0x4, R248 ;  /* 0x0000000400b47825 */ /* 0x000fc800078e02f8 */
[----:B----4-:R-:W-:-:S05]  /*16760*/  IMAD.WIDE R4, R0, 0x4, R96 ;  /* 0x0000000400047825 */ /* 0x010fca00078e0260 */
[----:B------:R1:W-:Y:S01]  /*16770*/  STL.64 [R1+0x1f48], R4 ;  /* 0x001f480401007387 */ /* 0x0003e20000100a00 */
[----:B--2---:R-:W-:-:S05]  /*16780*/  IMAD.WIDE R2, R0, 0x4, R94 ;  /* 0x0000000400027825 */ /* 0x004fca00078e025e */
[----:B------:R2:W-:Y:S01]  /*16790*/  STL.64 [R1+0x1f40], R2 ;  /* 0x001f400201007387 */ /* 0x0005e20000100a00 */
[----:B------:R-:W-:-:S04]  /*167a0*/  IMAD.WIDE R8, R0, 0x4, R92 ;  /* 0x0000000400087825 */ /* 0x000fc800078e025c */
[C---:B-1----:R-:W-:Y:S01]  /*167b0*/  IMAD.WIDE R4, R0.reuse, 0x4, R58 ;  /* 0x0000000400047825 */ /* 0x042fe200078e023a */
[----:B------:R1:W-:Y:S03]  /*167c0*/  STL.64 [R1+0x1f38], R8 ;  /* 0x001f380801007387 */ /* 0x0003e60000100a00 */
[C---:B--2---:R-:W-:Y:S01]  /*167d0*/  IMAD.WIDE R2, R0.reuse, 0x4, R56 ;  /* 0x0000000400027825 */ /* 0x044fe200078e0238 */
[----:B------:R2:W-:Y:S04]  /*167e0*/  STL.64 [R1+0x1f30], R4 ;  /* 0x001f300401007387 */ /* 0x0005e80000100a00 */
[----:B------:R4:W-:Y:S01]  /*167f0*/  STL.64 [R1+0x1f28], R2 ;  /* 0x001f280201007387 */ /* 0x0009e20000100a00 */
[----:B-1----:R-:W-:-:S04]  /*16800*/  IMAD.WIDE R8, R0, 0x4, R54 ;  /* 0x0000000400087825 */ /* 0x002fc800078e0236 */
[C---:B--2---:R-:W-:Y:S01]  /*16810*/  IMAD.WIDE R4, R0.reuse, 0x4, R52 ;  /* 0x0000000400047825 */ /* 0x044fe200078e0234 */
        /* <DEDUP_REMOVED lines=8> */
[----:B------:R1:W-:Y:S03]  /*168a0*/  STL.64 [R1+0xaa8], R4 ;  /* 0x000aa80401007387 */ /* 0x0003e60000100a00 */
[C---:B------:R-:W-:Y:S01]  /*168b0*/  IMAD.WIDE R222, R0.reuse, 0x4, R42 ;  /* 0x0000000400de7825 */ /* 0x040fe200078e022a */
[----:B------:R2:W-:Y:S03]  /*168c0*/  STL.64 [R1+0xaa0], R2 ;  /* 0x000aa00201007387 */ /* 0x0005e60000100a00 */
[C---:B------:R-:W-:Y:S01]  /*168d0*/  IMAD.WIDE R220, R0.reuse, 0x4, R40 ;  /* 0x0000000400dc7825 */ /* 0x040fe200078e0228 */
[----:B------:R-:W-:Y:S03]  /*168e0*/  STL.64 [R1+0xa98], R222 ;  /* 0x000a98de01007387 */ /* 0x000fe60000100a00 */
[----:B-1----:R-:W-:-:S04]  /*168f0*/  IMAD.WIDE R4, R0, 0x4, R36 ;  /* 0x0000000400047825 */ /* 0x002fc800078e0224 */
[----:B--2---:R-:W-:-:S05]  /*16900*/  IMAD.WIDE R2, R0, 0x4, R38 ;  /* 0x0000000400027825 */ /* 0x004fca00078e0226 */
[----:B------:R1:W-:Y:S04]  /*16910*/  STL.64 [R1+0xa88], R2 ;  /* 0x000a880201007387 */ /* 0x0003e80000100a00 */
[----:B------:R2:W-:Y:S04]  /*16920*/  STL.64 [R1+0xa80], R4 ;  /* 0x000a800401007387 */ /* 0x0005e80000100a00 */
[----:B------:R-:W-:Y:S01]  /*16930*/  STL.64 [R1+0xa90], R220 ;  /* 0x000a90dc01007387 */ /* 0x000fe20000100a00 */
[----:B-1----:R-:W-:-:S04]  /*16940*/  IMAD.WIDE R2, R0, 0x4, R34 ;  /* 0x0000000400027825 */ /* 0x002fc800078e0222 */
[C---:B--2---:R-:W-:Y:S01]  /*16950*/  IMAD.WIDE R4, R0.reuse, 0x4, R32 ;  /* 0x0000000400047825 */ /* 0x044fe200078e0220 */
[----:B------:R1:W-:Y:S04]  /*16960*/  STL.64 [R1+0xa78], R2 ;  /* 0x000a780201007387 */ /* 0x0003e80000100a00 */
[----:B------:R2:W-:Y:S01]  /*16970*/  STL.64 [R1+0x1f00], R4 ;  /* 0x001f000401007387 */ /* 0x0005e20000100a00 */
[----:B-1----:R-:W-:-:S05]  /*16980*/  IMAD.WIDE R2, R0, 0x4, R30 ;  /* 0x0000000400027825 */ /* 0x002fca00078e021e */
[----:B------:R1:W-:Y:S01]  /*16990*/  STL.64 [R1+0xa70], R2 ;  /* 0x000a700201007387 */ /* 0x0003e20000100a00 */
[----:B---3--:R-:W-:-:S04]  /*169a0*/  IMAD.WIDE R8, R0, 0x4, R28 ;  /* 0x0000000400087825 */ /* 0x008fc800078e021c */
[C---:B--2---:R-:W-:Y:S01]  /*169b0*/  IMAD.WIDE R4, R0.reuse, 0x4, R26 ;  /* 0x0000000400047825 */ /* 0x044fe200078e021a */
[----:B------:R2:W-:Y:S03]  /*169c0*/  STL.64 [R1+0xa68], R8 ;  /* 0x000a680801007387 */ /* 0x0005e60000100a00 */
[C---:B-1----:R-:W-:Y:S01]  /*169d0*/  IMAD.WIDE R2, R0.reuse, 0x4, R24 ;  /* 0x0000000400027825 */ /* 0x042fe200078e0218 */
[----:B------:R1:W-:Y:S04]  /*169e0*/  STL.64 [R1+0xa60], R4 ;  /* 0x000a600401007387 */ /* 0x0003e80000100a00 */
[----:B------:R3:W-:Y:S01]  /*169f0*/  STL.64 [R1+0xa58], R2 ;  /* 0x000a580201007387 */ /* 0x0007e20000100a00 */
[----:B--2---:R-:W-:-:S04]  /*16a00*/  IMAD.WIDE R8, R0, 0x4, R22 ;  /* 0x0000000400087825 */ /* 0x004fc800078e0216 */
[C---:B-1----:R-:W-:Y:S01]  /*16a10*/  IMAD.WIDE R4, R0.reuse, 0x4, R20 ;  /* 0x0000000400047825 */ /* 0x042fe200078e0214 */
[----:B------:R1:W-:Y:S03]  /*16a20*/  STL.64 [R1+0xa50], R8 ;  /* 0x000a500801007387 */ /* 0x0003e60000100a00 */
[C---:B---3--:R-:W-:Y:S01]  /*16a30*/  IMAD.WIDE R2, R0.reuse, 0x4, R16 ;  /* 0x0000000400027825 */ /* 0x048fe200078e0210 */
[----:B------:R2:W-:Y:S04]  /*16a40*/  STL.64 [R1+0xa48], R4 ;  /* 0x000a480401007387 */ /* 0x0005e80000100a00 */
[----:B------:R3:W-:Y:S01]  /*16a50*/  STL.64 [R1+0xa40], R2 ;  /* 0x000a400201007387 */ /* 0x0007e20000100a00 */
[----:B-1----:R-:W-:-:S04]  /*16a60*/  IMAD.WIDE R8, R0, 0x4, R14 ;  /* 0x0000000400087825 */ /* 0x002fc800078e020e */
[C---:B--2---:R-:W-:Y:S01]  /*16a70*/  IMAD.WIDE R4, R0.reuse, 0x4, R12 ;  /* 0x0000000400047825 */ /* 0x044fe200078e020c */
[----:B------:R-:W-:Y:S03]  /*16a80*/  STL.64 [R1+0x1ef8], R8 ;  /* 0x001ef80801007387 */ /* 0x000fe60000100a00 */
[C---:B---3--:R-:W-:Y:S01]  /*16a90*/  IMAD.WIDE R2, R0.reuse, 0x4, R10 ;  /* 0x0000000400027825 */ /* 0x048fe200078e020a */
[----:B------:R1:W-:Y:S03]  /*16aa0*/  STL.64 [R1+0x1ef0], R4 ;  /* 0x001ef00401007387 */ /* 0x0003e60000100a00 */
[----:B------:R-:W-:Y:S01]  /*16ab0*/  IMAD.WIDE R182, R0, 0x4, R18 ;  /* 0x0000000400b67825 */ /* 0x000fe200078e0212 */
[----:B------:R2:W-:Y:S04]  /*16ac0*/  STL.64 [R1+0x1ee8], R2 ;  /* 0x001ee80201007387 */ /* 0x0005e80000100a00 */
[----:B------:R-:W-:Y:S04]  /*16ad0*/  STL [R1+0x5b0], RZ ;  /* 0x0005b0ff01007387 */ /* 0x000fe80000100800 */
[----:B------:R-:W-:Y:S04]  /*16ae0*/  STL [R1+0x5b4], RZ ;  /* 0x0005b4ff01007387 */ /* 0x000fe80000100800 */
[----:B------:R-:W-:Y:S04]  /*16af0*/  STL.64 [R1+0x1ee0], R182 ;  /* 0x001ee0b601007387 */ /* 0x000fe80000100a00 */
[----:B------:R-:W-:Y:S04]  /*16b00*/  STL [R1+0x5b8], RZ ;  /* 0x0005b8ff01007387 */ /* 0x000fe80000100800 */
[----:B------:R-:W-:Y:S04]  /*16b10*/  STL.64 [R1+0x1ed8], R180 ;  /* 0x001ed8b401007387 */ /* 0x000fe80000100a00 */
[----:B------:R-:W-:Y:S04]  /*16b20*/  STL [R1+0x5bc], RZ ;  /* 0x0005bcff01007387 */ /* 0x000fe80000100800 */
        /* <DEDUP_REMOVED lines=208> */
[----:B------:R-:W3:Y:S04]  /*17830*/  LDL.LU.64 R212, [R1+0xd98] ;  /* 0x000d980001d47983 */ /* 0x000ee80000300a00 */
[----:B------:R-:W4:Y:S04]  /*17840*/  LDL.LU.64 R236, [R1+0xda0] ;  /* 0x000da00001ec7983 */ /* 0x000f280000300a00 */
[----:B------:R-:W2:Y:S04]  /*17850*/  LDL.LU.64 R214, [R1+0xda8] ;  /* 0x000da80001d67983 */ /* 0x000ea80000300a00 */
[----:B------:R-:W2:Y:S04]  /*17860*/  LDL.LU.64 R224, [R1+0xdb0] ;  /* 0x000db00001e07983 */ /* 0x000ea80000300a00 */
[----:B------:R-:W2:Y:S04]  /*17870*/  LDL.LU.64 R226, [R1+0xdb8] ;  /* 0x000db80001e27983 */ /* 0x000ea80000300a00 */
[----:B------:R-:W-:Y:S04]  /*17880*/  STL [R1+0x830], RZ ;  /* 0x000830ff01007387 */ /* 0x000fe80000100800 */
[----:B------:R-:W-:Y:S04]  /*17890*/  STL [R1+0x834], RZ ;  /* 0x000834ff01007387 */ /* 0x000fe80000100800 */
[----:B------:R-:W-:Y:S04]  /*178a0*/  STL [R1+0x838], RZ ;  /* 0x000838ff01007387 */ /* 0x000fe80000100800 */
[----:B------:R-:W-:Y:S04]  /*178b0*/  STL [R1+0x83c], RZ ;  /* 0x00083cff01007387 */ /* 0x000fe80000100800 */
[----:B------:R-:W2:Y:S04]  /*178c0*/  LDL.LU.64 R228, [R1+0xdc0] ;  /* 0x000dc00001e47983 */ /* 0x000ea80000300a00 */
[----:B------:R-:W1:Y:S04]  /*178d0*/  LDL.LU.64 R230, [R1+0xdc8] ;  /* 0x000dc80001e67983 */ /* 0x000e680000300a00 */
[----:B------:R-:W2:Y:S04]  /*178e0*/  LDL.LU.64 R232, [R1+0xdd0] ;  /* 0x000dd00001e87983 */ /* 0x000ea80000300a00 */
        /* <DEDUP_REMOVED lines=8> */
[----:B------:R-:W2:Y:S04]  /*17970*/  LDL.LU.64 R88, [R1+0xf28] ;  /* 0x000f280001587983 */ /* 0x000ea80000300a00 */
[----:B------:R-:W-:Y:S04]  /*17980*/  STL [R1+0x800], RZ ;  /* 0x000800ff01007387 */ /* 0x000fe80000100800 */
[----:B------:R-:W-:Y:S01]  /*17990*/  STL [R1+0x804], RZ ;  /* 0x000804ff01007387 */ /* 0x000fe20000100800 */
[----:B------:R-:W-:-:S03]  /*179a0*/  IADD3 R0, R91, -0x80, RZ ;  /* 0xffffff805b007810 */ /* 0x000fc60007ffe0ff */
[----:B------:R-:W-:Y:S04]  /*179b0*/  STL [R1+0x808], RZ ;  /* 0x000808ff01007387 */ /* 0x000fe80000100800 */
[----:B------:R-:W-:Y:S04]  /*179c0*/  STL [R1+0x80c], RZ ;  /* 0x00080cff01007387 */ /* 0x000fe80000100800 */
[----:B------:R-:W2:Y:S04]  /*179d0*/  LDL.LU.64 R234, [R1+0xf20] ;  /* 0x000f200001ea7983 */ /* 0x000ea80000300a00 */
[----:B------:R-:W2:Y:S01]  /*179e0*/  LDL.LU.64 R90, [R1+0xf18] ;  /* 0x000f1800015a7983 */ /* 0x000ea20000300a00 */
[----:B---3--:R-:W-:-:S03]  /*179f0*/  IMAD.WIDE R70, R6, 0x4, R212 ;  /* 0x0000000406467825 */ /* 0x008fc600078e02d4 */
[----:B------:R-:W3:Y:S01]  /*17a00*/  LDL.LU.64 R212, [R1+0xf10] ;  /* 0x000f100001d47983 */ /* 0x000ee20000300a00 */
[----:B----4-:R-:W-:-:S03]  /*17a10*/  IMAD.WIDE R68, R6, 0x4, R236 ;  /* 0x0000000406447825 */ /* 0x010fc600078e02ec */
[----:B------:R4:W-:Y:S04]  /*17a20*/  STL.64 [R1+0x538], R70 ;  /* 0x0005384601007387 */ /* 0x0009e80000100a00 */
[----:B------:R-:W3:Y:S01]  /*17a30*/  LDL.LU.64 R236, [R1+0xf08] ;  /* 0x000f080001ec7983 */ /* 0x000ee20000300a00 */
[----:B--2---:R-:W-:-:S03]  /*17a40*/  IMAD.WIDE R66, R6, 0x4, R214 ;  /* 0x0000000406427825 */ /* 0x004fc600078e02d6 */
[----:B------:R2:W-:Y:S01]  /*17a50*/  STL.64 [R1+0x540], R68 ;  /* 0x0005404401007387 */ /* 0x0005e20000100a00 */
[----:B------:R-:W-:-:S03]  /*17a60*/  IMAD.WIDE R64, R6, 0x4, R224 ;  /* 0x0000000406407825 */ /* 0x000fc600078e02e0 */
[----:B------:R-:W3:Y:S01]  /*17a70*/  LDL.LU.64 R214, [R1+0xf00] ;  /* 0x000f000001d67983 */ /* 0x000ee20000300a00 */
[----:B------:R-:W-:-:S03]  /*17a80*/  IMAD.WIDE R62, R6, 0x4, R226 ;  /* 0x00000004063e7825 */ /* 0x000fc600078e02e2 */
[----:B------:R1:W-:Y:S04]  /*17a90*/  STL.64 [R1+0x548], R66 ;  /* 0x0005484201007387 */ /* 0x0003e80000100a00 */
[----:B------:R-:W3:Y:S04]  /*17aa0*/  LDL.LU.64 R226, [R1+0xee0] ;  /* 0x000ee00001e27983 */ /* 0x000ee80000300a00 */
[----:B------:R-:W-:Y:S04]  /*17ab0*/  STL.64 [R1+0x550], R64 ;  /* 0x0005504001007387 */ /* 0x000fe80000100a00 */
[----:B------:R4:W-:Y:S01]  /*17ac0*/  LDGSTS.E [R250+0x1ac00], [R70.64], !P3 ;  /* 0x1ac0000046fa7fae */ /* 0x0009e2000d921848 */
[----:B------:R-:W-:-:S03]  /*17ad0*/  IMAD.WIDE R60, R6, 0x4, R228 ;  /* 0x00000004063c7825 */ /* 0x000fc600078e02e4 */
[----:B------:R-:W3:Y:S01]  /*17ae0*/  LDL.LU.64 R228, [R1+0xed8] ;  /* 0x000ed80001e47983 */ /* 0x000ee20000300a00 */
[----:B-1----:R-:W-:-:S03]  /*17af0*/  IMAD.WIDE R4, R6, 0x4, R230 ;  /* 0x0000000406047825 */ /* 0x002fc600078e02e6 */
[----:B------:R3:W-:Y:S01]  /*17b00*/  STL.64 [R1+0x558], R62 ;  /* 0x0005583e01007387 */ /* 0x0007e20000100a00 */
[----:B------:R-:W-:-:S03]  /*17b10*/  IMAD.WIDE R2, R6, 0x4, R232 ;  /* 0x0000000406027825 */ /* 0x000fc600078e02e8 */
[----:B------:R1:W-:Y:S04]  /*17b20*/  STL.64 [R1+0x560], R60 ;  /* 0x0005603c01007387 */ /* 0x0003e80000100a00 */
[----:B------:R1:W-:Y:S04]  /*17b30*/  STL.64 [R1+0x568], R4 ;  /* 0x0005680401007387 */ /* 0x0003e80000100a00 */
[----:B------:R1:W-:Y:S04]  /*17b40*/  STL.64 [R1+0x570], R2 ;  /* 0x0005700201007387 */ /* 0x0003e80000100a00 */
[----:B------:R-:W3:Y:S04]  /*17b50*/  LDL.LU.64 R86, [R1+0xed0] ;  /* 0x000ed00001567983 */ /* 0x000ee80000300a00 */
[----:B------:R-:W3:Y:S04]  /*17b60*/  LDL.LU.64 R230, [R1+0xe90] ;  /* 0x000e900001e67983 */ /* 0x000ee80000300a00 */
[----:B------:R2:W-:Y:S04]  /*17b70*/  LDGSTS.E [R250+0x1ac80], [R68.64], !P3 ;  /* 0x1ac8000044fa7fae */ /* 0x0005e8000d921848 */
[----:B------:R-:W3:Y:S04]  /*17b80*/  LDL.LU.64 R224, [R1+0xe50] ;  /* 0x000e500001e07983 */ /* 0x000ee80000300a00 */
[----:B------:R-:W3:Y:S04]  /*17b90*/  LDL.LU.64 R232, [R1+0xe10] ;  /* 0x000e100001e87983 */ /* 0x000ee80000300a00 */
[----:B------:R1:W-:Y:S01]  /*17ba0*/  LDGSTS.E [R250+0x1ad00], [R66.64], !P3 ;  /* 0x1ad0000042fa7fae */ /* 0x0003e2000d921848 */
[----:B----4-:R-:W-:-:S03]  /*17bb0*/  IMAD.WIDE R70, R6, 0x4, R88 ;  /* 0x0000000406467825 */ /* 0x010fc600078e0258 */
[----:B------:R-:W4:Y:S04]  /*17bc0*/  LDL.LU.64 R88, [R1+0xec8] ;  /* 0x000ec80001587983 */ /* 0x000f280000300a00 */
[----:B------:R1:W-:Y:S04]  /*17bd0*/  LDGSTS.E [R250+0x1ad80], [R64.64], !P3 ;  /* 0x1ad8000040fa7fae */ /* 0x0003e8000d921848 */
[----:B------:R3:W-:Y:S04]  /*17be0*/  LDGSTS.E [R250+0x1ae00], [R62.64], !P3 ;  /* 0x1ae000003efa7fae */ /* 0x0007e8000d921848 */
[----:B------:R1:W-:Y:S04]  /*17bf0*/  LDGSTS.E [R250+0x1ae80], [R60.64], !P3 ;  /* 0x1ae800003cfa7fae */ /* 0x0003e8000d921848 */
[----:B------:R1:W-:Y:S01]  /*17c00*/  LDGSTS.E [R250+0x1af00], [R4.64], !P3 ;  /* 0x1af0000004fa7fae */ /* 0x0003e2000d921848 */
[----:B--2---:R-:W-:-:S03]  /*17c10*/  IMAD.WIDE R68, R6, 0x4, R234 ;  /* 0x0000000406447825 */ /* 0x004fc600078e02ea */
[----:B------:R-:W2:Y:S04]  /*17c20*/  LDL.LU.64 R234, [R1+0xec0] ;  /* 0x000ec00001ea7983 */ /* 0x000ea80000300a00 */
[----:B------:R-:W-:Y:S04]  /*17c30*/  STL.64 [R1+0x578], R70 ;  /* 0x0005784601007387 */ /* 0x000fe80000100a00 */
[----:B------:R-:W-:Y:S01]  /*17c40*/  STL.64 [R1+0x580], R68 ;  /* 0x0005804401007387 */ /* 0x000fe20000100a00 */
[----:B-1----:R-:W-:-:S03]  /*17c50*/  IMAD.WIDE R66, R6, 0x4, R90 ;  /* 0x0000000406427825 */ /* 0x002fc600078e025a */
[----:B------:R1:W-:Y:S04]  /*17c60*/  LDGSTS.E [R250+0x1af80], [R2.64], !P3 ;  /* 0x1af8000002fa7fae */ /* 0x0003e8000d921848 */
[----:B------:R1:W-:Y:S04]  /*17c70*/  LDGSTS.E [R250+0x1bc00], [R70.64], !P5 ;  /* 0x1bc0000046fa7fae */ /* 0x0003e8000e921848 */
[----:B------:R1:W-:Y:S04]  /*17c80*/  LDGSTS.E [R250+0x1bc80], [R68.64], !P5 ;  /* 0x1bc8000044fa7fae */ /* 0x0003e8000e921848 */
[----:B------:R1:W-:Y:S01]  /*17c90*/  LDGSTS.E [R250+0x1bd00], [R66.64], !P5 ;  /* 0x1bd0000042fa7fae */ /* 0x0003e2000e921848 */
[----:B---3--:R-:W-:-:S03]  /*17ca0*/  IMAD.WIDE R62, R6, 0x4, R236 ;  /* 0x00000004063e7825 */ /* 0x008fc600078e02ec */
[----:B------:R-:W3:Y:S01]  /*17cb0*/  LDL.LU.64 R236, [R1+0xeb8] ;  /* 0x000eb80001ec7983 */ /* 0x000ee20000300a00 */
[----:B------:R-:W-:-:S03]  /*17cc0*/  IMAD.WIDE R64, R6, 0x4, R212 ;  /* 0x0000000406407825 */ /* 0x000fc600078e02d4 */
[----:B------:R-:W-:Y:S01]  /*17cd0*/  STL.64 [R1+0x588], R66 ;  /* 0x0005884201007387 */ /* 0x000fe20000100a00 */
[----:B------:R-:W-:-:S03]  /*17ce0*/  IMAD.WIDE R60, R6, 0x4, R214 ;  /* 0x00000004063c7825 */ /* 0x000fc600078e02d6 */
[----:B------:R1:W-:Y:S04]  /*17cf0*/  STL.64 [R1+0x5f0], R64 ;  /* 0x0005f04001007387 */ /* 0x0003e80000100a00 */
[----:B------:R-:W-:Y:S01]  /*17d00*/  STL.64 [R1+0x5f8], R62 ;  /* 0x0005f83e01007387 */ /* 0x000fe20000100a00 */
[----:B------:R-:W-:-:S03]  /*17d10*/  IMAD.WIDE R4, R6, 0x4, R226 ;  /* 0x0000000406047825 */ /* 0x000fc600078e02e2 */
[----:B------:R-:W3:Y:S04]  /*17d20*/  LDL.LU.64 R90, [R1+0xeb0] ;  /* 0x000eb000015a7983 */ /* 0x000ee80000300a00 */
[----:B------:R-:W-:Y:S04]  /*17d30*/  STL.64 [R1+0x600], R60 ;  /* 0x0006003c01007387 */ /* 0x000fe80000100a00 */
[----:B------:R-:W-:Y:S01]  /*17d40*/  STL.64 [R1+0x608], R4 ;  /* 0x0006080401007387 */ /* 0x000fe20000100a00 */
[----:B-1----:R-:W-:-:S03]  /*17d50*/  IMAD.WIDE R2, R6, 0x4, R228 ;  /* 0x0000000406027825 */ /* 0x002fc600078e02e4 */
[----:B------:R-:W3:Y:S04]  /*17d60*/  LDL.LU.64 R212, [R1+0xea8] ;  /* 0x000ea80001d47983 */ /* 0x000ee80000300a00 */
[----:B------:R1:W-:Y:S04]  /*17d70*/  STL.64 [R1+0x930], R2 ;  /* 0x0009300201007387 */ /* 0x0003e80000100a00 */
[----:B------:R-:W3:Y:S04]  /*17d80*/  LDL.LU.64 R214, [R1+0xea0] ;  /* 0x000ea00001d67983 */ /* 0x000ee80000300a00 */
[----:B------:R1:W-:Y:S04]  /*17d90*/  LDGSTS.E [R250+0x1bd80], [R64.64], !P5 ;  /* 0x1bd8000040fa7fae */ /* 0x0003e8000e921848 */
[----:B------:R-:W3:Y:S01]  /*17da0*/  LDL.LU.64 R226, [R1+0xe98] ;  /* 0x000e980001e27983 */ /* 0x000ee20000300a00 */
[----:B------:R-:W-:-:S03]  /*17db0*/  IMAD.WIDE R242, R6, 0x4, R86 ;  /* 0x0000000406f27825 */ /* 0x000fc600078e0256 */
[----:B------:R-:W3:Y:S01]  /*17dc0*/  LDL.LU.64 R228, [R1+0xe88] ;  /* 0x000e880001e47983 */ /* 0x000ee20000300a00 */
[----:B-1----:R-:W-:-:S03]  /*17dd0*/  IMAD.WIDE R64, R6, 0x4, R230 ;  /* 0x0000000406407825 */ /* 0x002fc600078e02e6 */
[----:B------:R1:W-:Y:S04]  /*17de0*/  LDGSTS.E [R250+0x1be00], [R62.64], !P5 ;  /* 0x1be000003efa7fae */ /* 0x0003e8000e921848 */
[----:B------:R-:W3:Y:S01]  /*17df0*/  LDL.LU.64 R230, [R1+0xe80] ;  /* 0x000e800001e67983 */ /* 0x000ee20000300a00 */
[----:B------:R-:W-:-:S03]  /*17e00*/  IMAD.WIDE R80, R6, 0x4, R224 ;  /* 0x0000000406507825 */ /* 0x000fc600078e02e0 */
[----:B------:R1:W-:Y:S01]  /*17e10*/  LDGSTS.E [R250+0x1be80], [R60.64], !P5 ;  /* 0x1be800003cfa7fae */ /* 0x0003e2000e921848 */
[----:B------:R-:W-:-:S03]  /*17e20*/  IMAD.WIDE R224, R6, 0x4, R232 ;  /* 0x0000000406e07825 */ /* 0x000fc600078e02e8 */
[----:B------:R-:W3:Y:S04]  /*17e30*/  LDL.LU.64 R232, [R1+0xe78] ;  /* 0x000e780001e87983 */ /* 0x000ee80000300a00 */
[----:B------:R1:W-:Y:S01]  /*17e40*/  STL.64 [R1+0x950], R242 ;  /* 0x000950f201007387 */ /* 0x0003e20000100a00 */
[----:B----4-:R-:W-:-:S03]  /*17e50*/  IMAD.WIDE R244, R6, 0x4, R88 ;  /* 0x0000000406f47825 */ /* 0x010fc600078e0258 */
[----:B------:R-:W-:Y:S04]  /*17e60*/  STL.64 [R1+0x9b0], R64 ;  /* 0x0009b04001007387 */ /* 0x000fe80000100a00 */
[----:B------:R4:W-:Y:S04]  /*17e70*/  LDGSTS.E [R250+0x1bf00], [R4.64], !P5 ;  /* 0x1bf0000004fa7fae */ /* 0x0009e8000e921848 */
[----:B------:R1:W-:Y:S04]  /*17e80*/  LDGSTS.E [R250+0x1bf80], [R2.64], !P5 ;  /* 0x1bf8000002fa7fae */ /* 0x0003e8000e921848 */
[----:B------:R1:W-:Y:S04]  /*17e90*/  LDGSTS.E [R250+0x1cc00], [R242.64], !P6 ;  /* 0x1cc00000f2fa7fae */ /* 0x0003e8000f121848 */
[----:B------:R1:W-:Y:S01]  /*17ea0*/  LDGSTS.E [R250+0x1cc80], [R244.64], !P6 ;  /* 0x1cc80000f4fa7fae */ /* 0x0003e2000f121848 */
[----:B--2---:R-:W-:-:S03]  /*17eb0*/  IMAD.WIDE R246, R6, 0x4, R234 ;  /* 0x0000000406f67825 */ /* 0x004fc600078e02ea */
[----:B------:R-:W2:Y:S04]  /*17ec0*/  LDL.LU.64 R234, [R1+0xe70] ;  /* 0x000e700001ea7983 */ /* 0x000ea80000300a00 */
[----:B------:R-:W-:Y:S04]  /*17ed0*/  STL.64 [R1+0x9f0], R80 ;  /* 0x0009f05001007387 */ /* 0x000fe80000100a00 */
[----:B------:R1:W-:Y:S04]  /*17ee0*/  STL.64 [R1+0x938], R244 ;  /* 0x000938f401007387 */ /* 0x0003e80000100a00 */
[----:B------:R1:W-:Y:S01]  /*17ef0*/  LDGSTS.E [R250+0x1cd00], [R246.64], !P6 ;  /* 0x1cd00000f6fa7fae */ /* 0x0003e2000f121848 */
[----:B---3--:R-:W-:-:S03]  /*17f00*/  IMAD.WIDE R238, R6, 0x4, R236 ;  /* 0x0000000406ee7825 */ /* 0x008fc600078e02ec */
[----:B------:R-:W3:Y:S04]  /*17f10*/  LDL.LU.64 R236, [R1+0xe68] ;  /* 0x000e680001ec7983 */ /* 0x000ee80000300a00 */
[----:B------:R-:W-:Y:S04]  /*17f20*/  STL.64 [R1+0xa38], R224 ;  /* 0x000a38e001007387 */ /* 0x000fe80000100a00 */
[----:B------:R2:W-:Y:S04]  /*17f30*/  STL.64 [R1+0x940], R246 ;  /* 0x000940f601007387 */ /* 0x0005e80000100a00 */
[----:B------:R-:W3:Y:S01]  /*17f40*/  LDL.LU.64 R76, [R1+0xe60] ;  /* 0x000e6000014c7983 */ /* 0x000ee20000300a00 */
[----:B-1----:R-:W-:-:S03]  /*17f50*/  IMAD.WIDE R2, R6, 0x4, R90 ;  /* 0x0000000406027825 */ /* 0x002fc600078e025a */
[----:B------:R-:W3:Y:S04]  /*17f60*/  LDL.LU.64 R78, [R1+0xe58] ;  /* 0x000e5800014e7983 */ /* 0x000ee80000300a00 */
[----:B------:R-:W3:Y:S04]  /*17f70*/  LDL.LU.64 R82, [R1+0xe48] ;  /* 0x000e480001527983 */ /* 0x000ee80000300a00 */
[----:B------:R1:W-:Y:S01]  /*17f80*/  STL.64 [R1+0x948], R238 ;  /* 0x000948ee01007387 */ /* 0x0003e20000100a00 */
[----:B----4-:R-:W-:-:S03]  /*17f90*/  IMAD.WIDE R4, R6, 0x4, R212 ;  /* 0x0000000406047825 */ /* 0x010fc600078e02d4 */
[----:B------:R-:W4:Y:S04]  /*17fa0*/  LDL.LU.64 R84, [R1+0xe40] ;  /* 0x000e400001547983 */ /* 0x000f280000300a00 */
[----:B------:R-:W4:Y:S01]  /*17fb0*/  LDL.LU.64 R86, [R1+0xe38] ;  /* 0x000e380001567983 */ /* 0x000f220000300a00 */
[----:B------:R-:W-:-:S03]  /*17fc0*/  IMAD.WIDE R60, R6, 0x4, R214 ;  /* 0x00000004063c7825 */ /* 0x000fc600078e02d6 */
[----:B------:R-:W4:Y:S04]  /*17fd0*/  LDL.LU.64 R88, [R1+0xe30] ;  /* 0x000e300001587983 */ /* 0x000f280000300a00 */
[----:B------:R1:W-:Y:S04]  /*17fe0*/  STL.64 [R1+0x958], R2 ;  /* 0x0009580201007387 */ /* 0x0003e80000100a00 */
[----:B------:R-:W4:Y:S01]  /*17ff0*/  LDL.LU.64 R90, [R1+0xe28] ;  /* 0x000e2800015a7983 */ /* 0x000f220000300a00 */
[----:B------:R-:W-:-:S03]  /*18000*/  IMAD.WIDE R62, R6, 0x4, R226 ;  /* 0x00000004063e7825 */ /* 0x000fc600078e02e2 */
[----:B------:R-:W4:Y:S01]  /*18010*/  LDL.LU.64 R212, [R1+0xe20] ;  /* 0x000e200001d47983 */ /* 0x000f220000300a00 */
[----:B------:R-:W-:-:S03]  /*18020*/  IMAD.WIDE R66, R6, 0x4, R228 ;  /* 0x0000000406427825 */ /* 0x000fc600078e02e4 */
[----:B------:R1:W-:Y:S04]  /*18030*/  STL.64 [R1+0x960], R4 ;  /* 0x0009600401007387 */ /* 0x0003e80000100a00 */
[----:B------:R-:W4:Y:S01]  /*18040*/  LDL.LU.64 R214, [R1+0xe18] ;  /* 0x000e180001d67983 */ /* 0x000f220000300a00 */
[----:B------:R-:W-:-:S03]  /*18050*/  IMAD.WIDE R68, R6, 0x4, R230 ;  /* 0x0000000406447825 */ /* 0x000fc600078e02e6 */
[----:B------:R-:W4:Y:S04]  /*18060*/  LDL.LU.64 R226, [R1+0xe08] ;  /* 0x000e080001e27983 */ /* 0x000f280000300a00 */
[----:B------:R1:W-:Y:S01]  /*18070*/  STL.64 [R1+0x968], R60 ;  /* 0x0009683c01007387 */ /* 0x0003e20000100a00 */
[----:B------:R-:W-:-:S03]  /*18080*/  IMAD.WIDE R70, R6, 0x4, R232 ;  /* 0x0000000406467825 */ /* 0x000fc600078e02e8 */
[----:B------:R-:W4:Y:S04]  /*18090*/  LDL.LU.64 R228, [R1+0xe00] ;  /* 0x000e000001e47983 */ /* 0x000f280000300a00 */
[----:B------:R-:W4:Y:S04]  /*180a0*/  LDL.LU.64 R230, [R1+0xdf8] ;  /* 0x000df80001e67983 */ /* 0x000f280000300a00 */
[----:B------:R1:W-:Y:S04]  /*180b0*/  STL.64 [R1+0x970], R62 ;  /* 0x0009703e01007387 */ /* 0x0003e80000100a00 */
[----:B------:R-:W4:Y:S04]  /*180c0*/  LDL.LU.64 R232, [R1+0xdf0] ;  /* 0x000df00001e87983 */ /* 0x000f280000300a00 */
[----:B------:R1:W-:Y:S04]  /*180d0*/  LDGSTS.E [R250+0x1cd80], [R238.64], !P6 ;  /* 0x1cd80000eefa7fae */ /* 0x0003e8000f121848 */
[----:B------:R1:W-:Y:S01]  /*180e0*/  LDGSTS.E [R250+0x1ce00], [R2.64], !P6 ;  /* 0x1ce0000002fa7fae */ /* 0x0003e2000f121848 */
[----:B--2---:R-:W-:-:S03]  /*180f0*/  IMAD.WIDE R72, R6, 0x4, R234 ;  /* 0x0000000406487825 */ /* 0x004fc600078e02ea */
[----:B------:R2:W-:Y:S04]  /*18100*/  LDGSTS.E [R250+0x1ce80], [R4.64], !P6 ;  /* 0x1ce8000004fa7fae */ /* 0x0005e8000f121848 */
[----:B------:R-:W2:Y:S04]  /*18110*/  LDL.LU.64 R234, [R1+0xde8] ;  /* 0x000de80001ea7983 */ /* 0x000ea80000300a00 */
[----:B------:R1:W-:Y:S04]  /*18120*/  STL.64 [R1+0x978], R66 ;  /* 0x0009784201007387 */ /* 0x0003e80000100a00 */
        /* <DEDUP_REMOVED lines=8> */
[----:B---3--:R-:W-:-:S03]  /*181b0*/  IMAD.WIDE R74, R6, 0x4, R236 ;  /* 0x00000004064a7825 */ /* 0x008fc600078e02ec */
[----:B------:R-:W3:Y:S04]  /*181c0*/  LDL.LU.64 R236, [R1+0xde0] ;  /* 0x000de00001ec7983 */ /* 0x000ee80000300a00 */
[----:B------:R-:W3:Y:S04]  /*181d0*/  LDL.LU.64 R248, [R1+0xdd8] ;  /* 0x000dd80001f87983 */ /* 0x000ee80000300a00 */
[----:B------:R1:W-:Y:S01]  /*181e0*/  STL.64 [R1+0x980], R68 ;  /* 0x0009804401007387 */ /* 0x0003e20000100a00 */
[----:B------:R-:W-:-:S03]  /*181f0*/  IMAD.WIDE R76, R6, 0x4, R76 ;  /* 0x00000004064c7825 */ /* 0x000fc600078e024c */
[----:B------:R1:W-:Y:S01]  /*18200*/  STL.64 [R1+0x988], R70 ;  /* 0x0009884601007387 */ /* 0x0003e20000100a00 */
[----:B------:R-:W-:-:S03]  /*18210*/  IMAD.WIDE R78, R6, 0x4, R78 ;  /* 0x00000004064e7825 */ /* 0x000fc600078e024e */
[----:B------:R1:W-:Y:S01]  /*18220*/  STL.64 [R1+0x990], R72 ;  /* 0x0009904801007387 */ /* 0x0003e20000100a00 */
[----:B------:R-:W-:-:S03]  /*18230*/  IMAD.WIDE R82, R6, 0x4, R82 ;  /* 0x0000000406527825 */ /* 0x000fc600078e0252 */
[----:B------:R1:W-:Y:S04]  /*18240*/  STL.64 [R1+0x998], R74 ;  /* 0x0009984a01007387 */ /* 0x0003e80000100a00 */
[----:B------:R1:W-:Y:S01]  /*18250*/  STL.64 [R1+0x9a0], R76 ;  /* 0x0009a04c01007387 */ /* 0x0003e20000100a00 */
[----:B----4-:R-:W-:-:S03]  /*18260*/  IMAD.WIDE R84, R6, 0x4, R84 ;  /* 0x0000000406547825 */ /* 0x010fc600078e0254 */
[----:B------:R4:W-:Y:S01]  /*18270*/  STL.64 [R1+0x9a8], R78 ;  /* 0x0009a84e01007387 */ /* 0x0009e20000100a00 */
[----:B------:R-:W-:-:S03]  /*18280*/  IMAD.WIDE R86, R6, 0x4, R86 ;  /* 0x0000000406567825 */ /* 0x000fc600078e0256 */
        /* <DEDUP_REMOVED lines=18> */
[----:B------:R1:W-:Y:S04]  /*183b0*/  STL.64 [R1+0xa18], R232 ;  /* 0x000a18e801007387 */ /* 0x0003e80000100a00 */
[----:B------:R1:W5:Y:S04]  /*183c0*/  LDL.LU.64 R242, [R1+0x2478] ;  /* 0x0024780001f27983 */ /* 0x0003680000300a00 */
[----:B------:R1:W-:Y:S01]  /*183d0*/  LDGSTS.E [R250+0x1de80], [R74.64], !P2 ;  /* 0x1de800004afa7fae */ /* 0x0003e2000d121848 */
[----:B--2---:R-:W-:-:S03]  /*183e0*/  IMAD.WIDE R234, R6, 0x4, R234 ;  /* 0x0000000406ea7825 */ /* 0x004fc600078e02ea */
[----:B------:R2:W-:Y:S04]  /*183f0*/  LDGSTS.E [R250+0x1df00], [R76.64], !P2 ;  /* 0x1df000004cfa7fae */ /* 0x0005e8000d121848 */
[----:B------:R1:W-:Y:S04]  /*18400*/  STL.64 [R1+0xa08], R234 ;  /* 0x000a08ea01007387 */ /* 0x0003e80000100a00 */
[----:B------:R1:W5:Y:S04]  /*18410*/  LDL.LU.64 R244, [R1+0x2470] ;  /* 0x0024700001f47983 */ /* 0x0003680000300a00 */
        /* <DEDUP_REMOVED lines=15> */
[----:B---3--:R-:W-:-:S04]  /*18510*/  IMAD.WIDE R236, R6, 0x4, R236 ;  /* 0x0000000406ec7825 */ /* 0x008fc800078e02ec */
[----:B------:R-:W-:Y:S01]  /*18520*/  IMAD.WIDE R248, R6, 0x4, R248 ;  /* 0x0000000406f87825 */ /* 0x000fe200078e02f8 */
[----:B------:R2:W-:Y:S04]  /*18530*/  STL.64 [R1+0xa00], R236 ;  /* 0x000a00ec01007387 */ /* 0x0005e80000100a00 */
[----:B------:R1:W5:Y:S04]  /*18540*/  LDL.LU.64 R246, [R1+0x2468] ;  /* 0x0024680001f67983 */ /* 0x0003680000300a00 */
[----:B------:R2:W-:Y:S04]  /*18550*/  STL.64 [R1+0x9f8], R248 ;  /* 0x0009f8f801007387 */ /* 0x0005e80000100a00 */
[----:B-1----:R-:W3:Y:S04]  /*18560*/  LDL.LU.64 R238, [R1+0x2460] ;  /* 0x0024600001ee7983 */ /* 0x002ee80000300a00 */
[----:B------:R1:W5:Y:S04]  /*18570*/  LDL.LU.64 R2, [R1+0x2458] ;  /* 0x0024580001027983 */ /* 0x0003680000300a00 */
        /* <DEDUP_REMOVED lines=9> */
[----:B--2---:R1:W5:Y:S04]  /*18610*/  LDL.LU.64 R76, [R1+0x2408] ;  /* 0x00240800014c7983 */ /* 0x0043680000300a00 */
[----:B----4-:R1:W5:Y:S04]  /*18620*/  LDL.LU.64 R78, [R1+0x2400] ;  /* 0x00240000014e7983 */ /* 0x0103680000300a00 */
        /* <DEDUP_REMOVED lines=12> */
[----:B------:R2:W-:Y:S04]  /*186f0*/  LDGSTS.E [R250+0x1ff00], [R236.64], !P3 ;  /* 0x1ff00000ecfa7fae */ /* 0x0005e8000d921848 */
[----:B------:R1:W5:Y:S04]  /*18700*/  LDL.LU.64 R232, [R1+0x2398] ;  /* 0x0023980001e87983 */ /* 0x0003680000300a00 */
[----:B------:R1:W-:Y:S04]  /*18710*/  LDGSTS.E [R250+0x1ff80], [R248.64], !P3 ;  /* 0x1ff80000f8fa7fae */ /* 0x0003e8000d921848 */
[----:B------:R1:W5:Y:S04]  /*18720*/  LDL.LU.64 R234, [R1+0x2390] ;  /* 0x0023900001ea7983 */ /* 0x0003680000300a00 */
[----:B------:R-:W0:Y:S04]  /*18730*/  LDGDEPBAR ;  /* 0x00000000000079af */ /* 0x000e280000000000 */
[----:B--2---:R1:W5:Y:S04]  /*18740*/  LDL.LU.64 R236, [R1+0x2388] ;  /* 0x0023880001ec7983 */ /* 0x0043680000300a00 */
[----:B---3--:R2:W-:Y:S04]  /*18750*/  LDGSTS.E [R251+0x24000], [R238.64], P0 ;  /* 0x24000000eefb7fae */ /* 0x0085e80008121848 */
[----:B--2---:R1:W5:Y:S01]  /*18760*/  LDL.LU.64 R238, [R1+0x2380] ;  /* 0x0023800001ee7983 */ /* 0x0043620000300a00 */
[----:B------:R-:W-:Y:S01]  /*18770*/  SEL R7, R7, RZ, P1 ;  /* 0x000000ff07077207 */ /* 0x000fe20000800000 */
[----:B------:R-:W-:Y:S01]  /*18780*/  CS2R R184, SRZ ;  /* 0x0000000000b87805 */ /* 0x000fe2000001ff00 */
[----:B------:R-:W-:Y:S01]  /*18790*/  CS2R R186, SRZ ;  /* 0x0000000000ba7805 */ /* 0x000fe2000001ff00 */
[----:B------:R-:W-:Y:S01]  /*187a0*/  CS2R R188, SRZ ;  /* 0x0000000000bc7805 */ /* 0x000fe2000001ff00 */
[----:B------:R-:W-:Y:S01]  /*187b0*/  ISETP.NE.U32.AND P1, PT, R7, RZ, PT ;  /* 0x000000ff0700720c */ /* 0x000fe20003f25070 */
[----:B------:R-:W-:Y:S01]  /*187c0*/  CS2R R190, SRZ ;  /* 0x0000000000be7805 */ /* 0x000fe2000001ff00 */
        /* <DEDUP_REMOVED lines=82> */
[----:B------:R-:W-:-:S02]  /*18cf0*/  ISETP.GE.AND P5, PT, R252, 0x40, PT ;  /* 0x00000040fc00780c */ /* 0x000fc40003fa6270 */
[----:B-1----:R-:W2:Y:S04]  /*18d00*/  LDL.64 R248, [R1+0x1f48] ;  /* 0x001f480001f87983 */ /* 0x002ea80000100a00 */
[----:B------:R1:W-:Y:S04]  /*18d10*/  STL.64 [R1+0x2460], R58 ;  /* 0x0024603a01007387 */ /* 0x0003e80000100a00 */
[----:B-1----:R-:W3:Y:S04]  /*18d20*/  LDL.64 R58, [R1+0x1f50] ;  /* 0x001f5000013a7983 */ /* 0x002ee80000100a00 */
[----:B------:R1:W-:Y:S04]  /*18d30*/  STL.64 [R1+0x2458], R56 ;  /* 0x0024583801007387 */ /* 0x0003e80000100a00 */
[----:B-1----:R-:W4:Y:S04]  /*18d40*/  LDL.64 R56, [R1+0x1fd8] ;  /* 0x001fd80001387983 */ /* 0x002f280000100a00 */
[----:B------:R1:W-:Y:S04]  /*18d50*/  STL.64 [R1+0x2450], R54 ;  /* 0x0024503601007387 */ /* 0x0003e80000100a00 */
[----:B-1----:R-:W2:Y:S04]  /*18d60*/  LDL.64 R54, [R1+0x1fe0] ;  /* 0x001fe00001367983 */ /* 0x002ea80000100a00 */
        /* <DEDUP_REMOVED lines=46> */
[----:B------:R1:W-:Y:S04]  /*19050*/  STL [R1+0x2390], R6 ;  /* 0x0023900601007387 */ /* 0x0003e80000100800 */
[----:B-1----:R-:W2:Y:S04]  /*19060*/  LDL.64 R6, [R1+0x21f0] ;  /* 0x0021f00001067983 */ /* 0x002ea80000100a00 */
[----:B-----5:R1:W-:Y:S04]  /*19070*/  STL.64 [R1+0x2388], R4 ;  /* 0x0023880401007387 */ /* 0x0203e80000100a00 */
[----:B-1----:R-:W2:Y:S04]  /*19080*/  LDL.64 R4, [R1+0x2268] ;  /* 0x0022680001047983 */ /* 0x002ea80000100a00 */
[----:B------:R1:W-:Y:S04]  /*19090*/  STL.64 [R1+0x2380], R2 ;  /* 0x0023800201007387 */ /* 0x0003e80000100a00 */
[----:B-1----:R-:W3:Y:S04]  /*190a0*/  LDL.64 R2, [R1+0x1f00] ;  /* 0x001f000001027983 */ /* 0x002ee80000100a00 */
[----:B--2---:R1:W-:Y:S04]  /*190b0*/  LDGSTS.E [R251+0x24080], [R4.64], P1 ;  /* 0x2408000004fb7fae */ /* 0x0043e80008921848 */
[----:B------:R2:W-:Y:S04]  /*190c0*/  LDGSTS.E [R251+0x24800], [R6.64], P0 ;  /* 0x2480000006fb7fae */ /* 0x0005e80008121848 */
[----:B------:R1:W-:Y:S04]  /*190d0*/  LDGSTS.E [R251+0x24880], [R8.64], P1 ;  /* 0x2488000008fb7fae */ /* 0x0003e80008921848 */
[----:B------:R1:W-:Y:S04]  /*190e0*/  LDGSTS.E [R251+0x25000], [R10.64], P0 ;  /* 0x250000000afb7fae */ /* 0x0003e80008121848 */
[----:B--2---:R-:W2:Y:S04]  /*190f0*/  S2R R7, SR_TID.X ;  /* 0x0000000000077919 */ /* 0x004ea80000002100 */
[----:B------:R1:W-:Y:S04]  /*19100*/  LDGSTS.E [R251+0x25080], [R12.64], P1 ;  /* 0x250800000cfb7fae */ /* 0x0003e80008921848 */
[----:B------:R1:W-:Y:S04]  /*19110*/  LDGSTS.E [R251+0x25800], [R14.64], P0 ;  /* 0x258000000efb7fae */ /* 0x0003e80008121848 */
[----:B------:R1:W-:Y:S04]  /*19120*/  LDGSTS.E [R251+0x25880], [R16.64], P1 ;  /* 0x2588000010fb7fae */ /* 0x0003e80008921848 */
[----:B------:R1:W-:Y:S04]  /*19130*/  LDGSTS.E [R251+0x26000], [R18.64], P0 ;  /* 0x2600000012fb7fae */ /* 0x0003e80008121848 */
[----:B------:R1:W-:Y:S01]  /*19140*/  LDGSTS.E [R251+0x26080], [R20.64], P1 ;  /* 0x2608000014fb7fae */ /* 0x0003e20008921848 */
[----:B--2---:R-:W-:-:S03]  /*19150*/  LOP3.LUT R7, R7, 0x1f, RZ, 0xc0, !PT ;  /* 0x0000001f07077812 */ /* 0x004fc600078ec0ff */
[----:B------:R2:W-:Y:S01]  /*19160*/  LDGSTS.E [R251+0x26800], [R22.64], P0 ;  /* 0x2680000016fb7fae */ /* 0x0005e20008121848 */
[----:B------:R-:W-:-:S03]  /*19170*/  SHF.L.U32 R7, R7, 0x2, RZ ;  /* 0x0000000207077819 */ /* 0x000fc600000006ff */
[----:B------:R1:W-:Y:S01]  /*19180*/  LDGSTS.E [R251+0x26880], [R24.64], P1 ;  /* 0x2688000018fb7fae */ /* 0x0003e20008921848 */
[----:B------:R-:W-:-:S03]  /*19190*/  LOP3.LUT R6, R7, 0x10, RZ, 0x3c, !PT ;  /* 0x0000001007067812 */ /* 0x000fc600078e3cff */
[----:B------:R1:W-:Y:S04]  /*191a0*/  LDGSTS.E [R251+0x27000], [R26.64], P0 ;  /* 0x270000001afb7fae */ /* 0x0003e80008121848 */
        /* <DEDUP_REMOVED lines=14> */
[----:B----4-:R4:W-:Y:S04]  /*19290*/  LDGSTS.E [R6+0x26980], [R56.64], P1 ;  /* 0x2698000038067fae */ /* 0x0109e80008921848 */
[----:B---3--:R2:W-:Y:S04]  /*192a0*/  LDGSTS.E [R6+0x27100], [R58.64], P0 ;  /* 0x271000003a067fae */ /* 0x0085e80008121848 */
[----:B------:R2:W-:Y:S04]  /*192b0*/  LDGSTS.E [R6+0x27180], [R248.64], P1 ;  /* 0x27180000f8067fae */ /* 0x0005e80008921848 */
[----:B-1----:R-:W3:Y:S04]  /*192c0*/  LDL.64 R4, [R1+0x2250] ;  /* 0x0022500001047983 */ /* 0x002ee80000100a00 */
[----:B------:R-:W3:Y:S04]  /*192d0*/  LDL.64 R8, [R1+0x2248] ;  /* 0x0022480001087983 */ /* 0x000ee80000100a00 */
[----:B--2---:R-:W2:Y:S04]  /*192e0*/  LDL.64 R248, [R1+0xa78] ;  /* 0x000a780001f87983 */ /* 0x004ea80000100a00 */
[----:B------:R-:W3:Y:S04]  /*192f0*/  LDL.64 R10, [R1+0x21d0] ;  /* 0x0021d000010a7983 */ /* 0x000ee80000100a00 */
        /* <DEDUP_REMOVED lines=22> */
[----:B----4-:R-:W3:Y:S04]  /*19460*/  LDL.64 R56, [R1+0x2038] ;  /* 0x0020380001387983 */ /* 0x010ee80000100a00 */
[----:B------:R-:W3:Y:S04]  /*19470*/  LDL.64 R58, [R1+0x1fc0] ;  /* 0x001fc000013a7983 */ /* 0x000ee80000100a00 */
[----:B--2---:R1:W-:Y:S04]  /*19480*/  LDGSTS.E [R6+0x27900], [R248.64], P0 ;  /* 0x27900000f8067fae */ /* 0x0043e80008121848 */
[----:B------:R-:W2:Y:S04]  /*19490*/  S2R R7, SR_TID.X ;  /* 0x0000000000077919 */ /* 0x000ea80000002100 */
[----:B------:R1:W-:Y:S04]  /*194a0*/  LDGSTS.E [R6+0x27980], [R2.64], P1 ;  /* 0x2798000002067fae */ /* 0x0003e80008921848 */
[----:B-1----:R-:W4:Y:S04]  /*194b0*/  LDL.64 R248, [R1+0x1fb8] ;  /* 0x001fb80001f87983 */ /* 0x002f280000100a00 */
[----:B------:R-:W4:Y:S01]  /*194c0*/  LDL.64 R2, [R1+0x1f28] ;  /* 0x001f280001027983 */ /* 0x000f220000100a00 */
[----:B--2---:R-:W-:-:S05]  /*194d0*/  LOP3.LUT R7, R7, 0x1f, RZ, 0xc0, !PT ;  /* 0x0000001f07077812 */ /* 0x004fca00078ec0ff */
[----:B------:R-:W-:-:S05]  /*194e0*/  IMAD.SHL.U32 R0, R7, 0x4, RZ ;  /* 0x0000000407007824 */ /* 0x000fca00078e00ff */
[----:B------:R-:W-:-:S05]  /*194f0*/  LOP3.LUT R7, R0, 0x20, RZ, 0x3c, !PT ;  /* 0x0000002000077812 */ /* 0x000fca00078e3cff */
[----:B---3--:R1:W-:Y:S04]  /*19500*/  LDGSTS.E [R7+0x24200], [R4.64], P0 ;  /* 0x2420000004077fae */ /* 0x0083e80008121848 */
        /* <DEDUP_REMOVED lines=13> */
[----:B------:R2:W-:Y:S01]  /*195e0*/  LDGSTS.E [R7+0x27a00], [R34.64], P0 ;  /* 0x27a0000022077fae */ /* 0x0005e20008121848 */
[----:B---3--:R-:W-:-:S03]  /*195f0*/  LOP3.LUT R11, R0, 0x30, RZ, 0x3c, !PT ;  /* 0x00000030000b7812 */ /* 0x008fc600078e3cff */
[----:B------:R3:W-:Y:S04]  /*19600*/  LDGSTS.E [R7+0x27a80], [R36.64], P1 ;  /* 0x27a8000024077fae */ /* 0x0007e80008921848 */
[----:B-1----:R-:W4:Y:S04]  /*19610*/  LDL.64 R4, [R1+0xa60] ;  /* 0x000a600001047983 */ /* 0x002f280000100a00 */
[----:B--2---:R-:W2:Y:S04]  /*19620*/  LDL.64 R8, [R1+0xa58] ;  /* 0x000a580001087983 */ /* 0x004ea80000100a00 */
[----:B---3--:R-:W3:Y:S04]  /*19630*/  LDL.64 R6, [R1+0x1f30] ;  /* 0x001f300001067983 */ /* 0x008ee80000100a00 */
[----:B------:R-:W2:Y:S04]  /*19640*/  LDL.64 R12, [R1+0x2230] ;  /* 0x00223000010c7983 */ /* 0x000ea80000100a00 */
[----:B------:R1:W-:Y:S04]  /*19650*/  LDGSTS.E [R11+0x24300], [R38.64], P0 ;  /* 0x24300000260b7fae */ /* 0x0003e80008121848 */
        /* <DEDUP_REMOVED lines=21> */
[----:B------:R-:W2:Y:S04]  /*197b0*/  LDL.64 R36, [R1+0x1f20] ;  /* 0x001f200001247983 */ /* 0x000ea80000100a00 */
[----:B-1----:R-:W2:Y:S04]  /*197c0*/  LDL.64 R38, [R1+0xa50] ;  /* 0x000a500001267983 */ /* 0x002ea80000100a00 */
[----:B------:R-:W2:Y:S04]  /*197d0*/  LDL.64 R40, [R1+0xa48] ;  /* 0x000a480001287983 */ /* 0x000ea80000100a00 */
        /* <DEDUP_REMOVED lines=9> */
[----:B----4-:R1:W-:Y:S04]  /*19870*/  LDGSTS.E [R11+0x26b80], [R248.64], P1 ;  /* 0x26b80000f80b7fae */ /* 0x0103e80008921848 */
[----:B-1----:R-:W4:Y:S04]  /*19880*/  LDL.64 R248, [R1+0x1f18] ;  /* 0x001f180001f87983 */ /* 0x002f280000100a00 */
[----:B------:R-:W1:Y:S02]  /*19890*/  S2R R0, SR_TID.X ;  /* 0x0000000000007919 */ /* 0x000e640000002100 */
[----:B-1----:R-:W-:-:S05]  /*198a0*/  LOP3.LUT R0, R0, 0x1f, RZ, 0xc0, !PT ;  /* 0x0000001f00007812 */ /* 0x002fca00078ec0ff */
[----:B------:R-:W-:Y:S01]  /*198b0*/  IMAD.SHL.U32 R0, R0, 0x4, RZ ;  /* 0x0000000400007824 */ /* 0x000fe200078e00ff */
[----:B---3--:R1:W-:Y:S04]  /*198c0*/  LDGSTS.E [R11+0x27300], [R6.64], P0 ;  /* 0x27300000060b7fae */ /* 0x0083e80008121848 */
[----:B------:R3:W-:Y:S04]  /*198d0*/  LDGSTS.E [R11+0x27380], [R2.64], P1 ;  /* 0x27380000020b7fae */ /* 0x0007e80008921848 */
[----:B------:R3:W-:Y:S01]  /*198e0*/  LDGSTS.E [R11+0x27b00], [R4.64], P0 ;  /* 0x27b00000040b7fae */ /* 0x0007e20008121848 */
[----:B-1----:R-:W-:-:S03]  /*198f0*/  LOP3.LUT R7, R0, 0x40, RZ, 0x3c, !PT ;  /* 0x0000004000077812 */ /* 0x002fc600078e3cff */
[----:B--2---:R3:W-:Y:S04]  /*19900*/  LDGSTS.E [R11+0x27b80], [R8.64], P1 ;  /* 0x27b80000080b7fae */ /* 0x0047e80008921848 */
[----:B------:R1:W-:Y:S04]  /*19910*/  LDGSTS.E [R7+0x24400], [R12.64], P0 ;  /* 0x244000000c077fae */ /* 0x0003e80008121848 */
[----:B------:R2:W-:Y:S04]  /*19920*/  LDGSTS.E [R7+0x24480], [R14.64], P1 ;  /* 0x244800000e077fae */ /* 0x0005e80008921848 */
[----:B------:R1:W-:Y:S04]  /*19930*/  LDGSTS.E [R7+0x24c00], [R16.64], P0 ;  /* 0x24c0000010077fae */ /* 0x0003e80008121848 */
[----:B------:R1:W-:Y:S01]  /*19940*/  LDGSTS.E [R7+0x24c80], [R18.64], P1 ;  /* 0x24c8000012077fae */ /* 0x0003e20008921848 */
[----:B------:R-:W-:-:S03]  /*19950*/  LOP3.LUT R0, R0, 0x50, RZ, 0x3c, !PT ;  /* 0x0000005000007812 */ /* 0x000fc600078e3cff */
[----:B--2---:R-:W2:Y:S04]  /*19960*/  LDL.64 R14, [R1+0x2200] ;  /* 0x00220000010e7983 */ /* 0x004ea80000100a00 */
[----:B------:R3:W-:Y:S04]  /*19970*/  LDGSTS.E [R7+0x25400], [R20.64], P0 ;  /* 0x2540000014077fae */ /* 0x0007e80008121848 */
[----:B-1----:R-:W2:Y:S04]  /*19980*/  LDL.64 R18, [R1+0x1ef0] ;  /* 0x001ef00001127983 */ /* 0x002ea80000100a00 */
[----:B------:R1:W-:Y:S04]  /*19990*/  LDGSTS.E [R7+0x25480], [R22.64], P1 ;  /* 0x2548000016077fae */ /* 0x0003e80008921848 */
[----:B---3--:R-:W3:Y:S04]  /*199a0*/  LDL.64 R20, [R1+0xaa0] ;  /* 0x000aa00001147983 */ /* 0x008ee80000100a00 */
[----:B------:R1:W-:Y:S04]  /*199b0*/  LDGSTS.E [R7+0x25c00], [R24.64], P0 ;  /* 0x25c0000018077fae */ /* 0x0003e80008121848 */
[----:B-1----:R-:W2:Y:S04]  /*199c0*/  LDL.64 R22, [R1+0xaa8] ;  /* 0x000aa80001167983 */ /* 0x002ea80000100a00 */
[----:B------:R1:W-:Y:S04]  /*199d0*/  LDGSTS.E [R7+0x25c80], [R26.64], P1 ;  /* 0x25c800001a077fae */ /* 0x0003e80008921848 */
[----:B------:R-:W2:Y:S04]  /*199e0*/  LDL.64 R24, [R1+0x1f78] ;  /* 0x001f780001187983 */ /* 0x000ea80000100a00 */
[----:B------:R1:W-:Y:S04]  /*199f0*/  LDGSTS.E [R7+0x26400], [R28.64], P0 ;  /* 0x264000001c077fae */ /* 0x0003e80008121848 */
[----:B-1----:R-:W2:Y:S04]  /*19a00*/  LDL.64 R26, [R1+0x1f80] ;  /* 0x001f8000011a7983 */ /* 0x002ea80000100a00 */
[----:B------:R1:W-:Y:S04]  /*19a10*/  LDGSTS.E [R7+0x26480], [R30.64], P1 ;  /* 0x264800001e077fae */ /* 0x0003e80008921848 */
[----:B------:R-:W2:Y:S04]  /*19a20*/  LDL.64 R28, [R1+0x2008] ;  /* 0x00200800011c7983 */ /* 0x000ea80000100a00 */
[----:B------:R1:W-:Y:S04]  /*19a30*/  LDGSTS.E [R7+0x26c00], [R32.64], P0 ;  /* 0x26c0000020077fae */ /* 0x0003e80008121848 */
[----:B-1----:R-:W2:Y:S04]  /*19a40*/  LDL.64 R30, [R1+0x2010] ;  /* 0x00201000011e7983 */ /* 0x002ea80000100a00 */
[----:B------:R1:W-:Y:S04]  /*19a50*/  LDGSTS.E [R7+0x26c80], [R34.64], P1 ;  /* 0x26c8000022077fae */ /* 0x0003e80008921848 */
[----:B------:R1:W-:Y:S04]  /*19a60*/  LDGSTS.E [R7+0x27400], [R36.64], P0 ;  /* 0x2740000024077fae */ /* 0x0003e80008121848 */
        /* <DEDUP_REMOVED lines=10> */
[----:B------:R4:W-:Y:S04]  /*19b10*/  LDGSTS.E [R7+0x27c00], [R38.64], P0 ;  /* 0x27c0000026077fae */ /* 0x0009e80008121848 */
[----:B------:R4:W-:Y:S04]  /*19b20*/  LDGSTS.E [R7+0x27c80], [R40.64], P1 ;  /* 0x27c8000028077fae */ /* 0x0009e80008921848 */
[----:B-1----:R-:W2:Y:S04]  /*19b30*/  LDL.64 R248, [R1+0x2018] ;  /* 0x0020180001f87983 */ /* 0x002ea80000100a00 */
        /* <DEDUP_REMOVED lines=9> */
[----:B-1----:R-:W3:Y:S04]  /*19bd0*/  LDL.64 R54, [R1+0x1f10] ;  /* 0x001f100001367983 */ /* 0x002ee80000100a00 */
[----:B----4-:R-:W4:Y:S04]  /*19be0*/  LDL.64 R56, [R1+0x1f88] ;  /* 0x001f880001387983 */ /* 0x010f280000100a00 */
[----:B------:R-:W3:Y:S04]  /*19bf0*/  LDL.64 R58, [R1+0x1f98] ;  /* 0x001f9800013a7983 */ /* 0x000ee80000100a00 */
[----:B------:R-:W4:Y:S04]  /*19c00*/  LDL.64 R52, [R1+0x1f08] ;  /* 0x001f080001347983 */ /* 0x000f280000100a00 */
[----:B------:R-:W4:Y:S04]  /*19c10*/  LDL.64 R50, [R1+0xa40] ;  /* 0x000a400001327983 */ /* 0x000f280000100a00 */
[----:B------:R-:W4:Y:S04]  /*19c20*/  LDL.64 R48, [R1+0x1ef8] ;  /* 0x001ef80001307983 */ /* 0x000f280000100a00 */
[----:B------:R-:W4:Y:S04]  /*19c30*/  LDL.64 R46, [R1+0x2210] ;  /* 0x00221000012e7983 */ /* 0x000f280000100a00 */
[----:B------:R-:W4:Y:S04]  /*19c40*/  LDL.64 R44, [R1+0x2208] ;  /* 0x00220800012c7983 */ /* 0x000f280000100a00 */
[----:B------:R-:W4:Y:S04]  /*19c50*/  LDL.64 R42, [R1+0x2190] ;  /* 0x00219000012a7983 */ /* 0x000f280000100a00 */
[----:B------:R-:W4:Y:S04]  /*19c60*/  LDL.64 R40, [R1+0x2188] ;  /* 0x0021880001287983 */ /* 0x000f280000100a00 */
[----:B------:R-:W4:Y:S04]  /*19c70*/  LDL.64 R38, [R1+0x2110] ;  /* 0x0021100001267983 */ /* 0x000f280000100a00 */
[----:B------:R-:W4:Y:S01]  /*19c80*/  LDL.64 R6, [R1+0x2100] ;  /* 0x0021000001067983 */ /* 0x000f220000100a00 */
[----:B------:R-:W-:-:S03]  /*19c90*/  LOP3.LUT R251, R251, 0x70, RZ, 0x3c, !PT ;  /* 0x00000070fbfb7812 */ /* 0x000fc600078e3cff */
[----:B--2---:R1:W-:Y:S04]  /*19ca0*/  LDGSTS.E [R0+0x26580], [R248.64], P1 ;  /* 0x26580000f8007fae */ /* 0x0043e80008921848 */
[----:B-1----:R-:W2:Y:S04]  /*19cb0*/  LDL.64 R248, [R1+0x2078] ;  /* 0x0020780001f87983 */ /* 0x002ea80000100a00 */
[----:B---3--:R1:W-:Y:S04]  /*19cc0*/  LDGSTS.E [R0+0x26d00], [R58.64], P0 ;  /* 0x26d000003a007fae */ /* 0x0083e80008121848 */
[----:B----4-:R3:W-:Y:S04]  /*19cd0*/  LDGSTS.E [R0+0x26d80], [R56.64], P1 ;  /* 0x26d8000038007fae */ /* 0x0107e80008921848 */
[----:B------:R4:W-:Y:S04]  /*19ce0*/  LDGSTS.E [R0+0x27500], [R54.64], P0 ;  /* 0x2750000036007fae */ /* 0x0009e80008121848 */
[----:B-1----:R1:W5:Y:S04]  /*19cf0*/  LDL.LU.64 R58, [R1+0x2460] ;  /* 0x00246000013a7983 */ /* 0x0023680000300a00 */
[----:B---3--:R1:W5:Y:S04]  /*19d00*/  LDL.LU.64 R56, [R1+0x2458] ;  /* 0x0024580001387983 */ /* 0x0083680000300a00 */
[----:B----4-:R1:W5:Y:S04]  /*19d10*/  LDL.LU.64 R54, [R1+0x2450] ;  /* 0x0024500001367983 */ /* 0x0103680000300a00 */
[----:B------:R3:W-:Y:S04]  /*19d20*/  LDGSTS.E [R0+0x27580], [R52.64], P1 ;  /* 0x2758000034007fae */ /* 0x0007e80008921848 */
[----:B------:R4:W-:Y:S04]  /*19d30*/  LDGSTS.E [R0+0x27d00], [R50.64], P0 ;  /* 0x27d0000032007fae */ /* 0x0009e80008121848 */
[----:B------:R1:W-:Y:S04]  /*19d40*/  LDGSTS.E [R0+0x27d80], [R48.64], P1 ;  /* 0x27d8000030007fae */ /* 0x0003e80008921848 */
[----:B---3--:R3:W5:Y:S04]  /*19d50*/  LDL.LU.64 R52, [R1+0x2448] ;  /* 0x0024480001347983 */ /* 0x0087680000300a00 */
[----:B----4-:R3:W5:Y:S04]  /*19d60*/  LDL.LU.64 R50, [R1+0x2440] ;  /* 0x0024400001327983 */ /* 0x0107680000300a00 */
[----:B-1----:R3:W5:Y:S04]  /*19d70*/  LDL.LU.64 R48, [R1+0x2438] ;  /* 0x0024380001307983 */ /* 0x0027680000300a00 */
[----:B------:R1:W-:Y:S04]  /*19d80*/  LDGSTS.E [R250+0x24600], [R46.64], P0 ;  /* 0x246000002efa7fae */ /* 0x0003e80008121848 */
[----:B------:R4:W-:Y:S04]  /*19d90*/  LDGSTS.E [R250+0x24680], [R44.64], P1 ;  /* 0x246800002cfa7fae */ /* 0x0009e80008921848 */
[----:B------:R3:W-:Y:S04]  /*19da0*/  LDGSTS.E [R250+0x24e00], [R42.64], P0 ;  /* 0x24e000002afa7fae */ /* 0x0007e80008121848 */
[----:B-1----:R1:W5:Y:S04]  /*19db0*/  LDL.LU.64 R46, [R1+0x2430] ;  /* 0x00243000012e7983 */ /* 0x0023680000300a00 */
[----:B----4-:R1:W5:Y:S04]  /*19dc0*/  LDL.LU.64 R44, [R1+0x2428] ;  /* 0x00242800012c7983 */ /* 0x0103680000300a00 */
[----:B---3--:R1:W5:Y:S04]  /*19dd0*/  LDL.LU.64 R42, [R1+0x2420] ;  /* 0x00242000012a7983 */ /* 0x0083680000300a00 */
        /* <DEDUP_REMOVED lines=35> */
[----:B---3--:R1:W5:Y:S04]  /*1a010*/  LDL.LU R6, [R1+0x2390] ;  /* 0x0023900001067983 */ /* 0x0083680000300800 */
[----:B------:R3:W-:Y:S04]  /*1a020*/  LDGSTS.E [R251+0x25780], [R4.64], P1 ;  /* 0x2578000004fb7fae */ /* 0x0007e80008921848 */
[----:B------:R4:W-:Y:S04]  /*1a030*/  LDGSTS.E [R251+0x25f00], [R2.64], P0 ;  /* 0x25f0000002fb7fae */ /* 0x0009e80008121848 */
[----:B---3--:R1:W5:Y:S04]  /*1a040*/  LDL.LU.64 R4, [R1+0x2388] ;  /* 0x0023880001047983 */ /* 0x0083680000300a00 */
[----:B----4-:R1:W5:Y:S04]  /*1a050*/  LDL.LU.64 R2, [R1+0x2380] ;  /* 0x0023800001027983 */ /* 0x0103680000300a00 */
[----:B------:R1:W-:Y:S04]  /*1a060*/  STL [R1+0x7f0], RZ ;  /* 0x0007f0ff01007387 */ /* 0x0003e80000100800 */
        /* <DEDUP_REMOVED lines=87> */
[----:B------:R1:W-:Y:S04]  /*1a5e0*/  STL [R1], RZ ;  /* 0x000000ff01007387 */ /* 0x0003e80000100800 */
[----:B------:R1:W-:Y:S04]  /*1a5f0*/  STL [R1+0x4], RZ ;  /* 0x000004ff01007387 */ /* 0x0003e80000100800 */
[----:B------:R1:W-:Y:S04]  /*1a600*/  STL [R1+0x8], RZ ;  /* 0x000008ff01007387 */ /* 0x0003e80000100800 */
[----:B------:R1:W-:Y:S04]  /*1a610*/  STL [R1+0xc], RZ ;  /* 0x00000cff01007387 */ /* 0x0003e80000100800 */
[----:B--2---:R2:W-:Y:S04]  /*1a620*/  LDGSTS.E [R251+0x25f80], [R248.64], P1 ;  /* 0x25f80000f8fb7fae */ /* 0x0045e80008921848 */
        /* <DEDUP_REMOVED lines=8> */
[----:B-1----:R-:W-:-:S03]  /*1a6b0*/  CS2R R222, SRZ ;  /* 0x0000000000de7805 */ /* 0x002fc6000001ff00 */
[----:B------:R-:W0:Y:S01]  /*1a6c0*/  LDGDEPBAR ;  /* 0x00000000000079af */ /* 0x000e220000000000 */
[----:B--2---:R-:W-:Y:S01]  /*1a6d0*/  CS2R R220, SRZ ;  /* 0x0000000000dc7805 */ /* 0x004fe2000001ff00 */
[----:B------:R-:W-:Y:S01]  /*1a6e0*/  CS2R R240, SRZ ;  /* 0x0000000000f07805 */ /* 0x000fe2000001ff00 */
[----:B------:R-:W-:Y:S01]  /*1a6f0*/  CS2R R242, SRZ ;  /* 0x0000000000f27805 */ /* 0x000fe2000001ff00 */
[----:B---3--:R-:W-:Y:S01]  /*1a700*/  CS2R R182, SRZ ;  /* 0x0000000000b67805 */ /* 0x008fe2000001ff00 */
[----:B----4-:R-:W-:Y:S01]  /*1a710*/  CS2R R244, SRZ ;  /* 0x0000000000f47805 */ /* 0x010fe2000001ff00 */
[----:B------:R-:W-:Y:S01]  /*1a720*/  CS2R R246, SRZ ;  /* 0x0000000000f67805 */ /* 0x000fe2000001ff00 */
[----:B------:R-:W-:Y:S01]  /*1a730*/  CS2R R248, SRZ ;  /* 0x0000000000f87805 */ /* 0x000fe2000001ff00 */
[----:B------:R-:W-:Y:S01]  /*1a740*/  CS2R R180, SRZ ;  /* 0x0000000000b47805 */ /* 0x000fe2000001ff00 */
[----:B------:R-:W-:Y:S01]  /*1a750*/  CS2R R250, SRZ ;  /* 0x0000000000fa7805 */ /* 0x000fe2000001ff00 */
[----:B------:R-:W-:Y:S05]  /*1a760*/  @!P5 BRA `(.L_x_0) ;  /* 0x0003f0100000d947 */ /* 0x000fea0003800000 */
[----:B------:R-:W2:Y:S04]  /*1a770*/  LDL.LU.64 R246, [R1+0xf30] ;  /* 0x000f300001f67983 */ /* 0x000ea80000300a00 */
[----:B------:R-:W3:Y:S04]  /*1a780*/  LDL.LU.64 R248, [R1+0xf38] ;  /* 0x000f380001f87983 */ /* 0x000ee80000300a00 */
[----:B------:R-:W4:Y:S04]  /*1a790*/  LDL.LU.64 R182, [R1+0xf40] ;  /* 0x000f400001b67983 */ /* 0x000f280000300a00 */
[----:B------:R-:W3:Y:S04]  /*1a7a0*/  LDL.LU.64 R250, [R1+0xf48] ;  /* 0x000f480001fa7983 */ /* 0x000ee80000300a00 */
[----:B------:R-:W3:Y:S04]  /*1a7b0*/  LDL.LU.64 R220, [R1+0xf50] ;  /* 0x000f500001dc7983 */ /* 0x000ee80000300a00 */
[----:B------:R-:W3:Y:S04]  /*1a7c0*/  LDL.LU.64 R178, [R1+0xf58] ;  /* 0x000f580001b27983 */ /* 0x000ee80000300a00 */
[----:B------:R-:W4:Y:S04]  /*1a7d0*/  LDL.LU.64 R222, [R1+0xf60] ;  /* 0x000f600001de7983 */ /* 0x000f280000300a00 */
[----:B------:R-:W4:Y:S04]  /*1a7e0*/  LDL.LU.64 R240, [R1+0xf68] ;  /* 0x000f680001f07983 */ /* 0x000f280000300a00 */
[----:B------:R-:W4:Y:S04]  /*1a7f0*/  LDL.LU.64 R180, [R1+0x128] ;  /* 0x0001280001b47983 */ /* 0x000f280000300a00 */
[----:B------:R-:W4:Y:S04]  /*1a800*/  LDL.LU.64 R242, [R1+0x130] ;  /* 0x0001300001f27983 */ /* 0x000f280000300a00 */
[----:B------:R-:W4:Y:S04]  /*1a810*/  LDL.LU.64 R244, [R1+0x138] ;  /* 0x0001380001f47983 */ /* 0x000f280000300a00 */
[----:B--2---:R1:W-:Y:S01]  /*1a820*/  STL [R1+0x1dbc], R246 ;  /* 0x001dbcf601007387 */ /* 0x0043e20000100800 */
[----:B------:R-:W-:-:S03]  /*1a830*/  MOV R0, R247 ;  /* 0x000000f700007202 */ /* 0x000fc60000000f00 */
[----:B-1----:R-:W2:Y:S04]  /*1a840*/  LDL.LU.64 R246, [R1+0x140] ;  /* 0x0001400001f67983 */ /* 0x002ea80000300a00 */
[----:B------:R1:W-:Y:S04]  /*1a850*/  STL [R1+0x1db8], R0 ;  /* 0x001db80001007387 */ /* 0x0003e80000100800 */
[----:B---3--:R3:W-:Y:S01]  /*1a860*/  STL [R1+0x1dc4], R248 ;  /* 0x001dc4f801007387 */ /* 0x0087e20000100800 */
[----:B-1----:R-:W-:-:S03]  /*1a870*/  IMAD.MOV.U32 R0, RZ, RZ, R249 ;  /* 0x000000ffff007224 */ /* 0x002fc600078e00f9 */
[----:B---3--:R-:W3:Y:S04]  /*1a880*/  LDL.LU.64 R248, [R1+0x148] ;  /* 0x0001480001f87983 */ /* 0x008ee80000300a00 */
[----:B------:R1:W-:Y:S04]  /*1a890*/  STL [R1+0x1dc0], R0 ;  /* 0x001dc00001007387 */ /* 0x0003e80000100800 */
[----:B----4-:R4:W-:Y:S01]  /*1a8a0*/  STL [R1+0x1dcc], R182 ;  /* 0x001dccb601007387 */ /* 0x0109e20000100800 */
[----:B-1----:R-:W-:-:S03]  /*1a8b0*/  IMAD.MOV.U32 R0, RZ, RZ, R183 ;  /* 0x000000ffff007224 */ /* 0x002fc600078e00b7 */
[----:B----4-:R-:W4:Y:S04]  /*1a8c0*/  LDL.LU.64 R182, [R1+0x150] ;  /* 0x0001500001b67983 */ /* 0x010f280000300a00 */
[----:B------:R1:W-:Y:S04]  /*1a8d0*/  STL [R1+0x1dc8], R0 ;  /* 0x001dc80001007387 */ /* 0x0003e80000100800 */
[----:B------:R1:W-:Y:S04]  /*1a8e0*/  STL [R1+0x1dd4], R250 ;  /* 0x001dd4fa01007387 */ /* 0x0003e80000100800 */
[----:B------:R-:W-:Y:S01]  /*1a8f0*/  STL [R1+0x1ddc], R220 ;  /* 0x001ddcdc01007387 */ /* 0x000fe20000100800 */
[----:B-1----:R-:W-:-:S05]  /*1a900*/  MOV R0, R251 ;  /* 0x000000fb00007202 */ /* 0x002fca0000000f00 */
[----:B------:R1:W-:Y:S04]  /*1a910*/  STL [R1+0x1dd0], R0 ;  /* 0x001dd00001007387 */ /* 0x0003e80000100800 */
[----:B------:R-:W4:Y:S04]  /*1a920*/  LDL.LU.64 R250, [R1+0x158] ;  /* 0x0001580001fa7983 */ /* 0x000f280000300a00 */
[----:B------:R-:W-:Y:S01]  /*1a930*/  STL [R1+0x1de4], R178 ;  /* 0x001de4b201007387 */ /* 0x000fe20000100800 */
[----:B-1----:R-:W-:-:S05]  /*1a940*/  IMAD.MOV.U32 R0, RZ, RZ, R221 ;  /* 0x000000ffff007224 */ /* 0x002fca00078e00dd */
[----:B------:R1:W-:Y:S04]  /*1a950*/  STL [R1+0x1dd8], R0 ;  /* 0x001dd80001007387 */ /* 0x0003e80000100800 */
[----:B------:R-:W4:Y:S04]  /*1a960*/  LDL.LU.64 R220, [R1+0x240] ;  /* 0x0002400001dc7983 */ /* 0x000f280000300a00 */
[----:B------:R-:W-:Y:S01]  /*1a970*/  STL [R1+0x1dec], R222 ;  /* 0x001decde01007387 */ /* 0x000fe20000100800 */
[----:B-1----:R-:W-:-:S05]  /*1a980*/  IMAD.MOV.U32 R0, RZ, RZ, R179 ;  /* 0x000000ffff007224 */ /* 0x002fca00078e00b3 */
[----:B------:R1:W-:Y:S04]  /*1a990*/  STL [R1+0x1de0], R0 ;  /* 0x001de00001007387 */ /* 0x0003e80000100800 */
[----:B------:R-:W4:Y:S04]  /*1a9a0*/  LDL.LU.64 R174, [R1+0xd8] ;  /* 0x0000d80001ae7983 */ /* 0x000f280000300a00 */
        /* <DEDUP_REMOVED lines=8> */
[----:B------:R-:W4:Y:S01]  /*1aa30*/  LDL.LU.64 R176, [R1+0xb0] ;  /* 0x0000b00001b07983 */ /* 0x000f220000300a00 */
[----:B-1----:R-:W-:-:S05]  /*1aa40*/  IMAD.MOV.U32 R0, RZ, RZ, R181 ;  /* 0x000000ffff007224 */ /* 0x002fca00078e00b5 */
[----:B------:R1:W-:Y:S04]  /*1aa50*/  STL [R1+0x1df8], R0 ;  /* 0x001df80001007387 */ /* 0x0003e80000100800 */
[----:B------:R1:W-:Y:S02]  /*1aa60*/  STL [R1+0x1e04], R242 ;  /* 0x001e04f201007387 */ /* 0x0003e40000100800 */
[----:B-1----:R-:W-:Y:S02]  /*1aa70*/  MOV R0, R243 ;  /* 0x000000f300007202 */ /* 0x002fe40000000f00 */
[----:B------:R-:W4:Y:S04]  /*1aa80*/  LDL.LU.64 R242, [R1+0xa8] ;  /* 0x0000a80001f27983 */ /* 0x000f280000300a00 */
[----:B------:R1:W-:Y:S04]  /*1aa90*/  STL [R1+0x1e00], R0 ;  /* 0x001e000001007387 */ /* 0x0003e80000100800 */
[----:B------:R1:W-:Y:S02]  /*1aaa0*/  STL [R1+0x1e0c], R244 ;  /* 0x001e0cf401007387 */ /* 0x0003e40000100800 */
[----:B-1----:R-:W-:-:S02]  /*1aab0*/  IMAD.MOV.U32 R0, RZ, RZ, R245 ;  /* 0x000000ffff007224 */ /* 0x002fc400078e00f5 */
[----:B------:R-:W4:Y:S04]  /*1aac0*/  LDL.LU.64 R244, [R1+0xa0] ;  /* 0x0000a00001f47983 */ /* 0x000f280000300a00 */
[----:B------:R1:W-:Y:S04]  /*1aad0*/  STL [R1+0x1e08], R0 ;  /* 0x001e080001007387 */ /* 0x0003e80000100800 */
[----:B--2---:R2:W-:Y:S04]  /*1aae0*/  STL [R1+0x1e14], R246 ;  /* 0x001e14f601007387 */ /* 0x0045e80000100800 */
[----:B------:R-:W4:Y:S01]  /*1aaf0*/  LDL.LU.64 R178, [R1+0x98] ;  /* 0x0000980001b27983 */ /* 0x000f220000300a00 */
[----:B-1----:R-:W-:-:S03]  /*1ab00*/  IMAD.MOV.U32 R0, RZ, RZ, R247 ;  /* 0x000000ffff007224 */ /* 0x002fc600078e00f7 */
[----:B---3--:R-:W-:Y:S04]  /*1ab10*/  STL [R1+0x1e1c], R248 ;  /* 0x001e1cf801007387 */ /* 0x008fe80000100800 */
[----:B------:R1:W-:Y:S04]  /*1ab20*/  STL [R1+0x1e10], R0 ;  /* 0x001e100001007387 */ /* 0x0003e80000100800 */
[----:B--2---:R-:W2:Y:S01]  /*1ab30*/  LDL.LU.64 R246, [R1+0x90] ;  /* 0x0000900001f67983 */ /* 0x004ea20000300a00 */
[----:B-1----:R-:W-:-:S03]  /*1ab40*/  MOV R0, R249 ;  /* 0x000000f900007202 */ /* 0x002fc60000000f00 */
[----:B----4-:R-:W-:Y:S04]  /*1ab50*/  STL [R1+0x1e24], R182 ;  /* 0x001e24b601007387 */ /* 0x010fe80000100800 */
[----:B------:R1:W-:Y:S04]  /*1ab60*/  STL [R1+0x1e18], R0 ;  /* 0x001e180001007387 */ /* 0x0003e80000100800 */
[----:B------:R-:W3:Y:S04]  /*1ab70*/  LDL.LU.64 R248, [R1+0x88] ;  /* 0x0000880001f87983 */ /* 0x000ee80000300a00 */
[----:B------:R-:W3:Y:S01]  /*1ab80*/  LDL.LU.64 R180, [R1+0x80] ;  /* 0x0000800001b47983 */ /* 0x000ee20000300a00 */
[----:B-1----:R-:W-:-:S05]  /*1ab90*/  IMAD.MOV.U32 R0, RZ, RZ, R183 ;  /* 0x000000ffff007224 */ /* 0x002fca00078e00b7 */
[----:B------:R1:W-:Y:S04]  /*1aba0*/  STL [R1+0x1e20], R0 ;  /* 0x001e200001007387 */ /* 0x0003e80000100800 */
[----:B------:R1:W-:Y:S02]  /*1abb0*/  STL [R1+0x1e2c], R250 ;  /* 0x001e2cfa01007387 */ /* 0x0003e40000100800 */
[----:B-1----:R-:W-:Y:S02]  /*1abc0*/  IMAD.MOV.U32 R0, RZ, RZ, R251 ;  /* 0x000000ffff007224 */ /* 0x002fe400078e00fb */
[----:B------:R-:W3:Y:S04]  /*1abd0*/  LDL.LU.64 R250, [R1+0x78] ;  /* 0x0000780001fa7983 */ /* 0x000ee80000300a00 */
[----:B------:R1:W-:Y:S04]  /*1abe0*/  STL [R1+0x1e28], R0 ;  /* 0x001e280001007387 */ /* 0x0003e80000100800 */
[----:B------:R1:W-:Y:S04]  /*1abf0*/  STL [R1+0x1e34], R220 ;  /* 0x001e34dc01007387 */ /* 0x0003e80000100800 */
[----:B------:R-:W3:Y:S01]  /*1ac00*/  LDL.LU.64 R182, [R1+0x70] ;  /* 0x0000700001b67983 */ /* 0x000ee20000300a00 */
[----:B-1----:R-:W-:-:S05]  /*1ac10*/  MOV R0, R221 ;  /* 0x000000dd00007202 */ /* 0x002fca0000000f00 */
[----:B------:R1:W-:Y:S04]  /*1ac20*/  STL [R1+0x1e30], R0 ;  /* 0x001e300001007387 */ /* 0x0003e80000100800 */
[----:B------:R-:W-:Y:S04]  /*1ac30*/  STL [R1+0x1e38], R174 ;  /* 0x001e38ae01007387 */ /* 0x000fe80000100800 */
[----:B------:R-:W3:Y:S01]  /*1ac40*/  LDL.LU.64 R220, [R1+0x68] ;  /* 0x0000680001dc7983 */ /* 0x000ee20000300a00 */
[----:B-1----:R-:W-:-:S03]  /*1ac50*/  IMAD.MOV.U32 R0, RZ, RZ, R175 ;  /* 0x000000ffff007224 */ /* 0x002fc600078e00af */
[----:B------:R-:W-:Y:S04]  /*1ac60*/  STL [R1+0x1db4], R222 ;  /* 0x001db4de01007387 */ /* 0x000fe80000100800 */
[----:B------:R1:W-:Y:S02]  /*1ac70*/  STL [R1+0x1db0], R0 ;  /* 0x001db00001007387 */ /* 0x0003e40000100800 */
[----:B-1----:R-:W-:Y:S02]  /*1ac80*/  IMAD.MOV.U32 R0, RZ, RZ, R223 ;  /* 0x000000ffff007224 */ /* 0x002fe400078e00df */
[----:B------:R-:W3:Y:S04]  /*1ac90*/  LDL.LU.64 R222, [R1+0x60] ;  /* 0x0000600001de7983 */ /* 0x000ee80000300a00 */
[----:B------:R1:W-:Y:S04]  /*1aca0*/  STL [R1+0x1da8], R0 ;  /* 0x001da80001007387 */ /* 0x0003e80000100800 */
[----:B------:R1:W-:Y:S02]  /*1acb0*/  STL [R1+0x1dac], R240 ;  /* 0x001dacf001007387 */ /* 0x0003e40000100800 */
[----:B-1----:R-:W-:-:S02]  /*1acc0*/  MOV R0, R241 ;  /* 0x000000f100007202 */ /* 0x002fc40000000f00 */
[----:B------:R-:W-:Y:S04]  /*1acd0*/  STL [R1+0x1da4], R176 ;  /* 0x001da4b001007387 */ /* 0x000fe80000100800 */
[----:B------:R1:W-:Y:S04]  /*1ace0*/  STL [R1+0x1da0], R0 ;  /* 0x001da00001007387 */ /* 0x0003e80000100800 */
        /* <DEDUP_REMOVED lines=11> */
[----:B------:R-:W4:Y:S01]  /*1ada0*/  LDL.LU.64 R244, [R1+0xac8] ;  /* 0x000ac80001f47983 */ /* 0x000f220000300a00 */
[----:B-1----:R-:W-:-:S03]  /*1adb0*/  IMAD.MOV.U32 R0, RZ, RZ, R179 ;  /* 0x000000ffff007224 */ /* 0x002fc600078e00b3 */
[----:B--2---:R-:W-:Y:S04]  /*1adc0*/  STL [R1+0x1d84], R246 ;  /* 0x001d84f601007387 */ /* 0x004fe80000100800 */
[----:B------:R1:W-:Y:S02]  /*1add0*/  STL [R1+0x1d80], R0 ;  /* 0x001d800001007387 */ /* 0x0003e40000100800 */
[----:B-1----:R-:W-:Y:S02]  /*1ade0*/  IMAD.MOV.U32 R0, RZ, RZ, R247 ;  /* 0x000000ffff007224 */ /* 0x002fe400078e00f7 */
[----:B------:R-:W2:Y:S04]  /*1adf0*/  LDL.LU.64 R246, [R1+0xad8] ;  /* 0x000ad80001f67983 */ /* 0x000ea80000300a00 */
[----:B------:R1:W-:Y:S04]  /*1ae00*/  STL [R1+0x1d78], R0 ;  /* 0x001d780001007387 */ /* 0x0003e80000100800 */
[----:B---3--:R3:W-:Y:S01]  /*1ae10*/  STL [R1+0x1d7c], R248 ;  /* 0x001d7cf801007387 */ /* 0x0087e20000100800 */
[----:B-1----:R-:W-:-:S03]  /*1ae20*/  MOV R0, R249 ;  /* 0x000000f900007202 */ /* 0x002fc60000000f00 */
[----:B------:R-:W-:Y:S04]  /*1ae30*/  STL [R1+0x1d74], R180 ;  /* 0x001d74b401007387 */ /* 0x000fe80000100800 */
[----:B------:R1:W-:Y:S04]  /*1ae40*/  STL [R1+0x1d70], R0 ;  /* 0x001d700001007387 */ /* 0x0003e80000100800 */
[----:B---3--:R-:W3:Y:S01]  /*1ae50*/  LDL.LU.64 R248, [R1+0xae8] ;  /* 0x000ae80001f87983 */ /* 0x008ee20000300a00 */
[----:B-1----:R-:W-:-:S03]  /*1ae60*/  IMAD.MOV.U32 R0, RZ, RZ, R181 ;  /* 0x000000ffff007224 */ /* 0x002fc600078e00b5 */
[----:B------:R-:W-:Y:S04]  /*1ae70*/  STL [R1+0x1d6c], R250 ;  /* 0x001d6cfa01007387 */ /* 0x000fe80000100800 */
[----:B------:R1:W-:Y:S02]  /*1ae80*/  STL [R1+0x1d68], R0 ;  /* 0x001d680001007387 */ /* 0x0003e40000100800 */
[----:B-1----:R-:W-:Y:S02]  /*1ae90*/  IMAD.MOV.U32 R0, RZ, RZ, R251 ;  /* 0x000000ffff007224 */ /* 0x002fe400078e00fb */
[----:B------:R-:W3:Y:S04]  /*1aea0*/  LDL.LU.64 R250, [R1+0xaf8] ;  /* 0x000af80001fa7983 */ /* 0x000ee80000300a00 */
[----:B------:R1:W-:Y:S04]  /*1aeb0*/  STL [R1+0x1d60], R0 ;  /* 0x001d600001007387 */ /* 0x0003e80000100800 */
[----:B------:R-:W-:Y:S01]  /*1aec0*/  STL [R1+0x1d64], R182 ;  /* 0x001d64b601007387 */ /* 0x000fe20000100800 */
[----:B-1----:R-:W-:-:S03]  /*1aed0*/  MOV R0, R183 ;  /* 0x000000b700007202 */ /* 0x002fc60000000f00 */
[----:B------:R-:W-:Y:S04]  /*1aee0*/  STL [R1+0x1d5c], R220 ;  /* 0x001d5cdc01007387 */ /* 0x000fe80000100800 */
[----:B------:R1:W-:Y:S04]  /*1aef0*/  STL [R1+0x1d58], R0 ;  /* 0x001d580001007387 */ /* 0x0003e80000100800 */
[----:B------:R-:W3:Y:S04]  /*1af00*/  LDL.LU.64 R168, [R1+0xb08] ;  /* 0x000b080001a87983 */ /* 0x000ee80000300a00 */
[----:B------:R-:W3:Y:S01]  /*1af10*/  LDL.LU.64 R170, [R1+0xb20] ;  /* 0x000b200001aa7983 */ /* 0x000ee20000300a00 */
[----:B-1----:R-:W-:-:S05]  /*1af20*/  IMAD.MOV.U32 R0, RZ, RZ, R221 ;  /* 0x000000ffff007224 */ /* 0x002fca00078e00dd */
[----:B------:R1:W-:Y:S04]  /*1af30*/  STL [R1+0x1d50], R0 ;  /* 0x001d500001007387 */ /* 0x0003e80000100800 */
[----:B------:R-:W-:Y:S04]  /*1af40*/  STL [R1+0x1d54], R222 ;  /* 0x001d54de01007387 */ /* 0x000fe80000100800 */
[----:B------:R-:W3:Y:S01]  /*1af50*/  LDL.LU.64 R172, [R1+0xb38] ;  /* 0x000b380001ac7983 */ /* 0x000ee20000300a00 */
[----:B-1----:R-:W-:-:S03]  /*1af60*/  IMAD.MOV.U32 R0, RZ, RZ, R223 ;  /* 0x000000ffff007224 */ /* 0x002fc600078e00df */
[----:B------:R-:W3:Y:S04]  /*1af70*/  LDL.LU.64 R174, [R1+0xb50] ;  /* 0x000b500001ae7983 */ /* 0x000ee80000300a00 */
[----:B------:R1:W-:Y:S04]  /*1af80*/  STL [R1+0x1d48], R0 ;  /* 0x001d480001007387 */ /* 0x0003e80000100800 */
[----:B------:R-:W-:Y:S04]  /*1af90*/  STL [R1+0x1d4c], R240 ;  /* 0x001d4cf001007387 */ /* 0x000fe80000100800 */
[----:B------:R-:W3:Y:S01]  /*1afa0*/  LDL.LU.64 R176, [R1+0x328] ;  /* 0x0003280001b07983 */ /* 0x000ee20000300a00 */
[----:B-1----:R-:W-:-:S03]  /*1afb0*/  MOV R0, R241 ;  /* 0x000000f100007202 */ /* 0x002fc60000000f00 */
[----:B------:R-:W3:Y:S04]  /*1afc0*/  LDL.LU.64 R178, [R1+0x330] ;  /* 0x0003300001b27983 */ /* 0x000ee80000300a00 */
[----:B------:R1:W-:Y:S04]  /*1afd0*/  STL [R1+0x1d40], R0 ;  /* 0x001d400001007387 */ /* 0x0003e80000100800 */
[----:B------:R-:W-:Y:S04]  /*1afe0*/  STL [R1+0x1d44], R242 ;  /* 0x001d44f201007387 */ /* 0x000fe80000100800 */
[----:B------:R-:W3:Y:S01]  /*1aff0*/  LDL.LU.64 R180, [R1+0x338] ;  /* 0x0003380001b47983 */ /* 0x000ee20000300a00 */
[----:B-1----:R-:W-:-:S03]  /*1b000*/  IMAD.MOV.U32 R0, RZ, RZ, R243 ;  /* 0x000000ffff007224 */ /* 0x002fc600078e00f3 */
[----:B------:R-:W3:Y:S04]  /*1b010*/  LDL.LU.64 R182, [R1+0x340] ;  /* 0x0003400001b67983 */ /* 0x000ee80000300a00 */
[----:B------:R1:W-:Y:S04]  /*1b020*/  STL [R1+0x1cb8], R0 ;  /* 0x001cb80001007387 */ /* 0x0003e80000100800 */
[----:B----4-:R-:W-:Y:S04]  /*1b030*/  STL [R1+0x1cc0], R244 ;  /* 0x001cc0f401007387 */ /* 0x010fe80000100800 */
[----:B------:R-:W4:Y:S01]  /*1b040*/  LDL.LU.64 R220, [R1+0x350] ;  /* 0x0003500001dc7983 */ /* 0x000f220000300a00 */
[----:B-1----:R-:W-:-:S03]  /*1b050*/  IMAD.MOV.U32 R0, RZ, RZ, R245 ;  /* 0x000000ffff007224 */ /* 0x002fc600078e00f5 */
[----:B------:R-:W4:Y:S04]  /*1b060*/  LDL.LU.64 R222, [R1+0x378] ;  /* 0x0003780001de7983 */ /* 0x000f280000300a00 */
[----:B------:R1:W-:Y:S04]  /*1b070*/  STL [R1+0x1cbc], R0 ;  /* 0x001cbc0001007387 */ /* 0x0003e80000100800 */
[----:B--2---:R-:W-:Y:S04]  /*1b080*/  STL [R1+0x1cc8], R246 ;  /* 0x001cc8f601007387 */ /* 0x004fe80000100800 */
[----:B------:R-:W2:Y:S01]  /*1b090*/  LDL.LU.64 R240, [R1+0x380] ;  /* 0x0003800001f07983 */ /* 0x000ea20000300a00 */
[----:B-1----:R-:W-:-:S03]  /*1b0a0*/  MOV R0, R247 ;  /* 0x000000f700007202 */ /* 0x002fc60000000f00 */
[----:B------:R-:W2:Y:S04]  /*1b0b0*/  LDL.LU.64 R242, [R1+0x398] ;  /* 0x0003980001f27983 */ /* 0x000ea80000300a00 */
[----:B------:R1:W-:Y:S04]  /*1b0c0*/  STL [R1+0x1cc4], R0 ;  /* 0x001cc40001007387 */ /* 0x0003e80000100800 */
[----:B---3--:R3:W-:Y:S04]  /*1b0d0*/  STL [R1+0x1cd0], R248 ;  /* 0x001cd0f801007387 */ /* 0x0087e80000100800 */
[----:B------:R-:W2:Y:S01]  /*1b0e0*/  LDL.LU.64 R244, [R1+0x48] ;  /* 0x0000480001f47983 */ /* 0x000ea20000300a00 */
[----:B-1----:R-:W-:-:S03]  /*1b0f0*/  IMAD.MOV.U32 R0, RZ, RZ, R249 ;  /* 0x000000ffff007224 */ /* 0x002fc600078e00f9 */
[----:B------:R-:W2:Y:S04]  /*1b100*/  LDL.LU.64 R246, [R1+0x40] ;  /* 0x0000400001f67983 */ /* 0x000ea80000300a00 */
[----:B------:R1:W-:Y:S04]  /*1b110*/  STL [R1+0x1ccc], R0 ;  /* 0x001ccc0001007387 */ /* 0x0003e80000100800 */
[----:B------:R3:W-:Y:S04]  /*1b120*/  STL [R1+0x1cd8], R250 ;  /* 0x001cd8fa01007387 */ /* 0x0007e80000100800 */
[----:B---3--:R-:W3:Y:S01]  /*1b130*/  LDL.LU.64 R248, [R1+0x38] ;  /* 0x0000380001f87983 */ /* 0x008ee20000300a00 */
[----:B-1----:R-:W-:-:S03]  /*1b140*/  IMAD.MOV.U32 R0, RZ, RZ, R251 ;  /* 0x000000ffff007224 */ /* 0x002fc600078e00fb */
[----:B------:R-:W3:Y:S04]  /*1b150*/  LDL.LU.64 R250, [R1+0x30] ;  /* 0x0000300001fa7983 */ /* 0x000ee80000300a00 */
[----:B------:R1:W-:Y:S04]  /*1b160*/  STL [R1+0x1cd4], R0 ;  /* 0x001cd40001007387 */ /* 0x0003e80000100800 */
[----:B------:R-:W-:Y:S01]  /*1b170*/  STL [R1+0x1ce0], R168 ;  /* 0x001ce0a801007387 */ /* 0x000fe20000100800 */
[----:B-1----:R-:W-:-:S03]  /*1b180*/  MOV R0, R169 ;  /* 0x000000a900007202 */ /* 0x002fc60000000f00 */
[----:B------:R-:W-:Y:S04]  /*1b190*/  STL [R1+0x1ce8], R170 ;  /* 0x001ce8aa01007387 */ /* 0x000fe80000100800 */
[----:B------:R1:W-:Y:S02]  /*1b1a0*/  STL [R1+0x1cdc], R0 ;  /* 0x001cdc0001007387 */ /* 0x0003e40000100800 */
[----:B-1----:R-:W-:Y:S02]  /*1b1b0*/  IMAD.MOV.U32 R0, RZ, RZ, R171 ;  /* 0x000000ffff007224 */ /* 0x002fe400078e00ab */
[----:B------:R-:W-:Y:S04]  /*1b1c0*/  STL [R1+0x1cf0], R172 ;  /* 0x001cf0ac01007387 */ /* 0x000fe80000100800 */
[----:B------:R1:W-:Y:S04]  /*1b1d0*/  STL [R1+0x1ce4], R0 ;  /* 0x001ce40001007387 */ /* 0x0003e80000100800 */
[----:B------:R-:W-:Y:S01]  /*1b1e0*/  STL [R1+0x1cf8], R174 ;  /* 0x001cf8ae01007387 */ /* 0x000fe20000100800 */
[----:B-1----:R-:W-:-:S05]  /*1b1f0*/  IMAD.MOV.U32 R0, RZ, RZ, R173 ;  /* 0x000000ffff007224 */ /* 0x002fca00078e00ad */
[----:B------:R1:W-:Y:S04]  /*1b200*/  STL [R1+0x1cec], R0 ;  /* 0x001cec0001007387 */ /* 0x0003e80000100800 */
[----:B------:R-:W-:Y:S01]  /*1b210*/  STL [R1+0x1d00], R176 ;  /* 0x001d00b001007387 */ /* 0x000fe20000100800 */
[----:B-1----:R-:W-:-:S05]  /*1b220*/  MOV R0, R175 ;  /* 0x000000af00007202 */ /* 0x002fca0000000f00 */
[----:B------:R1:W-:Y:S04]  /*1b230*/  STL [R1+0x1cf4], R0 ;  /* 0x001cf40001007387 */ /* 0x0003e80000100800 */
[----:B------:R-:W-:Y:S01]  /*1b240*/  STL [R1+0x1d08], R178 ;  /* 0x001d08b201007387 */ /* 0x000fe20000100800 */
[----:B-1----:R-:W-:-:S05]  /*1b250*/  IMAD.MOV.U32 R0, RZ, RZ, R177 ;  /* 0x000000ffff007224 */ /* 0x002fca00078e00b1 */
[----:B------:R1:W-:Y:S04]  /*1b260*/  STL [R1+0x1cfc], R0 ;  /* 0x001cfc0001007387 */ /* 0x0003e80000100800 */
[----:B------:R-:W-:Y:S01]  /*1b270*/  STL [R1+0x1d10], R180 ;  /* 0x001d10b401007387 */ /* 0x000fe20000100800 */
[----:B-1----:R-:W-:-:S05]  /*1b280*/  IMAD.MOV.U32 R0, RZ, RZ, R179 ;  /* 0x000000ffff007224 */ /* 0x002fca00078e00b3 */
[----:B------:R1:W-:Y:S04]  /*1b290*/  STL [R1+0x1d04], R0 ;  /* 0x001d040001007387 */ /* 0x0003e80000100800 */
[----:B------:R-:W-:Y:S01]  /*1b2a0*/  STL [R1+0x1d18], R182 ;  /* 0x001d18b601007387 */ /* 0x000fe20000100800 */
[----:B-1----:R-:W-:-:S05]  /*1b2b0*/  MOV R0, R181 ;  /* 0x000000b500007202 */ /* 0x002fca0000000f00 */
[----:B------:R1:W-:Y:S02]  /*1b2c0*/  STL [R1+0x1d0c], R0 ;  /* 0x001d0c0001007387 */ /* 0x0003e40000100800 */
[----:B-1----:R-:W-:Y:S02]  /*1b2d0*/  IMAD.MOV.U32 R0, RZ, RZ, R183 ;  /* 0x000000ffff007224 */ /* 0x002fe400078e00b7 */
[----:B----4-:R-:W-:Y:S04]  /*1b2e0*/  STL [R1+0x1d20], R220 ;  /* 0x001d20dc01007387 */ /* 0x010fe80000100800 */
[----:B------:R1:W-:Y:S04]  /*1b2f0*/  STL [R1+0x1d14], R0 ;  /* 0x001d140001007387 */ /* 0x0003e80000100800 */
[----:B------:R-:W-:Y:S01]  /*1b300*/  STL [R1+0x1d28], R222 ;  /* 0x001d28de01007387 */ /* 0x000fe20000100800 */
[----:B-1----:R-:W-:-:S05]  /*1b310*/  IMAD.MOV.U32 R0, RZ, RZ, R221 ;  /* 0x000000ffff007224 */ /* 0x002fca00078e00dd */
[----:B------:R1:W-:Y:S02]  /*1b320*/  STL [R1+0x1d1c], R0 ;  /* 0x001d1c0001007387 */ /* 0x0003e40000100800 */
[----:B-1----:R-:W-:Y:S02]  /*1b330*/  MOV R0, R223 ;  /* 0x000000df00007202 */ /* 0x002fe40000000f00 */
[----:B--2---:R-:W-:Y:S04]  /*1b340*/  STL [R1+0x1d30], R240 ;  /* 0x001d30f001007387 */ /* 0x004fe80000100800 */
        /* <DEDUP_REMOVED lines=9> */
[----:B------:R1:W-:Y:S04]  /*1b3e0*/  STL [R1+0x1cb0], R0 ;  /* 0x001cb00001007387 */ /* 0x0003e80000100800 */
[----:B---3--:R-:W-:Y:S01]  /*1b3f0*/  STL [R1+0x1cac], R248 ;  /* 0x001cacf801007387 */ /* 0x008fe20000100800 */
        /* <DEDUP_REMOVED lines=8> */
[----:B------:R-:W-:Y:S04]  /*1b480*/  STL [R1+0x1c90], R239 ;  /* 0x001c90ef01007387 */ /* 0x000fe80000100800 */
[----:B------:R-:W1:Y:S04]  /*1b490*/  LDL.LU.64 R182, [R1+0xb68] ;  /* 0x000b680001b67983 */ /* 0x000e680000300a00 */
[----:B------:R-:W-:Y:S04]  /*1b4a0*/  STL [R1+0x1c94], R236 ;  /* 0x001c94ec01007387 */ /* 0x000fe80000100800 */
[----:B------:R-:W-:Y:S04]  /*1b4b0*/  STL [R1+0x1c88], R237 ;  /* 0x001c88ed01007387 */ /* 0x000fe80000100800 */
[----:B------:R-:W2:Y:S04]  /*1b4c0*/  LDL.LU.64 R220, [R1+0xb80] ;  /* 0x000b800001dc7983 */ /* 0x000ea80000300a00 */
[----:B------:R-:W-:Y:S04]  /*1b4d0*/  STL [R1+0x1c8c], R234 ;  /* 0x001c8cea01007387 */ /* 0x000fe80000100800 */
[----:B------:R-:W-:Y:S04]  /*1b4e0*/  STL [R1+0x1c80], R235 ;  /* 0x001c80eb01007387 */ /* 0x000fe80000100800 */
[----:B------:R-:W-:Y:S04]  /*1b4f0*/  STL [R1+0x1c84], R232 ;  /* 0x001c84e801007387 */ /* 0x000fe80000100800 */
[----:B------:R-:W3:Y:S04]  /*1b500*/  LDL.LU.64 R222, [R1+0xb98] ;  /* 0x000b980001de7983 */ /* 0x000ee80000300a00 */
        /* <DEDUP_REMOVED lines=18> */
[----:B------:R-:W3:Y:S04]  /*1b630*/  LDL.LU.64 R248, [R1+0xc10] ;  /* 0x000c100001f87983 */ /* 0x000ee80000300a00 */
[----:B------:R-:W-:Y:S04]  /*1b640*/  STL [R1+0x1c40], R91 ;  /* 0x001c405b01007387 */ /* 0x000fe80000100800 */
[----:B------:R-:W-:Y:S04]  /*1b650*/  STL [R1+0x1c44], R88 ;  /* 0x001c445801007387 */ /* 0x000fe80000100800 */
[----:B------:R-:W3:Y:S04]  /*1b660*/  LDL.LU.64 R250, [R1+0x3b0] ;  /* 0x0003b00001fa7983 */ /* 0x000ee80000300a00 */
[----:B------:R-:W-:Y:S01]  /*1b670*/  STL [R1+0x1b78], R89 ;  /* 0x001b785901007387 */ /* 0x000fe20000100800 */
[----:B-1----:R-:W-:-:S03]  /*1b680*/  IMAD.MOV.U32 R0, RZ, RZ, R183 ;  /* 0x000000ffff007224 */ /* 0x002fc600078e00b7 */
[----:B------:R-:W-:Y:S04]  /*1b690*/  STL [R1+0x1b80], R182 ;  /* 0x001b80b601007387 */ /* 0x000fe80000100800 */
[----:B------:R-:W4:Y:S04]  /*1b6a0*/  LDL.LU.64 R170, [R1+0x3c8] ;  /* 0x0003c80001aa7983 */ /* 0x000f280000300a00 */
[----:B------:R1:W-:Y:S04]  /*1b6b0*/  STL [R1+0x1b7c], R0 ;  /* 0x001b7c0001007387 */ /* 0x0003e80000100800 */
[----:B--2---:R-:W-:Y:S04]  /*1b6c0*/  STL [R1+0x1b88], R220 ;  /* 0x001b88dc01007387 */ /* 0x004fe80000100800 */
[----:B------:R-:W2:Y:S01]  /*1b6d0*/  LDL.LU.64 R172, [R1+0x3e0] ;  /* 0x0003e00001ac7983 */ /* 0x000ea20000300a00 */
[----:B-1----:R-:W-:-:S03]  /*1b6e0*/  IMAD.MOV.U32 R0, RZ, RZ, R221 ;  /* 0x000000ffff007224 */ /* 0x002fc600078e00dd */
[----:B------:R-:W2:Y:S04]  /*1b6f0*/  LDL.LU.64 R174, [R1+0x3f8] ;  /* 0x0003f80001ae7983 */ /* 0x000ea80000300a00 */
[----:B------:R1:W-:Y:S04]  /*1b700*/  STL [R1+0x1b84], R0 ;  /* 0x001b840001007387 */ /* 0x0003e80000100800 */
[----:B---3--:R-:W-:Y:S04]  /*1b710*/  STL [R1+0x1b90], R222 ;  /* 0x001b90de01007387 */ /* 0x008fe80000100800 */
        /* <DEDUP_REMOVED lines=11> */
[----:B-1----:R-:W-:-:S03]  /*1b7d0*/  IMAD.MOV.U32 R0, RZ, RZ, R243 ;  /* 0x000000ffff007224 */ /* 0x002fc600078e00f3 */
[----:B------:R-:W3:Y:S04]  /*1b7e0*/  LDL.LU.64 R222, [R1+0xe8] ;  /* 0x0000e80001de7983 */ /* 0x000ee80000300a00 */
[----:B------:R1:W-:Y:S04]  /*1b7f0*/  STL [R1+0x1b9c], R0 ;  /* 0x001b9c0001007387 */ /* 0x0003e80000100800 */
[----:B------:R1:W-:Y:S04]  /*1b800*/  STL [R1+0x1ba8], R244 ;  /* 0x001ba8f401007387 */ /* 0x0003e80000100800 */
[----:B------:R-:W3:Y:S01]  /*1b810*/  LDL.LU.64 R240, [R1+0xf0] ;  /* 0x0000f00001f07983 */ /* 0x000ee20000300a00 */
[----:B-1----:R-:W-:-:S03]  /*1b820*/  MOV R0, R245 ;  /* 0x000000f500007202 */ /* 0x002fc60000000f00 */
[----:B------:R-:W3:Y:S04]  /*1b830*/  LDL.LU.64 R242, [R1+0xf8] ;  /* 0x0000f80001f27983 */ /* 0x000ee80000300a00 */
[----:B------:R1:W-:Y:S04]  /*1b840*/  STL [R1+0x1ba4], R0 ;  /* 0x001ba40001007387 */ /* 0x0003e80000100800 */
[----:B------:R1:W-:Y:S04]  /*1b850*/  STL [R1+0x1bb0], R246 ;  /* 0x001bb0f601007387 */ /* 0x0003e80000100800 */
[----:B------:R-:W3:Y:S01]  /*1b860*/  LDL.LU.64 R244, [R1+0x100] ;  /* 0x0001000001f47983 */ /* 0x000ee20000300a00 */
[----:B-1----:R-:W-:-:S03]  /*1b870*/  IMAD.MOV.U32 R0, RZ, RZ, R247 ;  /* 0x000000ffff007224 */ /* 0x002fc600078e00f7 */
[----:B------:R-:W-:Y:S04]  /*1b880*/  STL [R1+0x1bb8], R248 ;  /* 0x001bb8f801007387 */ /* 0x000fe80000100800 */
[----:B------:R1:W-:Y:S04]  /*1b890*/  STL [R1+0x1bac], R0 ;  /* 0x001bac0001007387 */ /* 0x0003e80000100800 */
[----:B------:R-:W3:Y:S01]  /*1b8a0*/  LDL.LU.64 R246, [R1+0x108] ;  /* 0x0001080001f67983 */ /* 0x000ee20000300a00 */
[----:B-1----:R-:W-:-:S03]  /*1b8b0*/  IMAD.MOV.U32 R0, RZ, RZ, R249 ;  /* 0x000000ffff007224 */ /* 0x002fc600078e00f9 */
[----:B------:R-:W-:Y:S04]  /*1b8c0*/  STL [R1+0x1bc0], R250 ;  /* 0x001bc0fa01007387 */ /* 0x000fe80000100800 */
[----:B------:R1:W-:Y:S04]  /*1b8d0*/  STL [R1+0x1bb4], R0 ;  /* 0x001bb40001007387 */ /* 0x0003e80000100800 */
[----:B------:R-:W3:Y:S01]  /*1b8e0*/  LDL.LU.64 R248, [R1+0x110] ;  /* 0x0001100001f87983 */ /* 0x000ee20000300a00 */
[----:B-1----:R-:W-:-:S03]  /*1b8f0*/  MOV R0, R251 ;  /* 0x000000fb00007202 */ /* 0x002fc60000000f00 */
[----:B------:R-:W3:Y:S04]  /*1b900*/  LDL.LU.64 R250, [R1+0x118] ;  /* 0x0001180001fa7983 */ /* 0x000ee80000300a00 */
[----:B------:R4:W-:Y:S02]  /*1b910*/  STL [R1+0x1bbc], R0 ;  /* 0x001bbc0001007387 */ /* 0x0009e40000100800 */
[----:B----4-:R-:W-:Y:S02]  /*1b920*/  IMAD.MOV.U32 R0, RZ, RZ, R171 ;  /* 0x000000ffff007224 */ /* 0x010fe400078e00ab */
[----:B------:R-:W-:Y:S04]  /*1b930*/  STL [R1+0x1bc8], R170 ;  /* 0x001bc8aa01007387 */ /* 0x000fe80000100800 */
[----:B--2---:R-:W-:Y:S04]  /*1b940*/  STL [R1+0x1bd0], R172 ;  /* 0x001bd0ac01007387 */ /* 0x004fe80000100800 */
[----:B------:R1:W-:Y:S04]  /*1b950*/  STL [R1+0x1bc4], R0 ;  /* 0x001bc40001007387 */ /* 0x0003e80000100800 */
[----:B------:R-:W-:Y:S01]  /*1b960*/  STL [R1+0x1bd8], R174 ;  /* 0x001bd8ae01007387 */ /* 0x000fe20000100800 */
[----:B-1----:R-:W-:-:S05]  /*1b970*/  IMAD.MOV.U32 R0, RZ, RZ, R173 ;  /* 0x000000ffff007224 */ /* 0x002fca00078e00ad */
[----:B------:R1:W-:Y:S04]  /*1b980*/  STL [R1+0x1bcc], R0 ;  /* 0x001bcc0001007387 */ /* 0x0003e80000100800 */
[----:B---3--:R-:W-:Y:S01]  /*1b990*/  STL [R1+0x1be0], R176 ;  /* 0x001be0b001007387 */ /* 0x008fe20000100800 */
        /* <DEDUP_REMOVED lines=26> */
[----:B------:R-:W2:Y:S01]  /*1bb40*/  LDL.LU.64 R182, [R1+0xc28] ;  /* 0x000c280001b67983 */ /* 0x000ea20000300a00 */
[----:B-1----:R-:W-:-:S05]  /*1bb50*/  MOV R0, R245 ;  /* 0x000000f500007202 */ /* 0x002fca0000000f00 */
[----:B------:R1:W-:Y:S04]  /*1bb60*/  STL [R1+0x1c1c], R0 ;  /* 0x001c1c0001007387 */ /* 0x0003e80000100800 */
[----:B------:R-:W-:Y:S04]  /*1bb70*/  STL [R1+0x1c28], R246 ;  /* 0x001c28f601007387 */ /* 0x000fe80000100800 */
[----:B------:R-:W3:Y:S01]  /*1bb80*/  LDL.LU.64 R220, [R1+0xc40] ;  /* 0x000c400001dc7983 */ /* 0x000ee20000300a00 */
[----:B-1----:R-:W-:-:S05]  /*1bb90*/  IMAD.MOV.U32 R0, RZ, RZ, R247 ;  /* 0x000000ffff007224 */ /* 0x002fca00078e00f7 */
[----:B------:R1:W-:Y:S04]  /*1bba0*/  STL [R1+0x1c24], R0 ;  /* 0x001c240001007387 */ /* 0x0003e80000100800 */
[----:B------:R-:W-:Y:S01]  /*1bbb0*/  STL [R1+0x1c30], R248 ;  /* 0x001c30f801007387 */ /* 0x000fe20000100800 */
[----:B-1----:R-:W-:-:S03]  /*1bbc0*/  IMAD.MOV.U32 R0, RZ, RZ, R249 ;  /* 0x000000ffff007224 */ /* 0x002fc600078e00f9 */
[----:B------:R-:W-:Y:S04]  /*1bbd0*/  STL [R1+0x1c38], R250 ;  /* 0x001c38fa01007387 */ /* 0x000fe80000100800 */
[----:B------:R1:W-:Y:S04]  /*1bbe0*/  STL [R1+0x1c2c], R0 ;  /* 0x001c2c0001007387 */ /* 0x0003e80000100800 */
[----:B------:R-:W4:Y:S01]  /*1bbf0*/  LDL.LU.64 R222, [R1+0xc58] ;  /* 0x000c580001de7983 */ /* 0x000f220000300a00 */
[----:B-1----:R-:W-:-:S03]  /*1bc00*/  MOV R0, R251 ;  /* 0x000000fb00007202 */ /* 0x002fc60000000f00 */
[----:B------:R-:W-:Y:S04]  /*1bc10*/  STL [R1+0x1c3c], R86 ;  /* 0x001c3c5601007387 */ /* 0x000fe80000100800 */
[----:B------:R2:W-:Y:S04]  /*1bc20*/  STL [R1+0x1c34], R0 ;  /* 0x001c340001007387 */ /* 0x0005e80000100800 */
[----:B------:R-:W-:Y:S04]  /*1bc30*/  STL [R1+0x1b70], R87 ;  /* 0x001b705701007387 */ /* 0x000fe80000100800 */
[----:B------:R-:W4:Y:S04]  /*1bc40*/  LDL.LU.64 R240, [R1+0xc70] ;  /* 0x000c700001f07983 */ /* 0x000f280000300a00 */
[----:B------:R-:W-:Y:S04]  /*1bc50*/  STL [R1+0x1b74], R84 ;  /* 0x001b745401007387 */ /* 0x000fe80000100800 */
[----:B------:R-:W-:Y:S04]  /*1bc60*/  STL [R1+0x1b68], R85 ;  /* 0x001b685501007387 */ /* 0x000fe80000100800 */
        /* <DEDUP_REMOVED lines=16> */
[----:B------:R-:W4:Y:S01]  /*1bd70*/  LDL.LU.64 R248, [R1+0xac0] ;  /* 0x000ac00001f87983 */ /* 0x000f220000300a00 */
[----:B--2---:R-:W-:-:S03]  /*1bd80*/  IMAD.MOV.U32 R0, RZ, RZ, R183 ;  /* 0x000000ffff007224 */ /* 0x004fc600078e00b7 */
[----:B------:R-:W-:Y:S04]  /*1bd90*/  STL [R1+0x1a78], R182 ;  /* 0x001a78b601007387 */ /* 0x000fe80000100800 */
[----:B------:R-:W2:Y:S04]  /*1bda0*/  LDL.LU.64 R170, [R1+0xad0] ;  /* 0x000ad00001aa7983 */ /* 0x000ea80000300a00 */
[----:B------:R1:W-:Y:S04]  /*1bdb0*/  STL [R1+0x1a74], R0 ;  /* 0x001a740001007387 */ /* 0x0003e80000100800 */
[----:B---3--:R-:W-:Y:S04]  /*1bdc0*/  STL [R1+0x1a80], R220 ;  /* 0x001a80dc01007387 */ /* 0x008fe80000100800 */
[----:B------:R-:W3:Y:S01]  /*1bdd0*/  LDL.LU.64 R172, [R1+0xae0] ;  /* 0x000ae00001ac7983 */ /* 0x000ee20000300a00 */
[----:B-1----:R-:W-:-:S03]  /*1bde0*/  IMAD.MOV.U32 R0, RZ, RZ, R221 ;  /* 0x000000ffff007224 */ /* 0x002fc600078e00dd */
[----:B------:R-:W3:Y:S04]  /*1bdf0*/  LDL.LU.64 R174, [R1+0xaf0] ;  /* 0x000af00001ae7983 */ /* 0x000ee80000300a00 */
[----:B------:R1:W-:Y:S04]  /*1be00*/  STL [R1+0x1a7c], R0 ;  /* 0x001a7c0001007387 */ /* 0x0003e80000100800 */
[----:B----4-:R-:W-:Y:S04]  /*1be10*/  STL [R1+0x1a88], R222 ;  /* 0x001a88de01007387 */ /* 0x010fe80000100800 */
[----:B------:R-:W4:Y:S01]  /*1be20*/  LDL.LU.64 R176, [R1+0xb00] ;  /* 0x000b000001b07983 */ /* 0x000f220000300a00 */
[----:B-1----:R-:W-:-:S03]  /*1be30*/  MOV R0, R223 ;  /* 0x000000df00007202 */ /* 0x002fc60000000f00 */
[----:B------:R-:W4:Y:S04]  /*1be40*/  LDL.LU.64 R178, [R1+0xb18] ;  /* 0x000b180001b27983 */ /* 0x000f280000300a00 */
[----:B------:R1:W-:Y:S04]  /*1be50*/  STL [R1+0x1a84], R0 ;  /* 0x001a840001007387 */ /* 0x0003e80000100800 */
[----:B------:R-:W-:Y:S04]  /*1be60*/  STL [R1+0x1a90], R240 ;  /* 0x001a90f001007387 */ /* 0x000fe80000100800 */
[----:B------:R-:W4:Y:S01]  /*1be70*/  LDL.LU.64 R180, [R1+0xb30] ;  /* 0x000b300001b47983 */ /* 0x000f220000300a00 */
[----:B-1----:R-:W-:-:S03]  /*1be80*/  IMAD.MOV.U32 R0, RZ, RZ, R241 ;  /* 0x000000ffff007224 */ /* 0x002fc600078e00f1 */
[----:B------:R-:W4:Y:S04]  /*1be90*/  LDL.LU.64 R182, [R1+0xb48] ;  /* 0x000b480001b67983 */ /* 0x000f280000300a00 */
[----:B------:R1:W-:Y:S04]  /*1bea0*/  STL [R1+0x1a8c], R0 ;  /* 0x001a8c0001007387 */ /* 0x0003e80000100800 */
[----:B------:R-:W-:Y:S04]  /*1beb0*/  STL [R1+0x1a98], R242 ;  /* 0x001a98f201007387 */ /* 0x000fe80000100800 */
[----:B------:R-:W4:Y:S01]  /*1bec0*/  LDL.LU.64 R220, [R1+0x2e8] ;  /* 0x0002e80001dc7983 */ /* 0x000f220000300a00 */
[----:B-1----:R-:W-:-:S03]  /*1bed0*/  IMAD.MOV.U32 R0, RZ, RZ, R243 ;  /* 0x000000ffff007224 */ /* 0x002fc600078e00f3 */
[----:B------:R-:W4:Y:S04]  /*1bee0*/  LDL.LU.64 R222, [R1+0x2f8] ;  /* 0x0002f80001de7983 */ /* 0x000f280000300a00 */
[----:B------:R1:W-:Y:S04]  /*1bef0*/  STL [R1+0x1a94], R0 ;  /* 0x001a940001007387 */ /* 0x0003e80000100800 */
[----:B------:R1:W-:Y:S04]  /*1bf00*/  STL [R1+0x1aa0], R244 ;  /* 0x001aa0f401007387 */ /* 0x0003e80000100800 */
[----:B------:R-:W4:Y:S01]  /*1bf10*/  LDL.LU.64 R240, [R1+0x308] ;  /* 0x0003080001f07983 */ /* 0x000f220000300a00 */
[----:B-1----:R-:W-:-:S03]  /*1bf20*/  MOV R0, R245 ;  /* 0x000000f500007202 */ /* 0x002fc60000000f00 */
[----:B------:R-:W4:Y:S04]  /*1bf30*/  LDL.LU.64 R242, [R1+0x318] ;  /* 0x0003180001f27983 */ /* 0x000f280000300a00 */
[----:B------:R1:W-:Y:S04]  /*1bf40*/  STL [R1+0x1a9c], R0 ;  /* 0x001a9c0001007387 */ /* 0x0003e80000100800 */
[----:B------:R1:W-:Y:S04]  /*1bf50*/  STL [R1+0x1aa8], R246 ;  /* 0x001aa8f601007387 */ /* 0x0003e80000100800 */
[----:B------:R-:W4:Y:S01]  /*1bf60*/  LDL.LU.64 R244, [R1+0x348] ;  /* 0x0003480001f47983 */ /* 0x000f220000300a00 */
[----:B-1----:R-:W-:-:S03]  /*1bf70*/  IMAD.MOV.U32 R0, RZ, RZ, R247 ;  /* 0x000000ffff007224 */ /* 0x002fc600078e00f7 */
[----:B------:R-:W4:Y:S04]  /*1bf80*/  LDL.LU.64 R246, [R1+0x360] ;  /* 0x0003600001f67983 */ /* 0x000f280000300a00 */
[----:B------:R1:W-:Y:S04]  /*1bf90*/  STL [R1+0x1aa4], R0 ;  /* 0x001aa40001007387 */ /* 0x0003e80000100800 */
[----:B------:R1:W-:Y:S02]  /*1bfa0*/  STL [R1+0x1ab0], R250 ;  /* 0x001ab0fa01007387 */ /* 0x0003e40000100800 */
[----:B-1----:R-:W-:-:S02]  /*1bfb0*/  IMAD.MOV.U32 R0, RZ, RZ, R251 ;  /* 0x000000ffff007224 */ /* 0x002fc400078e00fb */
[----:B------:R-:W4:Y:S04]  /*1bfc0*/  LDL.LU.64 R250, [R1+0x370] ;  /* 0x0003700001fa7983 */ /* 0x000f280000300a00 */
[----:B------:R1:W-:Y:S04]  /*1bfd0*/  STL [R1+0x1aac], R0 ;  /* 0x001aac0001007387 */ /* 0x0003e80000100800 */
[----:B------:R1:W-:Y:S02]  /*1bfe0*/  STL [R1+0x1ab8], R248 ;  /* 0x001ab8f801007387 */ /* 0x0003e40000100800 */
[----:B-1----:R-:W-:-:S02]  /*1bff0*/  MOV R0, R249 ;  /* 0x000000f900007202 */ /* 0x002fc40000000f00 */
[----:B------:R-:W4:Y:S04]  /*1c000*/  LDL.LU.64 R248, [R1+0x390] ;  /* 0x0003900001f87983 */ /* 0x000f280000300a00 */
[----:B------:R2:W-:Y:S02]  /*1c010*/  STL [R1+0x1ab4], R0 ;  /* 0x001ab40001007387 */ /* 0x0005e40000100800 */
[----:B--2---:R-:W-:Y:S02]  /*1c020*/  IMAD.MOV.U32 R0, RZ, RZ, R171 ;  /* 0x000000ffff007224 */ /* 0x004fe400078e00ab */
[----:B------:R-:W-:Y:S04]  /*1c030*/  STL [R1+0x1ac0], R170 ;  /* 0x001ac0aa01007387 */ /* 0x000fe80000100800 */
[----:B---3--:R-:W-:Y:S04]  /*1c040*/  STL [R1+0x1ac8], R172 ;  /* 0x001ac8ac01007387 */ /* 0x008fe80000100800 */
[----:B------:R1:W-:Y:S04]  /*1c050*/  STL [R1+0x1abc], R0 ;  /* 0x001abc0001007387 */ /* 0x0003e80000100800 */
[----:B------:R-:W-:Y:S01]  /*1c060*/  STL [R1+0x1ad0], R174 ;  /* 0x001ad0ae01007387 */ /* 0x000fe20000100800 */
[----:B-1----:R-:W-:-:S05]  /*1c070*/  IMAD.MOV.U32 R0, RZ, RZ, R173 ;  /* 0x000000ffff007224 */ /* 0x002fca00078e00ad */
[----:B------:R1:W-:Y:S02]  /*1c080*/  STL [R1+0x1ac4], R0 ;  /* 0x001ac40001007387 */ /* 0x0003e40000100800 */
[----:B-1----:R-:W-:Y:S02]  /*1c090*/  MOV R0, R175 ;  /* 0x000000af00007202 */ /* 0x002fe40000000f00 */
[----:B----4-:R-:W-:Y:S04]  /*1c0a0*/  STL [R1+0x1ad8], R176 ;  /* 0x001ad8b001007387 */ /* 0x010fe80000100800 */
        /* <DEDUP_REMOVED lines=28> */
[----:B------:R-:W2:Y:S01]  /*1c270*/  LDL.LU.64 R182, [R1+0xce8] ;  /* 0x000ce80001b67983 */ /* 0x000ea20000300a00 */
[----:B-1----:R-:W-:-:S05]  /*1c280*/  IMAD.MOV.U32 R0, RZ, RZ, R247 ;  /* 0x000000ffff007224 */ /* 0x002fca00078e00f7 */
[----:B------:R1:W-:Y:S04]  /*1c290*/  STL [R1+0x1b20], R0 ;  /* 0x001b200001007387 */ /* 0x0003e80000100800 */
[----:B------:R3:W-:Y:S01]  /*1c2a0*/  STL [R1+0x1b2c], R250 ;  /* 0x001b2cfa01007387 */ /* 0x0007e20000100800 */
[----:B-1----:R-:W-:-:S03]  /*1c2b0*/  IMAD.MOV.U32 R0, RZ, RZ, R251 ;  /* 0x000000ffff007224 */ /* 0x002fc600078e00fb */
[----:B---3--:R-:W3:Y:S04]  /*1c2c0*/  LDL.LU.64 R250, [R1+0xd00] ;  /* 0x000d000001fa7983 */ /* 0x008ee80000300a00 */
[----:B------:R1:W-:Y:S04]  /*1c2d0*/  STL [R1+0x1b28], R0 ;  /* 0x001b280001007387 */ /* 0x0003e80000100800 */
[----:B------:R4:W-:Y:S04]  /*1c2e0*/  STL [R1+0x1b34], R248 ;  /* 0x001b34f801007387 */ /* 0x0009e80000100800 */
[----:B------:R-:W3:Y:S01]  /*1c2f0*/  LDL.LU.64 R220, [R1+0xd18] ;  /* 0x000d180001dc7983 */ /* 0x000ee20000300a00 */
[----:B-1----:R-:W-:-:S05]  /*1c300*/  MOV R0, R249 ;  /* 0x000000f900007202 */ /* 0x002fca0000000f00 */
[----:B------:R1:W-:Y:S04]  /*1c310*/  STL [R1+0x1b30], R0 ;  /* 0x001b300001007387 */ /* 0x0003e80000100800 */
        /* <DEDUP_REMOVED lines=18> */
[----:B-----5:R-:W-:Y:S04]  /*1c440*/  STL [R1+0x1a44], R4 ;  /* 0x001a440401007387 */ /* 0x020fe80000100800 */
[----:B------:R-:W-:Y:S04]  /*1c450*/  STL [R1+0x1a38], R5 ;  /* 0x001a380501007387 */ /* 0x000fe80000100800 */
[----:B------:R-:W3:Y:S04]  /*1c460*/  LDL.LU.64 R246, [R1+0xb78] ;  /* 0x000b780001f67983 */ /* 0x000ee80000300a00 */
[----:B------:R-:W-:Y:S04]  /*1c470*/  STL [R1+0x1a3c], R2 ;  /* 0x001a3c0201007387 */ /* 0x000fe80000100800 */
[----:B------:R-:W-:Y:S04]  /*1c480*/  STL [R1+0xf00], R3 ;  /* 0x000f000301007387 */ /* 0x000fe80000100800 */
[----:B----4-:R-:W4:Y:S04]  /*1c490*/  LDL.LU.64 R248, [R1+0xb90] ;  /* 0x000b900001f87983 */ /* 0x010f280000300a00 */
[----:B--2---:R2:W-:Y:S01]  /*1c4a0*/  STL [R1+0xf08], R182 ;  /* 0x000f08b601007387 */ /* 0x0045e20000100800 */
[----:B-1----:R-:W-:-:S03]  /*1c4b0*/  IMAD.MOV.U32 R0, RZ, RZ, R183 ;  /* 0x000000ffff007224 */ /* 0x002fc600078e00b7 */
[----:B--2---:R-:W2:Y:S04]  /*1c4c0*/  LDL.LU.64 R182, [R1+0xba8] ;  /* 0x000ba80001b67983 */ /* 0x004ea80000300a00 */
[----:B------:R1:W-:Y:S04]  /*1c4d0*/  STL [R1+0xf04], R0 ;  /* 0x000f040001007387 */ /* 0x0003e80000100800 */
[----:B---3--:R3:W-:Y:S01]  /*1c4e0*/  STL [R1+0xf10], R250 ;  /* 0x000f10fa01007387 */ /* 0x0087e20000100800 */
[----:B-1----:R-:W-:-:S03]  /*1c4f0*/  IMAD.MOV.U32 R0, RZ, RZ, R251 ;  /* 0x000000ffff007224 */ /* 0x002fc600078e00fb */
[----:B---3--:R-:W3:Y:S04]  /*1c500*/  LDL.LU.64 R250, [R1+0xbc0] ;  /* 0x000bc00001fa7983 */ /* 0x008ee80000300a00 */
[----:B------:R1:W-:Y:S04]  /*1c510*/  STL [R1+0xf0c], R0 ;  /* 0x000f0c0001007387 */ /* 0x0003e80000100800 */
[----:B------:R1:W-:Y:S02]  /*1c520*/  STL [R1+0xf18], R220 ;  /* 0x000f18dc01007387 */ /* 0x0003e40000100800 */
[----:B-1----:R-:W-:-:S02]  /*1c530*/  MOV R0, R221 ;  /* 0x000000dd00007202 */ /* 0x002fc40000000f00 */
[----:B------:R-:W3:Y:S04]  /*1c540*/  LDL.LU.64 R220, [R1+0xbd8] ;  /* 0x000bd80001dc7983 */ /* 0x000ee80000300a00 */
[----:B------:R1:W-:Y:S04]  /*1c550*/  STL [R1+0xf14], R0 ;  /* 0x000f140001007387 */ /* 0x0003e80000100800 */
[----:B------:R1:W-:Y:S02]  /*1c560*/  STL [R1+0xf20], R222 ;  /* 0x000f20de01007387 */ /* 0x0003e40000100800 */
[----:B-1----:R-:W-:-:S02]  /*1c570*/  IMAD.MOV.U32 R0, RZ, RZ, R223 ;  /* 0x000000ffff007224 */ /* 0x002fc400078e00df */
[----:B------:R-:W3:Y:S04]  /*1c580*/  LDL.LU.64 R222, [R1+0xbf0] ;  /* 0x000bf00001de7983 */ /* 0x000ee80000300a00 */
[----:B------:R1:W-:Y:S04]  /*1c590*/  STL [R1+0xf1c], R0 ;  /* 0x000f1c0001007387 */ /* 0x0003e80000100800 */
[----:B------:R1:W-:Y:S02]  /*1c5a0*/  STL [R1+0xf28], R240 ;  /* 0x000f28f001007387 */ /* 0x0003e40000100800 */
[----:B-1----:R-:W-:-:S02]  /*1c5b0*/  IMAD.MOV.U32 R0, RZ, RZ, R241 ;  /* 0x000000ffff007224 */ /* 0x002fc400078e00f1 */
[----:B------:R-:W3:Y:S04]  /*1c5c0*/  LDL.LU.64 R240, [R1+0xc08] ;  /* 0x000c080001f07983 */ /* 0x000ee80000300a00 */
[----:B------:R1:W-:Y:S04]  /*1c5d0*/  STL [R1+0xf24], R0 ;  /* 0x000f240001007387 */ /* 0x0003e80000100800 */
[----:B------:R1:W-:Y:S02]  /*1c5e0*/  STL [R1+0xf30], R178 ;  /* 0x000f30b201007387 */ /* 0x0003e40000100800 */
[----:B-1----:R-:W-:-:S02]  /*1c5f0*/  MOV R0, R179 ;  /* 0x000000b300007202 */ /* 0x002fc40000000f00 */
[----:B------:R-:W3:Y:S04]  /*1c600*/  LDL.LU.64 R178, [R1+0x3a8] ;  /* 0x0003a80001b27983 */ /* 0x000ee80000300a00 */
[----:B------:R1:W-:Y:S04]  /*1c610*/  STL [R1+0xf2c], R0 ;  /* 0x000f2c0001007387 */ /* 0x0003e80000100800 */
[----:B------:R4:W-:Y:S01]  /*1c620*/  STL [R1+0xf38], R180 ;  /* 0x000f38b401007387 */ /* 0x0009e20000100800 */
[----:B-1----:R-:W-:-:S03]  /*1c630*/  IMAD.MOV.U32 R0, RZ, RZ, R181 ;  /* 0x000000ffff007224 */ /* 0x002fc600078e00b5 */
[----:B----4-:R-:W4:Y:S04]  /*1c640*/  LDL.LU.64 R180, [R1+0x3c0] ;  /* 0x0003c00001b47983 */ /* 0x010f280000300a00 */
        /* <DEDUP_REMOVED lines=8> */
[----:B------:R1:W-:Y:S04]  /*1c6d0*/  STL [R1+0xf44], R0 ;  /* 0x000f440001007387 */ /* 0x0003e80000100800 */
[----:B------:R1:W-:Y:S02]  /*1c6e0*/  STL [R1+0xf50], R246 ;  /* 0x000f50f601007387 */ /* 0x0003e40000100800 */
[----:B-1----:R-:W-:-:S02]  /*1c6f0*/  IMAD.MOV.U32 R0, RZ, RZ, R247 ;  /* 0x000000ffff007224 */ /* 0x002fc400078e00f7 */
[----:B------:R-:W4:Y:S04]  /*1c700*/  LDL.LU.64 R246, [R1+0x408] ;  /* 0x0004080001f67983 */ /* 0x000f280000300a00 */
[----:B------:R1:W-:Y:S04]  /*1c710*/  STL [R1+0xf4c], R0 ;  /* 0x000f4c0001007387 */ /* 0x0003e80000100800 */
[----:B------:R1:W-:Y:S02]  /*1c720*/  STL [R1+0xf58], R248 ;  /* 0x000f58f801007387 */ /* 0x0003e40000100800 */
[----:B-1----:R-:W-:-:S02]  /*1c730*/  IMAD.MOV.U32 R0, RZ, RZ, R249 ;  /* 0x000000ffff007224 */ /* 0x002fc400078e00f9 */
[----:B------:R-:W4:Y:S04]  /*1c740*/  LDL.LU.64 R248, [R1+0x420] ;  /* 0x0004200001f87983 */ /* 0x000f280000300a00 */
[----:B------:R1:W-:Y:S04]  /*1c750*/  STL [R1+0xf54], R0 ;  /* 0x000f540001007387 */ /* 0x0003e80000100800 */
[----:B--2---:R2:W-:Y:S01]  /*1c760*/  STL [R1+0xf60], R182 ;  /* 0x000f60b601007387 */ /* 0x0045e20000100800 */
[----:B-1----:R-:W-:-:S03]  /*1c770*/  MOV R0, R183 ;  /* 0x000000b700007202 */ /* 0x002fc60000000f00 */
[----:B--2---:R-:W2:Y:S04]  /*1c780*/  LDL.LU.64 R182, [R1+0x438] ;  /* 0x0004380001b67983 */ /* 0x004ea80000300a00 */
[----:B------:R1:W-:Y:S04]  /*1c790*/  STL [R1+0xf5c], R0 ;  /* 0x000f5c0001007387 */ /* 0x0003e80000100800 */
[----:B---3--:R3:W-:Y:S01]  /*1c7a0*/  STL [R1+0xf68], R250 ;  /* 0x000f68fa01007387 */ /* 0x0087e20000100800 */
[----:B-1----:R-:W-:-:S03]  /*1c7b0*/  IMAD.MOV.U32 R0, RZ, RZ, R251 ;  /* 0x000000ffff007224 */ /* 0x002fc600078e00fb */
[----:B---3--:R-:W3:Y:S04]  /*1c7c0*/  LDL.LU.64 R250, [R1+0x448] ;  /* 0x0004480001fa7983 */ /* 0x008ee80000300a00 */
        /* <DEDUP_REMOVED lines=17> */
[----:B----4-:R4:W-:Y:S01]  /*1c8e0*/  STL [R1+0xf90], R180 ;  /* 0x000f90b401007387 */ /* 0x0109e20000100800 */
[----:B-1----:R-:W-:-:S03]  /*1c8f0*/  MOV R0, R181 ;  /* 0x000000b500007202 */ /* 0x002fc60000000f00 */
[----:B----4-:R-:W4:Y:S04]  /*1c900*/  LDL.LU.64 R180, [R1+0x2b0] ;  /* 0x0002b00001b47983 */ /* 0x010f280000300a00 */
        /* <DEDUP_REMOVED lines=17> */
[----:B--2---:R2:W-:Y:S01]  /*1ca20*/  STL [R1+0xfb8], R182 ;  /* 0x000fb8b601007387 */ /* 0x0045e20000100800 */
[----:B-1----:R-:W-:-:S03]  /*1ca30*/  IMAD.MOV.U32 R0, RZ, RZ, R183 ;  /* 0x000000ffff007224 */ /* 0x002fc600078e00b7 */
[----:B--2---:R-:W2:Y:S04]  /*1ca40*/  LDL.LU.64 R182, [R1+0x1010] ;  /* 0x0010100001b67983 */ /* 0x004ea80000300a00 */
[----:B------:R1:W-:Y:S04]  /*1ca50*/  STL [R1+0xfb4], R0 ;  /* 0x000fb40001007387 */ /* 0x0003e80000100800 */
[----:B---3--:R3:W-:Y:S01]  /*1ca60*/  STL [R1+0xfc0], R250 ;  /* 0x000fc0fa01007387 */ /* 0x0087e20000100800 */
[----:B-1----:R-:W-:-:S03]  /*1ca70*/  MOV R0, R251 ;  /* 0x000000fb00007202 */ /* 0x002fc60000000f00 */
[----:B---3--:R-:W3:Y:S04]  /*1ca80*/  LDL.LU.64 R250, [R1+0x1018] ;  /* 0x0010180001fa7983 */ /* 0x008ee80000300a00 */
        /* <DEDUP_REMOVED lines=17> */
[----:B----4-:R4:W-:Y:S01]  /*1cba0*/  STL [R1+0xfe8], R180 ;  /* 0x000fe8b401007387 */ /* 0x0109e20000100800 */
[----:B-1----:R-:W-:-:S03]  /*1cbb0*/  IMAD.MOV.U32 R0, RZ, RZ, R181 ;  /* 0x000000ffff007224 */ /* 0x002fc600078e00b5 */
[----:B----4-:R-:W4:Y:S04]  /*1cbc0*/  LDL.LU.64 R180, [R1+0x1040] ;  /* 0x0010400001b47983 */ /* 0x010f280000300a00 */
        /* <DEDUP_REMOVED lines=41> */
[----:B----4-:R4:W-:Y:S01]  /*1ce60*/  STL [R1+0x1040], R180 ;  /* 0x001040b401007387 */ /* 0x0109e20000100800 */
        /* <DEDUP_REMOVED lines=1011> */
[----:B----4-:R-:W-:Y:S04]  /*20da0*/  STL [R1+0x182c], R180 ;  /* 0x00182cb401007387 */ /* 0x010fe80000100800 */
        /* <DEDUP_REMOVED lines=19> */
[----:B--2---:R-:W-:Y:S01]  /*20ee0*/  STL [R1+0x1854], R182 ;  /* 0x001854b601007387 */ /* 0x004fe20000100800 */
[----:B-1----:R-:W-:-:S03]  /*20ef0*/  IMAD.MOV.U32 R0, RZ, RZ, R183 ;  /* 0x000000ffff007224 */ /* 0x002fc600078e00b7 */
[----:B------:R-:W2:Y:S04]  /*20f00*/  LDL.LU.64 R180, [R1+0x18b0] ;  /* 0x0018b00001b47983 */ /* 0x000ea80000300a00 */
[----:B------:R3:W-:Y:S02]  /*20f10*/  STL [R1+0x1850], R0 ;  /* 0x0018500001007387 */ /* 0x0007e40000100800 */
[----:B---3--:R-:W-:Y:S02]  /*20f20*/  IMAD.MOV.U32 R0, RZ, RZ, R251 ;  /* 0x000000ffff007224 */ /* 0x008fe400078e00fb */
[----:B------:R1:W-:Y:S04]  /*20f30*/  STL [R1+0x185c], R250 ;  /* 0x00185cfa01007387 */ /* 0x0003e80000100800 */
[----:B-1----:R-:W3:Y:S04]  /*20f40*/  LDL.LU.64 R250, [R1+0x18b8] ;  /* 0x0018b80001fa7983 */ /* 0x002ee80000300a00 */
[----:B------:R1:W-:Y:S04]  /*20f50*/  STL [R1+0x1858], R0 ;  /* 0x0018580001007387 */ /* 0x0003e80000100800 */
[----:B------:R1:W-:Y:S04]  /*20f60*/  STL [R1+0x1864], R220 ;  /* 0x001864dc01007387 */ /* 0x0003e80000100800 */
[----:B------:R-:W3:Y:S01]  /*20f70*/  LDL.LU.64 R182, [R1+0x18c0] ;  /* 0x0018c00001b67983 */ /* 0x000ee20000300a00 */
[----:B-1----:R-:W-:-:S03]  /*20f80*/  MOV R0, R221 ;  /* 0x000000dd00007202 */ /* 0x002fc60000000f00 */
[----:B------:R-:W-:Y:S04]  /*20f90*/  STL [R1+0x186c], R222 ;  /* 0x00186cde01007387 */ /* 0x000fe80000100800 */
        /* <DEDUP_REMOVED lines=11> */
[----:B----4-:R-:W-:Y:S04]  /*21050*/  STL [R1+0x1884], R176 ;  /* 0x001884b001007387 */ /* 0x010fe80000100800 */
[----:B------:R1:W-:Y:S04]  /*21060*/  STL [R1+0x1878], R0 ;  /* 0x0018780001007387 */ /* 0x0003e80000100800 */
[----:B------:R-:W4:Y:S01]  /*21070*/  LDL.LU.64 R178, [R1+0x980] ;  /* 0x0009800001b27983 */ /* 0x000f220000300a00 */
[----:B-1----:R-:W-:-:S03]  /*21080*/  IMAD.MOV.U32 R0, RZ, RZ, R177 ;  /* 0x000000ffff007224 */ /* 0x002fc600078e00b1 */
[----:B------:R-:W-:Y:S04]  /*21090*/  STL [R1+0x188c], R242 ;  /* 0x00188cf201007387 */ /* 0x000fe80000100800 */
[----:B------:R1:W-:Y:S02]  /*210a0*/  STL [R1+0x1880], R0 ;  /* 0x0018800001007387 */ /* 0x0003e40000100800 */
[----:B-1----:R-:W-:Y:S02]  /*210b0*/  IMAD.MOV.U32 R0, RZ, RZ, R243 ;  /* 0x000000ffff007224 */ /* 0x002fe400078e00f3 */
        /* <DEDUP_REMOVED lines=17> */
[----:B------:R3:W-:Y:S02]  /*211d0*/  STL [R1+0x18a8], R0 ;  /* 0x0018a80001007387 */ /* 0x0007e40000100800 */
[----:B---3--:R-:W-:Y:S02]  /*211e0*/  IMAD.MOV.U32 R0, RZ, RZ, R251 ;  /* 0x000000ffff007224 */ /* 0x008fe400078e00fb */
[----:B------:R1:W-:Y:S04]  /*211f0*/  STL [R1+0x18b4], R250 ;  /* 0x0018b4fa01007387 */ /* 0x0003e80000100800 */
[----:B------:R-:W-:Y:S04]  /*21200*/  STL [R1+0x18bc], R182 ;  /* 0x0018bcb601007387 */ /* 0x000fe80000100800 */
[----:B------:R3:W-:Y:S04]  /*21210*/  STL [R1+0x18b0], R0 ;  /* 0x0018b00001007387 */ /* 0x0007e80000100800 */
[----:B-1----:R-:W2:Y:S01]  /*21220*/  LDL.LU.64 R250, [R1+0x1910] ;  /* 0x0019100001fa7983 */ /* 0x002ea20000300a00 */
[----:B---3--:R-:W-:-:S03]  /*21230*/  IMAD.MOV.U32 R0, RZ, RZ, R183 ;  /* 0x000000ffff007224 */ /* 0x008fc600078e00b7 */
[----:B------:R-:W-:Y:S04]  /*21240*/  STL [R1+0x18c4], R220 ;  /* 0x0018c4dc01007387 */ /* 0x000fe80000100800 */
        /* <DEDUP_REMOVED lines=11> */
[----:B----4-:R-:W-:Y:S04]  /*21300*/  STL [R1+0x18dc], R178 ;  /* 0x0018dcb201007387 */ /* 0x010fe80000100800 */
[----:B------:R1:W-:Y:S04]  /*21310*/  STL [R1+0x18d0], R0 ;  /* 0x0018d00001007387 */ /* 0x0003e80000100800 */
[----:B------:R-:W4:Y:S04]  /*21320*/  LDL.LU.64 R240, [R1+0x1930] ;  /* 0x0019300001f07983 */ /* 0x000f280000300a00 */
[----:B------:R-:W4:Y:S01]  /*21330*/  LDL.LU.64 R176, [R1+0x1938] ;  /* 0x0019380001b07983 */ /* 0x000f220000300a00 */
[----:B-1----:R-:W-:-:S05]  /*21340*/  MOV R0, R179 ;  /* 0x000000b300007202 */ /* 0x002fca0000000f00 */
[----:B------:R1:W-:Y:S04]  /*21350*/  STL [R1+0x18d8], R0 ;  /* 0x0018d80001007387 */ /* 0x0003e80000100800 */
[----:B------:R1:W-:Y:S02]  /*21360*/  STL [R1+0x18e4], R242 ;  /* 0x0018e4f201007387 */ /* 0x0003e40000100800 */
[----:B-1----:R-:W-:Y:S02]  /*21370*/  IMAD.MOV.U32 R0, RZ, RZ, R243 ;  /* 0x000000ffff007224 */ /* 0x002fe400078e00f3 */
[----:B------:R-:W4:Y:S04]  /*21380*/  LDL.LU.64 R242, [R1+0x1940] ;  /* 0x0019400001f27983 */ /* 0x000f280000300a00 */
[----:B------:R1:W-:Y:S04]  /*21390*/  STL [R1+0x18e0], R0 ;  /* 0x0018e00001007387 */ /* 0x0003e80000100800 */
[----:B------:R1:W-:Y:S02]  /*213a0*/  STL [R1+0x18ec], R244 ;  /* 0x0018ecf401007387 */ /* 0x0003e40000100800 */
[----:B-1----:R-:W-:-:S02]  /*213b0*/  IMAD.MOV.U32 R0, RZ, RZ, R245 ;  /* 0x000000ffff007224 */ /* 0x002fc400078e00f5 */
[----:B------:R-:W4:Y:S04]  /*213c0*/  LDL.LU.64 R244, [R1+0x1948] ;  /* 0x0019480001f47983 */ /* 0x000f280000300a00 */
[----:B------:R1:W-:Y:S04]  /*213d0*/  STL [R1+0x18e8], R0 ;  /* 0x0018e80001007387 */ /* 0x0003e80000100800 */
[----:B------:R1:W-:Y:S04]  /*213e0*/  STL [R1+0x18f4], R246 ;  /* 0x0018f4f601007387 */ /* 0x0003e80000100800 */
[----:B------:R-:W4:Y:S01]  /*213f0*/  LDL.LU.64 R178, [R1+0x1950] ;  /* 0x0019500001b27983 */ /* 0x000f220000300a00 */
[----:B-1----:R-:W-:-:S03]  /*21400*/  MOV R0, R247 ;  /* 0x000000f700007202 */ /* 0x002fc60000000f00 */
[----:B------:R-:W-:Y:S04]  /*21410*/  STL [R1+0x18fc], R248 ;  /* 0x0018fcf801007387 */ /* 0x000fe80000100800 */
[----:B------:R1:W-:Y:S04]  /*21420*/  STL [R1+0x18f0], R0 ;  /* 0x0018f00001007387 */ /* 0x0003e80000100800 */
[----:B------:R-:W4:Y:S01]  /*21430*/  LDL.LU.64 R246, [R1+0x1958] ;  /* 0x0019580001f67983 */ /* 0x000f220000300a00 */
[----:B-1----:R-:W-:-:S03]  /*21440*/  IMAD.MOV.U32 R0, RZ, RZ, R249 ;  /* 0x000000ffff007224 */ /* 0x002fc600078e00f9 */
[----:B--2---:R-:W-:Y:S04]  /*21450*/  STL [R1+0x1904], R180 ;  /* 0x001904b401007387 */ /* 0x004fe80000100800 */
[----:B------:R1:W-:Y:S04]  /*21460*/  STL [R1+0x18f8], R0 ;  /* 0x0018f80001007387 */ /* 0x0003e80000100800 */
[----:B------:R-:W2:Y:S01]  /*21470*/  LDL.LU.64 R248, [R1+0x1960] ;  /* 0x0019600001f87983 */ /* 0x000ea20000300a00 */
[----:B-1----:R-:W-:-:S03]  /*21480*/  IMAD.MOV.U32 R0, RZ, RZ, R181 ;  /* 0x000000ffff007224 */ /* 0x002fc600078e00b5 */
[----:B------:R-:W2:Y:S04]  /*21490*/  LDL.LU.64 R180, [R1+0x1968] ;  /* 0x0019680001b47983 */ /* 0x000ea80000300a00 */
[----:B------:R1:W-:Y:S04]  /*214a0*/  STL [R1+0x1900], R0 ;  /* 0x0019000001007387 */ /* 0x0003e80000100800 */
[----:B------:R1:W-:Y:S02]  /*214b0*/  STL [R1+0x190c], R250 ;  /* 0x00190cfa01007387 */ /* 0x0003e40000100800 */
[----:B-1----:R-:W-:-:S02]  /*214c0*/  MOV R0, R251 ;  /* 0x000000fb00007202 */ /* 0x002fc40000000f00 */
[----:B------:R-:W2:Y:S04]  /*214d0*/  LDL.LU.64 R250, [R1+0x1970] ;  /* 0x0019700001fa7983 */ /* 0x000ea80000300a00 */
        /* <DEDUP_REMOVED lines=15> */
[----:B------:R-:W-:Y:S04]  /*215d0*/  STL [R1+0x1934], R176 ;  /* 0x001934b001007387 */ /* 0x000fe80000100800 */
[----:B------:R1:W-:Y:S04]  /*215e0*/  STL [R1+0x1928], R0 ;  /* 0x0019280001007387 */ /* 0x0003e80000100800 */
[----:B----4-:R-:W4:Y:S01]  /*215f0*/  LDL.LU.64 R240, [R1+0x1990] ;  /* 0x0019900001f07983 */ /* 0x010f220000300a00 */
[----:B-1----:R-:W-:-:S03]  /*21600*/  IMAD.MOV.U32 R0, RZ, RZ, R177 ;  /* 0x000000ffff007224 */ /* 0x002fc600078e00b1 */
[----:B------:R-:W-:Y:S04]  /*21610*/  STL [R1+0x193c], R242 ;  /* 0x00193cf201007387 */ /* 0x000fe80000100800 */
[----:B------:R1:W-:Y:S02]  /*21620*/  STL [R1+0x1930], R0 ;  /* 0x0019300001007387 */ /* 0x0003e40000100800 */
[----:B-1----:R-:W-:Y:S02]  /*21630*/  MOV R0, R243 ;  /* 0x000000f300007202 */ /* 0x002fe40000000f00 */
[----:B------:R-:W4:Y:S04]  /*21640*/  LDL.LU.64 R242, [R1+0x1998] ;  /* 0x0019980001f27983 */ /* 0x000f280000300a00 */
[----:B------:R1:W-:Y:S04]  /*21650*/  STL [R1+0x1938], R0 ;  /* 0x0019380001007387 */ /* 0x0003e80000100800 */
[----:B------:R1:W-:Y:S02]  /*21660*/  STL [R1+0x1944], R244 ;  /* 0x001944f401007387 */ /* 0x0003e40000100800 */
[----:B-1----:R-:W-:-:S02]  /*21670*/  IMAD.MOV.U32 R0, RZ, RZ, R245 ;  /* 0x000000ffff007224 */ /* 0x002fc400078e00f5 */
[----:B------:R-:W-:Y:S04]  /*21680*/  STL [R1+0x194c], R178 ;  /* 0x00194cb201007387 */ /* 0x000fe80000100800 */
[----:B------:R1:W-:Y:S04]  /*21690*/  STL [R1+0x1940], R0 ;  /* 0x0019400001007387 */ /* 0x0003e80000100800 */
[----:B------:R-:W4:Y:S01]  /*216a0*/  LDL.LU.64 R244, [R1+0x19a0] ;  /* 0x0019a00001f47983 */ /* 0x000f220000300a00 */
[----:B-1----:R-:W-:-:S03]  /*216b0*/  IMAD.MOV.U32 R0, RZ, RZ, R179 ;  /* 0x000000ffff007224 */ /* 0x002fc600078e00b3 */
[----:B------:R-:W-:Y:S04]  /*216c0*/  STL [R1+0x1954], R246 ;  /* 0x001954f601007387 */ /* 0x000fe80000100800 */
[----:B------:R1:W-:Y:S02]  /*216d0*/  STL [R1+0x1948], R0 ;  /* 0x0019480001007387 */ /* 0x0003e40000100800 */
[----:B-1----:R-:W-:Y:S02]  /*216e0*/  MOV R0, R247 ;  /* 0x000000f700007202 */ /* 0x002fe40000000f00 */
[----:B------:R-:W4:Y:S04]  /*216f0*/  LDL.LU.64 R246, [R1+0x19a8] ;  /* 0x0019a80001f67983 */ /* 0x000f280000300a00 */
[----:B------:R2:W-:Y:S02]  /*21700*/  STL [R1+0x1950], R0 ;  /* 0x0019500001007387 */ /* 0x0005e40000100800 */
[----:B--2---:R-:W-:-:S02]  /*21710*/  IMAD.MOV.U32 R0, RZ, RZ, R249 ;  /* 0x000000ffff007224 */ /* 0x004fc400078e00f9 */
[----:B------:R1:W-:Y:S04]  /*21720*/  STL [R1+0x195c], R248 ;  /* 0x00195cf801007387 */ /* 0x0003e80000100800 */
[----:B------:R-:W-:Y:S04]  /*21730*/  STL [R1+0x1964], R180 ;  /* 0x001964b401007387 */ /* 0x000fe80000100800 */
[----:B------:R2:W-:Y:S04]  /*21740*/  STL [R1+0x1958], R0 ;  /* 0x0019580001007387 */ /* 0x0005e80000100800 */
[----:B-1----:R-:W4:Y:S01]  /*21750*/  LDL.LU.64 R248, [R1+0x19b0] ;  /* 0x0019b00001f87983 */ /* 0x002f220000300a00 */
[----:B--2---:R-:W-:-:S03]  /*21760*/  IMAD.MOV.U32 R0, RZ, RZ, R181 ;  /* 0x000000ffff007224 */ /* 0x004fc600078e00b5 */
[----:B------:R-:W-:Y:S04]  /*21770*/  STL [R1+0x196c], R250 ;  /* 0x00196cfa01007387 */ /* 0x000fe80000100800 */
[----:B------:R1:W-:Y:S02]  /*21780*/  STL [R1+0x1960], R0 ;  /* 0x0019600001007387 */ /* 0x0003e40000100800 */
[----:B-1----:R-:W-:Y:S02]  /*21790*/  MOV R0, R251 ;  /* 0x000000fb00007202 */ /* 0x002fe40000000f00 */
[----:B------:R-:W2:Y:S04]  /*217a0*/  LDL.LU.64 R250, [R1+0x19b8] ;  /* 0x0019b80001fa7983 */ /* 0x000ea80000300a00 */
[----:B------:R1:W-:Y:S04]  /*217b0*/  STL [R1+0x1968], R0 ;  /* 0x0019680001007387 */ /* 0x0003e80000100800 */
[----:B---3--:R-:W-:Y:S04]  /*217c0*/  STL [R1+0x1974], R182 ;  /* 0x001974b601007387 */ /* 0x008fe80000100800 */
[----:B------:R-:W3:Y:S01]  /*217d0*/  LDL.LU.64 R168, [R1+0x19c0] ;  /* 0x0019c00001a87983 */ /* 0x000ee20000300a00 */
[----:B-1----:R-:W-:-:S05]  /*217e0*/  IMAD.MOV.U32 R0, RZ, RZ, R183 ;  /* 0x000000ffff007224 */ /* 0x002fca00078e00b7 */
[----:B------:R1:W-:Y:S04]  /*217f0*/  STL [R1+0x1970], R0 ;  /* 0x0019700001007387 */ /* 0x0003e80000100800 */
[----:B------:R-:W-:Y:S01]  /*21800*/  STL [R1+0x197c], R220 ;  /* 0x00197cdc01007387 */ /* 0x000fe20000100800 */
        /* <DEDUP_REMOVED lines=8> */
[----:B----4-:R-:W-:Y:S04]  /*21890*/  STL [R1+0x198c], R240 ;  /* 0x00198cf001007387 */ /* 0x010fe80000100800 */
        /* <DEDUP_REMOVED lines=19> */
[----:B------:R-:W-:Y:S01]  /*219d0*/  STL [R1+0x19ac], R248 ;  /* 0x0019acf801007387 */ /* 0x000fe20000100800 */
[----:B-1----:R-:W-:-:S03]  /*219e0*/  IMAD.MOV.U32 R0, RZ, RZ, R249 ;  /* 0x000000ffff007224 */ /* 0x002fc600078e00f9 */
[----:B------:R-:W4:Y:S04]  /*219f0*/  LDL.LU.64 R244, [R1+0x1a20] ;  /* 0x001a200001f47983 */ /* 0x000f280000300a00 */
[----:B------:R-:W4:Y:S04]  /*21a00*/  LDL.LU.64 R246, [R1+0x1a28] ;  /* 0x001a280001f67983 */ /* 0x000f280000300a00 */
[----:B------:R2:W-:Y:S02]  /*21a10*/  STL [R1+0x19a8], R0 ;  /* 0x0019a80001007387 */ /* 0x0005e40000100800 */
[----:B--2---:R-:W-:-:S02]  /*21a20*/  MOV R0, R251 ;  /* 0x000000fb00007202 */ /* 0x004fc40000000f00 */
[----:B------:R1:W-:Y:S04]  /*21a30*/  STL [R1+0x19b4], R250 ;  /* 0x0019b4fa01007387 */ /* 0x0003e80000100800 */
[----:B------:R-:W2:Y:S04]  /*21a40*/  LDL.LU.64 R248, [R1+0x1a30] ;  /* 0x001a300001f87983 */ /* 0x000ea80000300a00 */
[----:B------:R3:W-:Y:S04]  /*21a50*/  STL [R1+0x19b0], R0 ;  /* 0x0019b00001007387 */ /* 0x0007e80000100800 */
[----:B---3--:R-:W-:Y:S04]  /*21a60*/  STL [R1+0x19bc], R168 ;  /* 0x0019bca801007387 */ /* 0x008fe80000100800 */
[----:B-1----:R-:W3:Y:S01]  /*21a70*/  LDL.64 R250, [R1+0x1e40] ;  /* 0x001e400001fa7983 */ /* 0x002ee20000100a00 */
[----:B------:R-:W-:-:S03]  /*21a80*/  IMAD.MOV.U32 R0, RZ, RZ, R169 ;  /* 0x000000ffff007224 */ /* 0x000fc600078e00a9 */
[----:B------:R-:W-:Y:S04]  /*21a90*/  STL [R1+0x19c4], R170 ;  /* 0x0019c4aa01007387 */ /* 0x000fe80000100800 */
[----:B------:R1:W-:Y:S02]  /*21aa0*/  STL [R1+0x19b8], R0 ;  /* 0x0019b80001007387 */ /* 0x0003e40000100800 */
[----:B-1----:R-:W-:Y:S02]  /*21ab0*/  IMAD.MOV.U32 R0, RZ, RZ, R171 ;  /* 0x000000ffff007224 */ /* 0x002fe400078e00ab */
[----:B------:R-:W-:Y:S04]  /*21ac0*/  STL [R1+0x19cc], R172 ;  /* 0x0019ccac01007387 */ /* 0x000fe80000100800 */
[----:B------:R1:W-:Y:S04]  /*21ad0*/  STL [R1+0x19c0], R0 ;  /* 0x0019c00001007387 */ /* 0x0003e80000100800 */
[----:B------:R-:W-:Y:S01]  /*21ae0*/  STL [R1+0x19d4], R174 ;  /* 0x0019d4ae01007387 */ /* 0x000fe20000100800 */
[----:B-1----:R-:W-:-:S05]  /*21af0*/  MOV R0, R173 ;  /* 0x000000ad00007202 */ /* 0x002fca0000000f00 */
[----:B------:R1:W-:Y:S04]  /*21b00*/  STL [R1+0x19c8], R0 ;  /* 0x0019c80001007387 */ /* 0x0003e80000100800 */
[----:B----4-:R-:W-:Y:S01]  /*21b10*/  STL [R1+0x19dc], R176 ;  /* 0x0019dcb001007387 */ /* 0x010fe20000100800 */
[----:B-1----:R-:W-:-:S05]  /*21b20*/  IMAD.MOV.U32 R0, RZ, RZ, R175 ;  /* 0x000000ffff007224 */ /* 0x002fca00078e00af */
[----:B------:R1:W-:Y:S04]  /*21b30*/  STL [R1+0x19d0], R0 ;  /* 0x0019d00001007387 */ /* 0x0003e80000100800 */
[----:B------:R-:W-:Y:S01]  /*21b40*/  STL [R1+0x19e4], R178 ;  /* 0x0019e4b201007387 */ /* 0x000fe20000100800 */
[----:B-1----:R-:W-:-:S05]  /*21b50*/  IMAD.MOV.U32 R0, RZ, RZ, R177 ;  /* 0x000000ffff007224 */ /* 0x002fca00078e00b1 */
[----:B------:R1:W-:Y:S02]  /*21b60*/  STL [R1+0x19d8], R0 ;  /* 0x0019d80001007387 */ /* 0x0003e40000100800 */
[----:B-1----:R-:W-:Y:S02]  /*21b70*/  MOV R0, R179 ;  /* 0x000000b300007202 */ /* 0x002fe40000000f00 */
[----:B------:R-:W-:Y:S04]  /*21b80*/  STL [R1+0x19ec], R180 ;  /* 0x0019ecb401007387 */ /* 0x000fe80000100800 */
        /* <DEDUP_REMOVED lines=11> */
[----:B-1----:R-:W-:-:S03]  /*21c40*/  IMAD.MOV.U32 R0, RZ, RZ, R223 ;  /* 0x000000ffff007224 */ /* 0x002fc600078e00df */
[----:B------:R-:W1:Y:S04]  /*21c50*/  S2R R7, SR_TID.X ;  /* 0x0000000000077919 */ /* 0x000e680000002100 */
[----:B------:R4:W-:Y:S04]  /*21c60*/  STL [R1+0x1a00], R0 ;  /* 0x001a000001007387 */ /* 0x0009e80000100800 */
[----:B------:R-:W-:Y:S01]  /*21c70*/  STL [R1+0x1a14], R242 ;  /* 0x001a14f201007387 */ /* 0x000fe20000100800 */
[----:B----4-:R-:W-:-:S05]  /*21c80*/  IMAD.MOV.U32 R0, RZ, RZ, R241 ;  /* 0x000000ffff007224 */ /* 0x010fca00078e00f1 */
[----:B------:R4:W-:Y:S02]  /*21c90*/  STL [R1+0x1a08], R0 ;  /* 0x001a080001007387 */ /* 0x0009e40000100800 */
[----:B----4-:R-:W-:Y:S01]  /*21ca0*/  MOV R0, R243 ;  /* 0x000000f300007202 */ /* 0x010fe20000000f00 */
[C---:B-1----:R-:W-:Y:S01]  /*21cb0*/  IMAD.SHL.U32 R3, R7.reuse, 0x2, RZ ;  /* 0x0000000207037824 */ /* 0x042fe200078e00ff */
[C---:B------:R-:W-:Y:S02]  /*21cc0*/  LOP3.LUT R2, R7.reuse, 0x7, RZ, 0xc0, !PT ;  /* 0x0000000707027812 */ /* 0x040fe400078ec0ff */
[C---:B------:R-:W-:Y:S02]  /*21cd0*/  LOP3.LUT R5, R7.reuse, 0x3, RZ, 0xc0, !PT ;  /* 0x0000000307057812 */ /* 0x040fe400078ec0ff */
[----:B------:R-:W-:Y:S01]  /*21ce0*/  LOP3.LUT R4, R7, 0x1c, RZ, 0xc0, !PT ;  /* 0x0000001c07047812 */ /* 0x000fe200078ec0ff */
[----:B------:R-:W-:Y:S04]  /*21cf0*/  STL [R1+0x1a1c], R244 ;  /* 0x001a1cf401007387 */ /* 0x000fe80000100800 */
[----:B------:R1:W-:Y:S04]  /*21d00*/  STL [R1+0x1a10], R0 ;  /* 0x001a100001007387 */ /* 0x0003e80000100800 */
[----:B------:R-:W-:Y:S01]  /*21d10*/  STL [R1+0x1a24], R246 ;  /* 0x001a24f601007387 */ /* 0x000fe20000100800 */
[----:B-1----:R-:W-:-:S05]  /*21d20*/  IMAD.MOV.U32 R0, RZ, RZ, R245 ;  /* 0x000000ffff007224 */ /* 0x002fca00078e00f5 */
[----:B------:R1:W-:Y:S02]  /*21d30*/  STL [R1+0x1a18], R0 ;  /* 0x001a180001007387 */ /* 0x0003e40000100800 */
[----:B-1----:R-:W-:Y:S02]  /*21d40*/  IMAD.MOV.U32 R0, RZ, RZ, R247 ;  /* 0x000000ffff007224 */ /* 0x002fe400078e00f7 */
[----:B--2---:R-:W-:Y:S04]  /*21d50*/  STL [R1+0x1a2c], R248 ;  /* 0x001a2cf801007387 */ /* 0x004fe80000100800 */
[----:B------:R1:W-:Y:S01]  /*21d60*/  STL [R1+0x1a20], R0 ;  /* 0x001a200001007387 */ /* 0x0003e20000100800 */
[----:B---3--:R-:W-:Y:S01]  /*21d70*/  IMAD.MOV.U32 R7, RZ, RZ, R251 ;  /* 0x000000ffff077224 */ /* 0x008fe200078e00fb */
[----:B-1----:R-:W-:-:S05]  /*21d80*/  MOV R0, R249 ;  /* 0x000000f900007202 */ /* 0x002fca0000000f00 */
[----:B------:R-:W-:Y:S04]  /*21d90*/  STL [R1+0x1a28], R0 ;  /* 0x001a280001007387 */ /* 0x000fe80000100800 */
[----:B------:R-:W-:Y:S04]  /*21da0*/  STL [R1+0x1a34], R250 ;  /* 0x001a34fa01007387 */ /* 0x000fe80000100800 */
[----:B------:R-:W-:Y:S04]  /*21db0*/  STL [R1+0x1a30], R7 ;  /* 0x001a300701007387 */ /* 0x000fe80000100800 */
[----:B------:R-:W2:Y:S04]  /*21dc0*/  LDL.LU.64 R8, [R1+0x1ed0] ;  /* 0x001ed00001087983 */ /* 0x000ea80000300a00 */
[----:B------:R-:W3:Y:S04]  /*21dd0*/  LDL.LU.64 R10, [R1+0x1ec8] ;  /* 0x001ec800010a7983 */ /* 0x000ee80000300a00 */
[----:B--2---:R1:W-:Y:S04]  /*21de0*/  STL.64 [R1+0xee0], R8 ;  /* 0x000ee00801007387 */ /* 0x0043e80000100a00 */
[----:B-1----:R-:W2:Y:S04]  /*21df0*/  LDL.LU.64 R8, [R1+0x1ec0] ;  /* 0x001ec00001087983 */ /* 0x002ea80000300a00 */
[----:B---3--:R1:W-:Y:S04]  /*21e00*/  STL.64 [R1+0xb10], R10 ;  /* 0x000b100a01007387 */ /* 0x0083e80000100a00 */
[----:B-1----:R-:W3:Y:S04]  /*21e10*/  LDL.LU.64 R10, [R1+0x1eb8] ;  /* 0x001eb800010a7983 */ /* 0x002ee80000300a00 */
        /* <DEDUP_REMOVED lines=23> */
[----:B-1----:R-:W3:Y:S04]  /*21f90*/  LDL.64 R10, [R1+0x1e58] ;  /* 0x001e5800010a7983 */ /* 0x002ee80000100a00 */
[----:B--2---:R1:W-:Y:S04]  /*21fa0*/  STL.64 [R1+0xe78], R8 ;  /* 0x000e780801007387 */ /* 0x0043e80000100a00 */
[----:B-1----:R-:W2:Y:S04]  /*21fb0*/  LDL.64 R8, [R1+0x1e50] ;  /* 0x001e500001087983 */ /* 0x002ea80000100a00 */
[----:B---3--:R1:W-:Y:S04]  /*21fc0*/  STL.64 [R1+0xe70], R10 ;  /* 0x000e700a01007387 */ /* 0x0083e80000100a00 */
[----:B-1----:R-:W3:Y:S04]  /*21fd0*/  LDL.64 R10, [R1+0x1e48] ;  /* 0x001e4800010a7983 */ /* 0x002ee80000100a00 */
        /* <DEDUP_REMOVED lines=270> */
[----:B---3--:R-:W-:Y:S04]  /*230c0*/  STL.64 [R1+0xa28], R10 ;  /* 0x000a280a01007387 */ /* 0x008fe80000100a00 */
[----:B--2---:R1:W-:Y:S04]  /*230d0*/  STL.64 [R1+0xa20], R8 ;  /* 0x000a200801007387 */ /* 0x0043e80000100a00 */
[----:B-1----:R-:W2:Y:S04]  /*230e0*/  LDL.LU.64 R8, [R1+0x1ed8] ;  /* 0x001ed80001087983 */ /* 0x002ea80000300a00 */
[----:B--2---:R1:W-:Y:S04]  /*230f0*/  STL.64 [R1+0xa18], R8 ;  /* 0x000a180801007387 */ /* 0x0043e80000100a00 */
        /* <DEDUP_REMOVED lines=320> */
[----:B------:R2:W-:Y:S01]  /*24500*/  STL [R1+0xc], RZ ;  /* 0x00000cff01007387 */ /* 0x0005e20000100800 */
[----:B------:R-:W-:Y:S01]  /*24510*/  SHF.R.S32.HI R0, RZ, 0x1f, R252 ;  /* 0x0000001fff007819 */ /* 0x000fe200000114fc */
[----:B------:R-:W-:-:S03]  /*24520*/  IMAD R2, R2, 0x110, RZ ;  /* 0x0000011002027824 */ /* 0x000fc600078e02ff */
[----:B------:R-:W-:Y:S01]  /*24530*/  LEA.HI R0, R0, R252, RZ, 0x6 ;  /* 0x000000fc00007211 */ /* 0x000fe200078f30ff */
[----:B------:R-:W-:Y:S01]  /*24540*/  IMAD R4, R5, 0x420, R4 ;  /* 0x0000042005047824 */ /* 0x000fe200078e0204 */
[----:B------:R-:W-:Y:S02]  /*24550*/  LOP3.LUT R2, R2, 0x30, R3, 0x78, !PT ;  /* 0x0000003002027812 */ /* 0x000fe400078e7803 */
[----:B------:R-:W-:Y:S02]  /*24560*/  SHF.R.S32.HI R3, RZ, 0x1f, R6 ;  /* 0x0000001fff037819 */ /* 0x000fe40000011406 */
[----:B------:R-:W-:Y:S01]  /*24570*/  SHF.R.S32.HI R0, RZ, 0x6, R0 ;  /* 0x00000006ff007819 */ /* 0x000fe20000011400 */
[----:B------:R-:W-:Y:S01]  /*24580*/  USHF.R.S32.HI UR6, URZ, 0x1f, UR4 ;  /* 0x0000001f3f067899 */ /* 0x000fe20008011404 */
[C---:B------:R-:W-:Y:S02]  /*24590*/  LOP3.LUT R60, R4.reuse, 0x20, RZ, 0x3c, !PT ;  /* 0x00000020043c7812 */ /* 0x040fe400078e3cff */
[----:B------:R-:W-:-:S02]  /*245a0*/  LOP3.LUT R7, R4, 0x40, RZ, 0x3c, !PT ;  /* 0x0000004004077812 */ /* 0x000fc400078e3cff */
[----:B------:R-:W-:Y:S01]  /*245b0*/  LOP3.LUT R5, R4, 0x60, RZ, 0x3c, !PT ;  /* 0x0000006004057812 */ /* 0x000fe200078e3cff */
[----:B------:R-:W-:Y:S01]  /*245c0*/  CS2R R184, SRZ ;  /* 0x0000000000b87805 */ /* 0x000fe2000001ff00 */
[----:B------:R-:W-:Y:S01]  /*245d0*/  SHF.L.U64.HI R3, R6, 0x2, R3 ;  /* 0x0000000206037819 */ /* 0x000fe20000010203 */
[----:B------:R-:W-:Y:S01]  /*245e0*/  CS2R R186, SRZ ;  /* 0x0000000000ba7805 */ /* 0x000fe2000001ff00 */
[----:B------:R-:W-:Y:S01]  /*245f0*/  IADD3 R4, R0, -0x2, RZ ;  /* 0xfffffffe00047810 */ /* 0x000fe20007ffe0ff */
[----:B------:R-:W-:Y:S01]  /*24600*/  CS2R R188, SRZ ;  /* 0x0000000000bc7805 */ /* 0x000fe2000001ff00 */
[----:B------:R-:W-:Y:S01]  /*24610*/  SHF.L.U32 R6, R6, 0x2, RZ ;  /* 0x0000000206067819 */ /* 0x000fe200000006ff */
        /* <DEDUP_REMOVED lines=11> */
[----:B-1----:R-:W-:Y:S01]  /*246d0*/  CS2R R8, SRZ ;  /* 0x0000000000087805 */ /* 0x002fe2000001ff00 */
        /* <DEDUP_REMOVED lines=81> */
[----:B------:R-:W-:Y:S01]  /*24bf0*/  LOP3.LUT R0, R2, 0x40, RZ, 0x3c, !PT ;  /* 0x0000004002007812 */ /* 0x000fe200078e3cff */
[----:B------:R-:W-:-:S02]  /*24c00*/  USHF.L.U32 UR7, UR4, 0x2, URZ ;  /* 0x0000000204077899 */ /* 0x000fc4000800063f */
[----:B------:R-:W-:Y:S02]  /*24c10*/  USHF.L.U64.HI UR6, UR4, 0x2, UR6 ;  /* 0x0000000204067899 */ /* 0x000fe40008010206 */
[----:B------:R-:W-:Y:S02]  /*24c20*/  UMOV UR5, 0x1 ;  /* 0x0000000100057882 */ /* 0x000fe40000000000 */
[----:B--2---:R-:W-:Y:S02]  /*24c30*/  UMOV UR4, 0xffffffff ;  /* 0xffffffff00047882 */ /* 0x004fe40000000000 */
.L_x_1:
[----:B------:R-:W-:Y:S01]  /*24c40*/  STL.64 [R1+0x3270], R150 ;  /* 0x0032709601007387 */ /* 0x000fe20000100a00 */
[----:B------:R-:W-:Y:S01]  /*24c50*/  UIADD3 UR4, UR4, 0x1, URZ ;  /* 0x0000000104047890 */ /* 0x000fe2000fffe03f */
[----:B------:R-:W-:-:S04]  /*24c60*/  DEPBAR.LE SB0, 0x2 ;  /* 0x000080800000791a */ /* 0x000fc80000000000 */
[----:B------:R-:W-:Y:S01]  /*24c70*/  STL.64 [R1+0x3268], R148 ;  /* 0x0032689401007387 */ /* 0x000fe20000100a00 */
[----:B------:R-:W-:-:S03]  /*24c80*/  UISETP.GT.AND UP0, UPT, UR4, 0x1, UPT ;  /* 0x000000010400788c */ /* 0x000fc6000bf04270 */
[----:B------:R-:W-:Y:S01]  /*24c90*/  STL.64 [R1+0x3260], R154 ;  /* 0x0032609a01007387 */ /* 0x000fe20000100a00 */
[----:B------:R-:W-:-:S03]  /*24ca0*/  USEL UR4, UR4, URZ, !UP0 ;  /* 0x0000003f04047287 */ /* 0x000fc6000c000000 */
[----:B------:R1:W-:Y:S03]  /*24cb0*/  STL.64 [R1+0x3258], R152 ;  /* 0x0032589801007387 */ /* 0x0003e60000100a00 */
[----:B------:R-:W-:Y:S01]  /*24cc0*/  IMAD.U32 R2, RZ, RZ, UR4 ;  /* 0x00000004ff027e24 */ /* 0x000fe2000f8e00ff */
[----:B------:R-:W-:Y:S01]  /*24cd0*/  STL.64 [R1+0x3250], R158 ;  /* 0x0032509e01007387 */ /* 0x000fe20000100a00 */
[----:B--2---:R-:W-:-:S03]  /*24ce0*/  IMAD.U32 R0, RZ, RZ, UR4 ;  /* 0x00000004ff007e24 */ /* 0x004fc6000f8e00ff */
        /* <DEDUP_REMOVED lines=19> */
[----:B------:R-:W-:Y:S04]  /*24e20*/  STL [R1+0x31ac], R248 ;  /* 0x0031acf801007387 */ /* 0x000fe80000100800 */
[----:B------:R-:W-:Y:S04]  /*24e30*/  STL [R1+0x31a8], R249 ;  /* 0x0031a8f901007387 */ /* 0x000fe80000100800 */
[----:B------:R-:W-:Y:S04]  /*24e40*/  STL [R1+0x31a4], R250 ;  /* 0x0031a4fa01007387 */ /* 0x000fe80000100800 */
[----:B------:R-:W-:Y:S04]  /*24e50*/  STL [R1+0x31a0], R251 ;  /* 0x0031a0fb01007387 */ /* 0x000fe80000100800 */
[----:B------:R-:W-:Y:S04]  /*24e60*/  STL [R1+0x2400], R3 ;  /* 0x0024000301007387 */ /* 0x000fe80000100800 */
[----:B-1----:R-:W2:Y:S04]  /*24e70*/  LDL.LU.64 R152, [R1+0x5b0] ;  /* 0x0005b00001987983 */ /* 0x002ea80000300a00 */
[----:B------:R-:W2:Y:S04]  /*24e80*/  LDL.LU.64 R154, [R1+0x5b8] ;  /* 0x0005b800019a7983 */ /* 0x000ea80000300a00 */
[----:B------:R-:W3:Y:S04]  /*24e90*/  LDL.LU.64 R148, [R1+0x5a0] ;  /* 0x0005a00001947983 */ /* 0x000ee80000300a00 */
[----:B------:R-:W3:Y:S04]  /*24ea0*/  LDL.LU.64 R150, [R1+0x5a8] ;  /* 0x0005a80001967983 */ /* 0x000ee80000300a00 */
[----:B------:R-:W1:Y:S02]  /*24eb0*/  S2R R6, SR_TID.X ;  /* 0x0000000000067919 */ /* 0x000e640000002100 */
[----:B-1----:R-:W-:-:S02]  /*24ec0*/  LOP3.LUT R5, R6, 0x1c, RZ, 0xc0, !PT ;  /* 0x0000001c06057812 */ /* 0x002fc400078ec0ff */
[C---:B------:R-:W-:Y:S02]  /*24ed0*/  LOP3.LUT R4, R6.reuse, 0x3, RZ, 0xc0, !PT ;  /* 0x0000000306047812 */ /* 0x040fe400078ec0ff */
[C---:B------:R-:W-:Y:S02]  /*24ee0*/  LOP3.LUT R7, R6.reuse, 0x1c, RZ, 0xc0, !PT ;  /* 0x0000001c06077812 */ /* 0x040fe400078ec0ff */
[----:B------:R-:W-:Y:S01]  /*24ef0*/  LOP3.LUT R6, R6, 0x3, RZ, 0xc0, !PT ;  /* 0x0000000306067812 */ /* 0x000fe200078ec0ff */
[----:B------:R-:W-:Y:S01]  /*24f00*/  IMAD R4, R4, 0x420, R5 ;  /* 0x0000042004047824 */ /* 0x000fe200078e0205 */
[----:B------:R-:W-:-:S03]  /*24f10*/  MOV R5, UR4 ;  /* 0x0000000400057c02 */ /* 0x000fc60008000f00 */
[----:B------:R-:W-:Y:S01]  /*24f20*/  IMAD R6, R6, 0x420, R7 ;  /* 0x0000042006067824 */ /* 0x000fe200078e0207 */
[----:B------:R-:W-:Y:S01]  /*24f30*/  LOP3.LUT R4, R4, 0x20, RZ, 0x3c, !PT ;  /* 0x0000002004047812 */ /* 0x000fe200078e3cff */
[----:B------:R-:W1:Y:S03]  /*24f40*/  S2R R7, SR_TID.X ;  /* 0x0000000000077919 */ /* 0x000e660000002100 */
[----:B------:R-:W-:Y:S01]  /*24f50*/  LEA R2, R2, R6, 0x10 ;  /* 0x0000000602027211 */ /* 0x000fe200078e80ff */
[----:B------:R-:W-:Y:S01]  /*24f60*/  BAR.SYNC.DEFER_BLOCKING 0x0 ;  /* 0x0000000000007b1d */ /* 0x000fe20000010000 */
[----:B------:R-:W-:Y:S02]  /*24f70*/  IMAD R0, R0, 0x10000, R4 ;  /* 0x0001000000007824 */ /* 0x000fe400078e0204 */
[----:B------:R-:W-:Y:S01]  /*24f80*/  IMAD.U32 R4, RZ, RZ, UR4 ;  /* 0x00000004ff047e24 */ /* 0x000fe2000f8e00ff */
[C---:B-1----:R-:W-:Y:S01]  /*24f90*/  LOP3.LUT R6, R7.reuse, 0x7, RZ, 0xc0, !PT ;  /* 0x0000000707067812 */ /* 0x042fe200078ec0ff */
[C---:B------:R-:W-:Y:S01]  /*24fa0*/  IMAD.SHL.U32 R60, R7.reuse, 0x2, RZ ;  /* 0x00000002073c7824 */ /* 0x040fe200078e00ff */
[----:B------:R-:W-:-:S02]  /*24fb0*/  LOP3.LUT R62, R7, 0x1c, RZ, 0xc0, !PT ;  /* 0x0000001c073e7812 */ /* 0x000fc400078ec0ff */
[C---:B------:R-:W-:Y:S01]  /*24fc0*/  LOP3.LUT R61, R7.reuse, 0x3, RZ, 0xc0, !PT ;  /* 0x00000003073d7812 */ /* 0x040fe200078ec0ff */
[----:B------:R-:W-:Y:S01]  /*24fd0*/  IMAD R6, R6, 0x110, RZ ;  /* 0x0000011006067824 */ /* 0x000fe200078e02ff */
[C---:B------:R-:W-:Y:S01]  /*24fe0*/  LOP3.LUT R64, R7.reuse, 0x1c, RZ, 0xc0, !PT ;  /* 0x0000001c07407812 */ /* 0x040fe200078ec0ff */
[----:B------:R-:W-:Y:S01]  /*24ff0*/  LDS R212, [R2] ;  /* 0x0000000002d47984 */ /* 0x000fe20000000800 */
[----:B------:R-:W-:Y:S01]  /*25000*/  LOP3.LUT R63, R7, 0x3, RZ, 0xc0, !PT ;  /* 0x00000003073f7812 */ /* 0x000fe200078ec0ff */
[----:B------:R-:W-:Y:S01]  /*25010*/  IMAD.U32 R7, RZ, RZ, UR4 ;  /* 0x00000004ff077e24 */ /* 0x000fe2000f8e00ff */
[----:B------:R-:W-:Y:S01]  /*25020*/  LOP3.LUT R6, R6, 0x30, R60, 0x78, !PT ;  /* 0x0000003006067812 */ /* 0x000fe200078e783c */
[----:B------:R-:W-:Y:S01]  /*25030*/  IMAD R61, R61, 0x420, R62 ;  /* 0x000004203d3d7824 */ /* 0x000fe200078e023e */
[----:B------:R-:W-:Y:S01]  /*25040*/  LDS R214, [R2+0x1000] ;  /* 0x0010000002d67984 */ /* 0x000fe20000000800 */
[----:B------:R-:W-:Y:S02]  /*25050*/  IMAD R63, R63, 0x420, R64 ;  /* 0x000004203f3f7824 */ /* 0x000fe400078e0240 */
[----:B------:R-:W-:Y:S01]  /*25060*/  IMAD R7, R7, 0x4000, R6 ;  /* 0x0000400007077824 */ /* 0x000fe200078e0206 */
[----:B------:R-:W-:Y:S01]  /*25070*/  LOP3.LUT R61, R61, 0x60, RZ, 0x3c, !PT ;  /* 0x000000603d3d7812 */ /* 0x000fe200078e3cff */
[----:B------:R-:W-:Y:S01]  /*25080*/  LDS R213, [R0] ;  /* 0x0000000000d57984 */ /* 0x000fe20000000800 */
[----:B------:R-:W-:-:S03]  /*25090*/  LOP3.LUT R63, R63, 0x40, RZ, 0x3c, !PT ;  /* 0x000000403f3f7812 */ /* 0x000fc600078e3cff */
[----:B------:R-:W-:Y:S01]  /*250a0*/  LDS R215, [R0+0x1000] ;  /* 0x0010000000d77984 */ /* 0x000fe20000000800 */
[----:B------:R-:W-:Y:S01]  /*250b0*/  LEA R4, R4, R63, 0x10 ;  /* 0x0000003f04047211 */ /* 0x000fe200078e80ff */
[----:B------:R-:W-:Y:S02]  /*250c0*/  IMAD R5, R5, 0x10000, R61 ;  /* 0x0001000005057824 */ /* 0x000fe400078e023d */
[----:B------:R-:W1:Y:S04]  /*250d0*/  LDSM.16.M88.4 R64, [R7+0x20000] ;  /* 0x020000000740783b */ /* 0x000e680000000200 */
[----:B------:R-:W4:Y:S04]  /*250e0*/  LDSM.16.M88.4 R60, [R7+0x20800] ;  /* 0x02080000073c783b */ /* 0x000f280000000200 */
[----:B------:R-:W4:Y:S04]  /*250f0*/  LDSM.16.M88.4 R88, [R7+0x21000] ;  /* 0x021000000758783b */ /* 0x000f280000000200 */
[----:B------:R-:W4:Y:S04]  /*25100*/  LDSM.16.M88.4 R84, [R7+0x21800] ;  /* 0x021800000754783b */ /* 0x000f280000000200 */
[----:B------:R-:W4:Y:S04]  /*25110*/  LDSM.16.M88.4 R80, [R7+0x22000] ;  /* 0x022000000750783b */ /* 0x000f280000000200 */
[----:B------:R-:W4:Y:S04]  /*25120*/  LDSM.16.M88.4 R76, [R7+0x22800] ;  /* 0x02280000074c783b */ /* 0x000f280000000200 */
[----:B------:R-:W4:Y:S04]  /*25130*/  LDSM.16.M88.4 R72, [R7+0x23000] ;  /* 0x023000000748783b */ /* 0x000f280000000200 */
[----:B------:R-:W4:Y:S04]  /*25140*/  LDSM.16.M88.4 R68, [R7+0x23800] ;  /* 0x023800000744783b */ /* 0x000f280000000200 */
[----:B------:R-:W-:Y:S04]  /*25150*/  LDS R224, [R4] ;  /* 0x0000000004e07984 */ /* 0x000fe80000000800 */
[----:B------:R-:W-:Y:S04]  /*25160*/  LDS R226, [R4+0x1000] ;  /* 0x0010000004e27984 */ /* 0x000fe80000000800 */
[----:B-1----:R1:W-:Y:S04]  /*25170*/  STL [R1+0x3198], R66 ;  /* 0x0031984201007387 */ /* 0x0023e80000100800 */
[----:B------:R1:W-:Y:S04]  /*25180*/  STL [R1+0x3194], R67 ;  /* 0x0031944301007387 */ /* 0x0003e80000100800 */
[----:B----4-:R-:W-:Y:S04]  /*25190*/  STL [R1+0x319c], R62 ;  /* 0x00319c3e01007387 */ /* 0x010fe80000100800 */
[----:B------:R-:W-:Y:S04]  /*251a0*/  STL [R1+0x3190], R63 ;  /* 0x0031903f01007387 */ /* 0x000fe80000100800 */
        /* <DEDUP_REMOVED lines=13> */
[----:B------:R-:W4:Y:S04]  /*25280*/  LDL.LU.64 R172, [R1+0x5e0] ;  /* 0x0005e00001ac7983 */ /* 0x000f280000300a00 */
[----:B------:R-:W4:Y:S04]  /*25290*/  LDL.LU.64 R174, [R1+0x5e8] ;  /* 0x0005e80001ae7983 */ /* 0x000f280000300a00 */
[----:B------:R-:W-:Y:S04]  /*252a0*/  LDS R225, [R5] ;  /* 0x0000000005e17984 */ /* 0x000fe80000000800 */
[----:B------:R-:W1:Y:S04]  /*252b0*/  LDS R227, [R5+0x1000] ;  /* 0x0010000005e37984 */ /* 0x000e680000000800 */
[----:B------:R-:W-:Y:S04]  /*252c0*/  LDS R228, [R2+0x80] ;  /* 0x0000800002e47984 */ /* 0x000fe80000000800 */
[----:B------:R-:W-:Y:S04]  /*252d0*/  LDS R230, [R2+0x1080] ;  /* 0x0010800002e67984 */ /* 0x000fe80000000800 */
[----:B------:R-:W-:Y:S04]  /*252e0*/  LDS R229, [R0+0x80] ;  /* 0x0000800000e57984 */ /* 0x000fe80000000800 */
[----:B------:R-:W1:Y:S04]  /*252f0*/  LDS R231, [R0+0x1080] ;  /* 0x0010800000e77984 */ /* 0x000e680000000800 */
[----:B------:R-:W-:Y:S04]  /*25300*/  LDS R232, [R4+0x80] ;  /* 0x0000800004e87984 */ /* 0x000fe80000000800 */
[----:B------:R-:W-:Y:S04]  /*25310*/  LDS R234, [R4+0x1080] ;  /* 0x0010800004ea7984 */ /* 0x000fe80000000800 */
[----:B------:R-:W-:Y:S04]  /*25320*/  LDS R233, [R5+0x80] ;  /* 0x0000800005e97984 */ /* 0x000fe80000000800 */
[----:B------:R-:W1:Y:S01]  /*25330*/  LDS R235, [R5+0x1080] ;  /* 0x0010800005eb7984 */ /* 0x000e620000000800 */
[C---:B--2---:R-:W-:Y:S08]  /*25340*/  HMMA.1688.F32.TF32 R152, R212.reuse, R64, R152 ;  /* 0x00000040d498723c */ /* 0x044ff00000081098 */
[----:B---3--:R-:W-:Y:S11]  /*25350*/  HMMA.1688.F32.TF32 R148, R212, R60, R148 ;  /* 0x0000003cd494723c */ /* 0x008ff60000081094 */
[----:B------:R-:W-:Y:S04]  /*25360*/  @!UPT UIADD3 URZ, URZ, URZ, URZ ;  /* 0x0000003f3f3ff290 */ /* 0x000fe8000fffe03f */
[----:B------:R2:W-:Y:S04]  /*25370*/  STL.64 [R1+0x600], R152 ;  /* 0x0006009801007387 */ /* 0x0005e80000100a00 */
[----:B------:R3:W-:Y:S04]  /*25380*/  STL.64 [R1+0x608], R154 ;  /* 0x0006089a01007387 */ /* 0x0007e80000100a00 */
[----:B------:R-:W4:Y:S04]  /*25390*/  LDL.LU.64 R168, [R1+0x5d0] ;  /* 0x0005d00001a87983 */ /* 0x000f280000300a00 */
[----:B------:R-:W4:Y:S04]  /*253a0*/  LDL.LU.64 R170, [R1+0x5d8] ;  /* 0x0005d80001aa7983 */ /* 0x000f280000300a00 */
[----:B------:R-:W4:Y:S04]  /*253b0*/  LDL.LU.64 R164, [R1+0x5c0] ;  /* 0x0005c00001a47983 */ /* 0x000f280000300a00 */
[----:B------:R-:W4:Y:S04]  /*253c0*/  LDL.LU.64 R166, [R1+0x5c8] ;  /* 0x0005c80001a67983 */ /* 0x000f280000300a00 */
[----:B------:R-:W4:Y:S04]  /*253d0*/  LDL.LU.64 R160, [R1+0x920] ;  /* 0x0009200001a07983 */ /* 0x000f280000300a00 */
[----:B------:R-:W4:Y:S01]  /*253e0*/  LDL.LU.64 R162, [R1+0x928] ;  /* 0x0009280001a27983 */ /* 0x000f220000300a00 */
[----:B-1----:R-:W-:-:S03]  /*253f0*/  MOV R66, R148 ;  /* 0x0000009400427202 */ /* 0x002fc60000000f00 */
[----:B------:R-:W4:Y:S01]  /*25400*/  LDL.LU.64 R156, [R1+0x910] ;  /* 0x00091000019c7983 */ /* 0x000f220000300a00 */
[----:B------:R-:W-:-:S03]  /*25410*/  IMAD.MOV.U32 R67, RZ, RZ, R149 ;  /* 0x000000ffff437224 */ /* 0x000fc600078e0095 */
[----:B------:R-:W4:Y:S01]  /*25420*/  LDL.LU.64 R158, [R1+0x918] ;  /* 0x00091800019e7983 */ /* 0x000f220000300a00 */
[----:B------:R-:W-:Y:S01]  /*25430*/  IMAD.MOV.U32 R6, RZ, RZ, R150 ;  /* 0x000000ffff067224 */ /* 0x000fe200078e0096 */
[----:B------:R-:W-:Y:S02]  /*25440*/  MOV R3, R151 ;  /* 0x0000009700037202 */ /* 0x000fe40000000f00 */
[----:B--2---:R-:W2:Y:S04]  /*25450*/  LDL.LU.64 R152, [R1+0x7c0] ;  /* 0x0007c00001987983 */ /* 0x004ea80000300a00 */
[----:B---3--:R-:W2:Y:S04]  /*25460*/  LDL.LU.64 R154, [R1+0x7c8] ;  /* 0x0007c800019a7983 */ /* 0x008ea80000300a00 */
[----:B------:R-:W3:Y:S04]  /*25470*/  LDL.LU.64 R148, [R1+0x680] ;  /* 0x0006800001947983 */ /* 0x000ee80000300a00 */
[----:B------:R-:W3:Y:S04]  /*25480*/  LDL.LU.64 R150, [R1+0x688] ;  /* 0x0006880001967983 */ /* 0x000ee80000300a00 */
[----:B------:R-:W-:Y:S04]  /*25490*/  STL [R1+0x31b4], R67 ;  /* 0x0031b44301007387 */ /* 0x000fe80000100800 */
[----:B------:R-:W-:Y:S01]  /*254a0*/  STL [R1+0x31b0], R66 ;  /* 0x0031b04201007387 */ /* 0x000fe20000100800 */
[C---:B----4-:R-:W-:Y:S11]  /*254b0*/  HMMA.1688.F32.TF32 R172, R212.reuse, R88, R172 ;  /* 0x00000058d4ac723c */ /* 0x050ff600000810ac */
[----:B------:R-:W-:Y:S11]  /*254c0*/  @!UPT UIADD3 URZ, URZ, URZ, URZ ;  /* 0x0000003f3f3ff290 */ /* 0x000ff6000fffe03f */
[----:B------:R-:W-:Y:S01]  /*254d0*/  @!UPT UIADD3 URZ, URZ, URZ, URZ ;  /* 0x0000003f3f3ff290 */ /* 0x000fe2000fffe03f */
[----:B------:R-:W-:Y:S01]  /*254e0*/  STL [R1+0x5e8], R174 ;  /* 0x0005e8ae01007387 */ /* 0x000fe20000100800 */
[----:B------:R-:W-:Y:S01]  /*254f0*/  IMAD.MOV.U32 R250, RZ, RZ, R172 ;  /* 0x000000fffffa7224 */ /* 0x000fe200078e00ac */
[----:B------:R-:W-:Y:S01]  /*25500*/  MOV R62, R175 ;  /* 0x000000af003e7202 */ /* 0x000fe20000000f00 */
[----:B------:R-:W-:Y:S01]  /*25510*/  IMAD.MOV.U32 R251, RZ, RZ, R173 ;  /* 0x000000fffffb7224 */ /* 0x000fe200078e00ad */
[C---:B------:R-:W-:Y:S08]  /*25520*/  HMMA.1688.F32.TF32 R164, R212.reuse, R80, R164 ;  /* 0x00000050d4a4723c */ /* 0x040ff000000810a4 */
[C---:B------:R-:W-:Y:S08]  /*25530*/  HMMA.1688.F32.TF32 R156, R212.reuse, R72, R156 ;  /* 0x00000048d49c723c */ /* 0x040ff0000008109c */
[----:B--2---:R-:W-:Y:S08]  /*25540*/  HMMA.1688.F32.TF32 R152, R212, R68, R152 ;  /* 0x00000044d498723c */ /* 0x004ff00000081098 */
[----:B---3--:R-:W-:Y:S01]  /*25550*/  HMMA.1688.F32.TF32 R148, R224, R64, R148 ;  /* 0x00000040e094723c */ /* 0x008fe20000081094 */
[----:B------:R-:W-:Y:S07]  /*25560*/  STL [R1+0x5c4], R165 ;  /* 0x0005c4a501007387 */ /* 0x000fee0000100800 */
[C---:B------:R-:W-:Y:S01]  /*25570*/  HMMA.1688.F32.TF32 R160, R212.reuse, R76, R160 ;  /* 0x0000004cd4a0723c */ /* 0x040fe200000810a0 */
[----:B------:R-:W-:Y:S04]  /*25580*/  STL [R1+0x5c8], R166 ;  /* 0x0005c8a601007387 */ /* 0x000fe80000100800 */
[----:B------:R-:W-:Y:S03]  /*25590*/  STL [R1+0x5a4], R157 ;  /* 0x0005a49d01007387 */ /* 0x000fe60000100800 */
[----:B------:R-:W-:Y:S01]  /*255a0*/  HMMA.1688.F32.TF32 R168, R212, R84, R168 ;  /* 0x00000054d4a8723c */ /* 0x000fe200000810a8 */
[----:B------:R-:W-:Y:S04]  /*255b0*/  STL [R1+0x5a8], R158 ;  /* 0x0005a89e01007387 */ /* 0x000fe80000100800 */
[----:B------:R-:W-:Y:S04]  /*255c0*/  STL [R1+0x524], R153 ;  /* 0x0005249901007387 */ /* 0x000fe80000100800 */
[----:B------:R-:W-:Y:S01]  /*255d0*/  STL [R1+0x528], R154 ;  /* 0x0005289a01007387 */ /* 0x000fe20000100800 */
[----:B------:R-:W-:-:S03]  /*255e0*/  MOV R75, R148 ;  /* 0x00000094004b7202 */ /* 0x000fc60000000f00 */
[----:B------:R1:W-:Y:S04]  /*255f0*/  STL [R1+0x514], R149 ;  /* 0x0005149501007387 */ /* 0x0003e80000100800 */
[----:B------:R2:W-:Y:S01]  /*25600*/  STL.64 [R1+0x518], R150 ;  /* 0x0005189601007387 */ /* 0x0005e20000100a00 */
[----:B------:R-:W-:-:S03]  /*25610*/  IMAD.MOV.U32 R79, RZ, RZ, R152 ;  /* 0x000000ffff4f7224 */ /* 0x000fc600078e0098 */
[----:B-1----:R-:W3:Y:S01]  /*25620*/  LDL.LU.64 R148, [R1+0x670] ;  /* 0x0006700001947983 */ /* 0x002ee20000300a00 */
[----:B------:R-:W-:-:S03]  /*25630*/  IMAD.MOV.U32 R74, RZ, RZ, R155 ;  /* 0x000000ffff4a7224 */ /* 0x000fc600078e009b */
[----:B--2---:R-:W3:Y:S01]  /*25640*/  LDL.LU.64 R150, [R1+0x678] ;  /* 0x0006780001967983 */ /* 0x004ee20000300a00 */
[----:B------:R-:W-:-:S03]  /*25650*/  IMAD.MOV.U32 R83, RZ, RZ, R156 ;  /* 0x000000ffff537224 */ /* 0x000fc600078e009c */
[----:B------:R-:W2:Y:S01]  /*25660*/  LDL.LU.64 R152, [R1+0x7b0] ;  /* 0x0007b00001987983 */ /* 0x000ea20000300a00 */
[----:B------:R-:W-:-:S03]  /*25670*/  MOV R78, R159 ;  /* 0x0000009f004e7202 */ /* 0x000fc60000000f00 */
[----:B------:R-:W2:Y:S01]  /*25680*/  LDL.LU.64 R154, [R1+0x7b8] ;  /* 0x0007b800019a7983 */ /* 0x000ea20000300a00 */
[----:B------:R-:W-:-:S03]  /*25690*/  IMAD.MOV.U32 R91, RZ, RZ, R160 ;  /* 0x000000ffff5b7224 */ /* 0x000fc600078e00a0 */
[----:B------:R-:W4:Y:S01]  /*256a0*/  LDL.LU.64 R156, [R1+0x7a0] ;  /* 0x0007a000019c7983 */ /* 0x000f220000300a00 */
[----:B------:R-:W-:-:S03]  /*256b0*/  IMAD.MOV.U32 R82, RZ, RZ, R161 ;  /* 0x000000ffff527224 */ /* 0x000fc600078e00a1 */
[----:B------:R-:W4:Y:S01]  /*256c0*/  LDL.LU.64 R158, [R1+0x7a8] ;  /* 0x0007a800019e7983 */ /* 0x000f220000300a00 */
[----:B------:R-:W-:Y:S01]  /*256d0*/  MOV R86, R162 ;  /* 0x000000a200567202 */ /* 0x000fe20000000f00 */
[----:B------:R-:W-:Y:S02]  /*256e0*/  IMAD.MOV.U32 R87, RZ, RZ, R163 ;  /* 0x000000ffff577224 */ /* 0x000fe400078e00a3 */
[----:B------:R-:W4:Y:S01]  /*256f0*/  LDL.LU.64 R160, [R1+0x790] ;  /* 0x0007900001a07983 */ /* 0x000f220000300a00 */
[----:B------:R-:W-:-:S03]  /*25700*/  IMAD.MOV.U32 R63, RZ, RZ, R164 ;  /* 0x000000ffff3f7224 */ /* 0x000fc600078e00a4 */
[----:B------:R-:W4:Y:S01]  /*25710*/  LDL.LU.64 R162, [R1+0x798] ;  /* 0x0007980001a27983 */ /* 0x000f220000300a00 */
[----:B------:R-:W-:-:S03]  /*25720*/  MOV R90, R167 ;  /* 0x000000a7005a7202 */ /* 0x000fc60000000f00 */
[----:B------:R-:W4:Y:S01]  /*25730*/  LDL.LU.64 R164, [R1+0x780] ;  /* 0x0007800001a47983 */ /* 0x000f220000300a00 */
[----:B------:R-:W-:-:S03]  /*25740*/  IMAD.MOV.U32 R67, RZ, RZ, R168 ;  /* 0x000000ffff437224 */ /* 0x000fc600078e00a8 */
[----:B------:R-:W4:Y:S01]  /*25750*/  LDL.LU.64 R166, [R1+0x788] ;  /* 0x0007880001a67983 */ /* 0x000f220000300a00 */
[----:B------:R-:W-:Y:S01]  /*25760*/  IMAD.MOV.U32 R66, RZ, RZ, R169 ;  /* 0x000000ffff427224 */ /* 0x000fe200078e00a9 */
[----:B------:R-:W-:Y:S01]  /*25770*/  MOV R248, R170 ;  /* 0x000000aa00f87202 */ /* 0x000fe20000000f00 */
[----:B------:R-:W-:Y:S01]  /*25780*/  IMAD.MOV.U32 R249, RZ, RZ, R171 ;  /* 0x000000fffff97224 */ /* 0x000fe200078e00ab */
        /* <DEDUP_REMOVED lines=18> */
[C---:B---3--:R-:W-:Y:S08]  /*258b0*/  HMMA.1688.F32.TF32 R148, R224.reuse, R60, R148 ;  /* 0x0000003ce094723c */ /* 0x048ff00000081094 */
[C---:B--2---:R-:W-:Y:S08]  /*258c0*/  HMMA.1688.F32.TF32 R152, R224.reuse, R88, R152 ;  /* 0x00000058e098723c */ /* 0x044ff00000081098 */
[C---:B----4-:R-:W-:Y:S08]  /*258d0*/  HMMA.1688.F32.TF32 R156, R224.reuse, R84, R156 ;  /* 0x00000054e09c723c */ /* 0x050ff0000008109c */
[C---:B------:R-:W-:Y:S01]  /*258e0*/  HMMA.1688.F32.TF32 R160, R224.reuse, R80, R160 ;  /* 0x00000050e0a0723c */ /* 0x040fe200000810a0 */
[----:B------:R-:W-:Y:S07]  /*258f0*/  STL.64 [R1+0x500], R148 ;  /* 0x0005009401007387 */ /* 0x000fee0000100a00 */
[----:B------:R-:W-:Y:S01]  /*25900*/  HMMA.1688.F32.TF32 R164, R224, R76, R164 ;  /* 0x0000004ce0a4723c */ /* 0x000fe200000810a4 */
[----:B------:R1:W-:Y:S01]  /*25910*/  STL [R1+0x508], R150 ;  /* 0x0005089601007387 */ /* 0x0003e20000100800 */
[----:B------:R-:W-:-:S06]  /*25920*/  IMAD.MOV.U32 R70, RZ, RZ, R151 ;  /* 0x000000ffff467224 */ /* 0x000fcc00078e0097 */
[----:B------:R-:W-:Y:S01]  /*25930*/  HMMA.1688.F32.TF32 R168, R224, R72, R168 ;  /* 0x00000048e0a8723c */ /* 0x000fe200000810a8 */
[----:B-1----:R-:W2:Y:S01]  /*25940*/  LDL.LU.64 R150, [R1+0x3270] ;  /* 0x0032700001967983 */ /* 0x002ea20000300a00 */
[----:B------:R-:W-:-:S03]  /*25950*/  IMAD.MOV.U32 R71, RZ, RZ, R152 ;  /* 0x000000ffff477224 */ /* 0x000fc600078e0098 */
[----:B------:R-:W2:Y:S03]  /*25960*/  LDL.LU.64 R148, [R1+0x3268] ;  /* 0x0032680001947983 */ /* 0x000ea60000300a00 */
[----:B------:R-:W-:Y:S01]  /*25970*/  HMMA.1688.F32.TF32 R224, R224, R68, R172 ;  /* 0x00000044e0e0723c */ /* 0x000fe200000810ac */
[----:B------:R-:W-:Y:S04]  /*25980*/  STL [R1+0x4f4], R153 ;  /* 0x0004f49901007387 */ /* 0x000fe80000100800 */
[----:B------:R1:W-:Y:S04]  /*25990*/  STL.64 [R1+0x4f8], R154 ;  /* 0x0004f89a01007387 */ /* 0x0003e80000100a00 */
[----:B-1----:R-:W3:Y:S04]  /*259a0*/  LDL.LU.64 R154, [R1+0x3260] ;  /* 0x00326000019a7983 */ /* 0x002ee80000300a00 */
[----:B------:R-:W3:Y:S04]  /*259b0*/  LDL.LU.64 R152, [R1+0x3258] ;  /* 0x0032580001987983 */ /* 0x000ee80000300a00 */
[----:B------:R-:W-:Y:S04]  /*259c0*/  STL.64 [R1+0x4e0], R156 ;  /* 0x0004e09c01007387 */ /* 0x000fe80000100a00 */
[----:B------:R1:W-:Y:S04]  /*259d0*/  STL.64 [R1+0x4e8], R158 ;  /* 0x0004e89e01007387 */ /* 0x0003e80000100a00 */
[----:B-1----:R-:W4:Y:S04]  /*259e0*/  LDL.LU.64 R158, [R1+0x3250] ;  /* 0x00325000019e7983 */ /* 0x002f280000300a00 */
[----:B------:R-:W4:Y:S04]  /*259f0*/  LDL.LU.64 R156, [R1+0x3248] ;  /* 0x00324800019c7983 */ /* 0x000f280000300a00 */
[----:B------:R-:W-:Y:S04]  /*25a00*/  STL.64 [R1+0x4d0], R160 ;  /* 0x0004d0a001007387 */ /* 0x000fe80000100a00 */
[----:B------:R1:W-:Y:S04]  /*25a10*/  STL.64 [R1+0x4d8], R162 ;  /* 0x0004d8a201007387 */ /* 0x0003e80000100a00 */
[----:B-1----:R-:W2:Y:S04]  /*25a20*/  LDL.LU.64 R162, [R1+0x3240] ;  /* 0x0032400001a27983 */ /* 0x002ea80000300a00 */
[----:B------:R-:W2:Y:S04]  /*25a30*/  LDL.LU.64 R160, [R1+0x3238] ;  /* 0x0032380001a07983 */ /* 0x000ea80000300a00 */
        /* <DEDUP_REMOVED lines=8> */
[----:B------:R-:W2:Y:S04]  /*25ac0*/  LDL.LU.64 R174, [R1+0x3210] ;  /* 0x0032100001ae7983 */ /* 0x000ea80000300a00 */
[----:B------:R-:W2:Y:S04]  /*25ad0*/  LDL.LU.64 R172, [R1+0x3208] ;  /* 0x0032080001ac7983 */ /* 0x000ea80000300a00 */
[----:B------:R-:W-:Y:S04]  /*25ae0*/  STL.64 [R1+0x420], R224 ;  /* 0x000420e001007387 */ /* 0x000fe80000100a00 */
[----:B------:R1:W-:Y:S02]  /*25af0*/  STL.64 [R1+0x428], R226 ;  /* 0x000428e201007387 */ /* 0x0003e40000100a00 */
[C---:B-1----:R-:W-:Y:S08]  /*25b00*/  HMMA.1688.F32.TF32 R224, R228.reuse, R64, R244 ;  /* 0x00000040e4e0723c */ /* 0x042ff000000810f4 */
[C---:B------:R-:W-:Y:S08]  /*25b10*/  HMMA.1688.F32.TF32 R240, R228.reuse, R60, R240 ;  /* 0x0000003ce4f0723c */ /* 0x040ff000000810f0 */
[C---:B------:R-:W-:Y:S07]  /*25b20*/  HMMA.1688.F32.TF32 R236, R228.reuse, R88, R236 ;  /* 0x00000058e4ec723c */ /* 0x040fee00000810ec */
[----:B------:R-:W-:Y:S04]  /*25b30*/  STL.64 [R1+0x410], R224 ;  /* 0x000410e001007387 */ /* 0x000fe80000100a00 */
[----:B------:R1:W-:Y:S01]  /*25b40*/  STL.64 [R1+0x418], R226 ;  /* 0x000418e201007387 */ /* 0x0003e20000100a00 */
[C---:B------:R-:W-:Y:S08]  /*25b50*/  HMMA.1688.F32.TF32 R176, R228.reuse, R72, R176 ;  /* 0x00000048e4b0723c */ /* 0x040ff000000810b0 */
[C---:B-1----:R-:W-:Y:S08]  /*25b60*/  HMMA.1688.F32.TF32 R224, R228.reuse, R84, R220 ;  /* 0x00000054e4e0723c */ /* 0x042ff000000810dc */
[C---:B------:R-:W-:Y:S08]  /*25b70*/  HMMA.1688.F32.TF32 R220, R228.reuse, R80, R212 ;  /* 0x00000050e4dc723c */ /* 0x040ff000000810d4 */
[C---:B------:R-:W-:Y:S01]  /*25b80*/  HMMA.1688.F32.TF32 R212, R228.reuse, R76, R180 ;  /* 0x0000004ce4d4723c */ /* 0x040fe200000810b4 */
[----:B------:R-:W-:Y:S04]  /*25b90*/  STL.64 [R1+0x400], R240 ;  /* 0x000400f001007387 */ /* 0x000fe80000100a00 */
[----:B------:R-:W-:Y:S04]  /*25ba0*/  STL.64 [R1+0x408], R242 ;  /* 0x000408f201007387 */ /* 0x000fe80000100a00 */
[----:B------:R-:W-:Y:S01]  /*25bb0*/  STL.64 [R1+0x3f0], R236 ;  /* 0x0003f0ec01007387 */ /* 0x000fe20000100a00 */
[----:B-----5:R-:W-:Y:S03]  /*25bc0*/  HMMA.1688.F32.TF32 R180, R228, R68, R184 ;  /* 0x00000044e4b4723c */ /* 0x020fe600000810b8 */
[----:B------:R-:W-:Y:S04]  /*25bd0*/  STL.64 [R1+0x3f8], R238 ;  /* 0x0003f8ee01007387 */ /* 0x000fe80000100a00 */
[----:B------:R-:W-:Y:S04]  /*25be0*/  STL.64 [R1+0x3e0], R224 ;  /* 0x0003e0e001007387 */ /* 0x000fe80000100a00 */
[----:B------:R-:W-:Y:S01]  /*25bf0*/  STL.64 [R1+0x3e8], R226 ;  /* 0x0003e8e201007387 */ /* 0x000fe20000100a00 */
[C---:B------:R-:W-:Y:S03]  /*25c00*/  HMMA.1688.F32.TF32 R184, R232.reuse, R64, R188 ;  /* 0x00000040e8b8723c */ /* 0x040fe600000810bc */
[----:B------:R-:W-:Y:S04]  /*25c10*/  STL.64 [R1+0x3d0], R220 ;  /* 0x0003d0dc01007387 */ /* 0x000fe80000100a00 */
[----:B------:R-:W-:Y:S04]  /*25c20*/  STL.64 [R1+0x3d8], R222 ;  /* 0x0003d8de01007387 */ /* 0x000fe80000100a00 */
[----:B------:R-:W-:Y:S04]  /*25c30*/  STL.64 [R1+0x3c0], R212 ;  /* 0x0003c0d401007387 */ /* 0x000fe80000100a00 */
[----:B------:R-:W-:Y:S04]  /*25c40*/  STL.64 [R1+0x3c8], R214 ;  /* 0x0003c8d601007387 */ /* 0x000fe80000100a00 */
[----:B------:R-:W-:Y:S04]  /*25c50*/  STL.64 [R1+0x3b0], R176 ;  /* 0x0003b0b001007387 */ /* 0x000fe80000100a00 */
[----:B------:R1:W-:Y:S02]  /*25c60*/  STL.64 [R1+0x3b8], R178 ;  /* 0x0003b8b201007387 */ /* 0x0003e40000100a00 */
[C---:B-1----:R-:W-:Y:S02]  /*25c70*/  HMMA.1688.F32.TF32 R176, R232.reuse, R60, R192 ;  /* 0x0000003ce8b0723c */ /* 0x042fe400000810c0 */
[----:B------:R1:W-:Y:S04]  /*25c80*/  STL.64 [R1+0x390], R180 ;  /* 0x000390b401007387 */ /* 0x0003e80000100a00 */
[----:B------:R1:W-:Y:S04]  /*25c90*/  STL.64 [R1+0x398], R182 ;  /* 0x000398b601007387 */ /* 0x0003e80000100a00 */
[----:B-1----:R-:W2:Y:S04]  /*25ca0*/  LDL.LU.64 R180, [R1+0x900] ;  /* 0x0009000001b47983 */ /* 0x002ea80000300a00 */
[----:B------:R-:W-:Y:S04]  /*25cb0*/  STL.64 [R1+0x380], R184 ;  /* 0x000380b801007387 */ /* 0x000fe80000100a00 */
[----:B------:R-:W-:Y:S04]  /*25cc0*/  STL.64 [R1+0x388], R186 ;  /* 0x000388ba01007387 */ /* 0x000fe80000100a00 */
[----:B------:R-:W2:Y:S04]  /*25cd0*/  LDL.LU.64 R182, [R1+0x908] ;  /* 0x0009080001b67983 */ /* 0x000ea80000300a00 */
[----:B------:R1:W-:Y:S04]  /*25ce0*/  STL.64 [R1+0x370], R176 ;  /* 0x000370b001007387 */ /* 0x0003e80000100a00 */
[----:B------:R1:W-:Y:S04]  /*25cf0*/  STL.64 [R1+0x378], R178 ;  /* 0x000378b201007387 */ /* 0x0003e80000100a00 */
[----:B-1----:R-:W3:Y:S04]  /*25d00*/  LDL.LU.64 R176, [R1+0x8f0] ;  /* 0x0008f00001b07983 */ /* 0x002ee80000300a00 */
[----:B------:R-:W3:Y:S01]  /*25d10*/  LDL.LU.64 R178, [R1+0x8f8] ;  /* 0x0008f80001b27983 */ /* 0x000ee20000300a00 */
[C---:B------:R-:W-:Y:S03]  /*25d20*/  HMMA.1688.F32.TF32 R224, R232.reuse, R68, R12 ;  /* 0x00000044e8e0723c */ /* 0x040fe6000008100c */
[----:B------:R-:W-:Y:S04]  /*25d30*/  LDS R12, [R2+0x100] ;  /* 0x00010000020c7984 */ /* 0x000fe80000000800 */
[----:B------:R-:W-:Y:S04]  /*25d40*/  LDS R14, [R2+0x1100] ;  /* 0x00110000020e7984 */ /* 0x000fe80000000800 */
[----:B------:R-:W-:Y:S04]  /*25d50*/  LDS R13, [R0+0x100] ;  /* 0x00010000000d7984 */ /* 0x000fe80000000800 */
[----:B------:R-:W2:Y:S01]  /*25d60*/  LDS R15, [R0+0x1100] ;  /* 0x00110000000f7984 */ /* 0x000ea20000000800 */
[C---:B------:R-:W-:Y:S08]  /*25d70*/  HMMA.1688.F32.TF32 R184, R232.reuse, R88, R196 ;  /* 0x00000058e8b8723c */ /* 0x040ff000000810c4 */
[C---:B------:R-:W-:Y:S08]  /*25d80*/  HMMA.1688.F32.TF32 R192, R232.reuse, R84, R200 ;  /* 0x00000054e8c0723c */ /* 0x040ff000000810c8 */
[C---:B------:R-:W-:Y:S07]  /*25d90*/  HMMA.1688.F32.TF32 R188, R232.reuse, R80, R204 ;  /* 0x00000050e8bc723c */ /* 0x040fee00000810cc */
[----:B------:R-:W-:Y:S01]  /*25da0*/  STL.64 [R1+0x360], R184 ;  /* 0x000360b801007387 */ /* 0x000fe20000100a00 */
[C---:B------:R-:W-:Y:S03]  /*25db0*/  HMMA.1688.F32.TF32 R228, R232.reuse, R72, R8 ;  /* 0x00000048e8e4723c */ /* 0x040fe60000081008 */
[----:B------:R1:W-:Y:S04]  /*25dc0*/  STL.64 [R1+0x368], R186 ;  /* 0x000368ba01007387 */ /* 0x0003e80000100a00 */
[----:B------:R-:W-:Y:S04]  /*25dd0*/  LDS R8, [R4+0x180] ;  /* 0x0001800004087984 */ /* 0x000fe80000000800 */
[----:B------:R-:W-:Y:S01]  /*25de0*/  LDS R10, [R4+0x1180] ;  /* 0x00118000040a7984 */ /* 0x000fe20000000800 */
[----:B-1----:R-:W-:Y:S03]  /*25df0*/  HMMA.1688.F32.TF32 R184, R232, R76, R208 ;  /* 0x0000004ce8b8723c */ /* 0x002fe600000810d0 */
[----:B------:R-:W-:Y:S04]  /*25e00*/  STL.64 [R1+0x350], R192 ;  /* 0x000350c001007387 */ /* 0x000fe80000100a00 */
[----:B------:R-:W-:Y:S04]  /*25e10*/  STL.64 [R1+0x358], R194 ;  /* 0x000358c201007387 */ /* 0x000fe80000100a00 */
[----:B------:R-:W-:Y:S04]  /*25e20*/  STL.64 [R1+0x340], R188 ;  /* 0x000340bc01007387 */ /* 0x000fe80000100a00 */
[----:B------:R-:W-:Y:S04]  /*25e30*/  STL.64 [R1+0x348], R190 ;  /* 0x000348be01007387 */ /* 0x000fe80000100a00 */
[----:B------:R-:W-:Y:S04]  /*25e40*/  STL [R1+0x3154], R228 ;  /* 0x003154e401007387 */ /* 0x000fe80000100800 */
[----:B------:R-:W-:Y:S04]  /*25e50*/  LDS R188, [R2+0x180] ;  /* 0x0001800002bc7984 */ /* 0x000fe80000000800 */
[----:B------:R-:W-:Y:S04]  /*25e60*/  STL.64 [R1+0x330], R184 ;  /* 0x000330b801007387 */ /* 0x000fe80000100a00 */
[----:B------:R-:W-:Y:S04]  /*25e70*/  STL.64 [R1+0x338], R186 ;  /* 0x000338ba01007387 */ /* 0x000fe80000100a00 */
[----:B------:R-:W-:Y:S04]  /*25e80*/  STL [R1+0x3150], R229 ;  /* 0x003150e501007387 */ /* 0x000fe80000100800 */
[----:B------:R-:W-:Y:S04]  /*25e90*/  STL [R1+0x314c], R230 ;  /* 0x00314ce601007387 */ /* 0x000fe80000100800 */
[----:B------:R-:W-:Y:S04]  /*25ea0*/  STL [R1+0x3148], R231 ;  /* 0x003148e701007387 */ /* 0x000fe80000100800 */
[----:B------:R1:W-:Y:S04]  /*25eb0*/  STL [R1+0x315c], R226 ;  /* 0x00315ce201007387 */ /* 0x0003e80000100800 */
[----:B------:R1:W-:Y:S04]  /*25ec0*/  STL [R1+0x3158], R227 ;  /* 0x003158e301007387 */ /* 0x0003e80000100800 */
[----:B------:R-:W-:Y:S04]  /*25ed0*/  LDS R184, [R4+0x100] ;  /* 0x0001000004b87984 */ /* 0x000fe80000000800 */
[----:B------:R-:W-:Y:S04]  /*25ee0*/  LDS R186, [R4+0x1100] ;  /* 0x0011000004ba7984 */ /* 0x000fe80000000800 */
[----:B------:R-:W-:Y:S04]  /*25ef0*/  LDS R185, [R5+0x100] ;  /* 0x0001000005b97984 */ /* 0x000fe80000000800 */
[----:B------:R-:W1:Y:S04]  /*25f00*/  LDS R187, [R5+0x1100] ;  /* 0x0011000005bb7984 */ /* 0x000e680000000800 */
[----:B------:R-:W-:Y:S04]  /*25f10*/  LDS R190, [R2+0x1180] ;  /* 0x0011800002be7984 */ /* 0x000fe80000000800 */
[----:B------:R-:W-:Y:S04]  /*25f20*/  LDS R189, [R0+0x180] ;  /* 0x0001800000bd7984 */ /* 0x000fe80000000800 */
[----:B------:R-:W1:Y:S04]  /*25f30*/  LDS R191, [R0+0x1180] ;  /* 0x0011800000bf7984 */ /* 0x000e680000000800 */
[----:B------:R-:W-:Y:S04]  /*25f40*/  LDS R9, [R5+0x180] ;  /* 0x0001800005097984 */ /* 0x000fe80000000800 */
[----:B------:R-:W1:Y:S01]  /*25f50*/  LDS R11, [R5+0x1180] ;  /* 0x00118000050b7984 */ /* 0x000e620000000800 */
[C---:B--2---:R-:W-:Y:S08]  /*25f60*/  HMMA.1688.F32.TF32 R180, R12.reuse, R64, R180 ;  /* 0x000000400cb4723c */ /* 0x044ff000000810b4 */
[C---:B---3--:R-:W-:Y:S11]  /*25f70*/  HMMA.1688.F32.TF32 R176, R12.reuse, R60, R176 ;  /* 0x0000003c0cb0723c */ /* 0x048ff600000810b0 */
[----:B------:R-:W-:Y:S04]  /*25f80*/  @!UPT UIADD3 URZ, URZ, URZ, URZ ;  /* 0x0000003f3f3ff290 */ /* 0x000fe8000fffe03f */
[----:B------:R2:W-:Y:S04]  /*25f90*/  STL.64 [R1+0x590], R180 ;  /* 0x000590b401007387 */ /* 0x0005e80000100a00 */
[----:B------:R3:W-:Y:S05]  /*25fa0*/  STL.64 [R1+0x598], R182 ;  /* 0x000598b601007387 */ /* 0x0007ea0000100a00 */
[----:B-1----:R-:W-:Y:S01]  /*25fb0*/  MOV R226, R176 ;  /* 0x000000b000e27202 */ /* 0x002fe20000000f00 */
[----:B------:R-:W-:Y:S01]  /*25fc0*/  IMAD.MOV.U32 R227, RZ, RZ, R177 ;  /* 0x000000ffffe37224 */ /* 0x000fe200078e00b1 */
[----:B------:R-:W-:Y:S01]  /*25fd0*/  MOV R229, R179 ;  /* 0x000000b300e57202 */ /* 0x000fe20000000f00 */
[----:B------:R-:W-:Y:S01]  /*25fe0*/  IMAD.MOV.U32 R228, RZ, RZ, R178 ;  /* 0x000000ffffe47224 */ /* 0x000fe200078e00b2 */
[----:B------:R-:W4:Y:S04]  /*25ff0*/  LDL.LU.64 R176, [R1+0x8e0] ;  /* 0x0008e00001b07983 */ /* 0x000f280000300a00 */
[----:B------:R-:W4:Y:S04]  /*26000*/  LDL.LU.64 R178, [R1+0x8e8] ;  /* 0x0008e80001b27983 */ /* 0x000f280000300a00 */
[----:B--2---:R-:W2:Y:S04]  /*26010*/  LDL.LU.64 R180, [R1+0x8d0] ;  /* 0x0008d00001b47983 */ /* 0x004ea80000300a00 */
[----:B---3--:R-:W2:Y:S04]  /*26020*/  LDL.LU.64 R182, [R1+0x8d8] ;  /* 0x0008d80001b67983 */ /* 0x008ea80000300a00 */
        /* <DEDUP_REMOVED lines=22> */
[C---:B----4-:R-:W-:Y:S08]  /*26190*/  HMMA.1688.F32.TF32 R176, R12.reuse, R88, R176 ;  /* 0x000000580cb0723c */ /* 0x050ff000000810b0 */
[C---:B--2---:R-:W-:Y:S08]  /*261a0*/  HMMA.1688.F32.TF32 R180, R12.reuse, R84, R180 ;  /* 0x000000540cb4723c */ /* 0x044ff000000810b4 */
[C---:B---3--:R-:W-:Y:S08]  /*261b0*/  HMMA.1688.F32.TF32 R220, R12.reuse, R80, R220 ;  /* 0x000000500cdc723c */ /* 0x048ff000000810dc */
[C---:B------:R-:W-:Y:S08]  /*261c0*/  HMMA.1688.F32.TF32 R240, R12.reuse, R76, R240 ;  /* 0x0000004c0cf0723c */ /* 0x040ff000000810f0 */
[----:B------:R-:W-:Y:S01]  /*261d0*/  HMMA.1688.F32.TF32 R244, R12, R72, R244 ;  /* 0x000000480cf4723c */ /* 0x000fe200000810f4 */
[----:B------:R1:W-:Y:S01]  /*261e0*/  STL.64 [R1+0x578], R178 ;  /* 0x000578b201007387 */ /* 0x0003e20000100a00 */
[----:B------:R-:W-:-:S06]  /*261f0*/  IMAD.MOV.U32 R230, RZ, RZ, R176 ;  /* 0x000000ffffe67224 */ /* 0x000fcc00078e00b0 */
[----:B------:R-:W-:Y:S01]  /*26200*/  HMMA.1688.F32.TF32 R236, R12, R68, R236 ;  /* 0x000000440cec723c */ /* 0x000fe200000810ec */
[----:B------:R-:W-:Y:S01]  /*26210*/  IMAD.MOV.U32 R231, RZ, RZ, R177 ;  /* 0x000000ffffe77224 */ /* 0x000fe200078e00b1 */
[----:B-1----:R-:W2:Y:S06]  /*26220*/  LDL.LU.64 R178, [R1+0x3200] ;  /* 0x0032000001b27983 */ /* 0x002eac0000300a00 */
[C---:B------:R-:W-:Y:S01]  /*26230*/  HMMA.1688.F32.TF32 R232, R184.reuse, R64, R232 ;  /* 0x00000040b8e8723c */ /* 0x040fe200000810e8 */
[----:B------:R-:W2:Y:S04]  /*26240*/  LDL.LU.64 R176, [R1+0x31f8] ;  /* 0x0031f80001b07983 */ /* 0x000ea80000300a00 */
[----:B------:R-:W-:Y:S03]  /*26250*/  STL.64 [R1+0x560], R180 ;  /* 0x000560b401007387 */ /* 0x000fe60000100a00 */
[C---:B------:R-:W-:Y:S01]  /*26260*/  HMMA.1688.F32.TF32 R12, R184.reuse, R60, R212 ;  /* 0x0000003cb80c723c */ /* 0x040fe200000810d4 */
        /* <DEDUP_REMOVED lines=8> */
[----:B------:R1:W-:Y:S01]  /*262f0*/  STL.64 [R1+0x548], R242 ;  /* 0x000548f201007387 */ /* 0x0003e20000100a00 */
[C---:B------:R-:W-:Y:S03]  /*26300*/  HMMA.1688.F32.TF32 R208, R184.reuse, R88, R208 ;  /* 0x00000058b8d0723c */ /* 0x040fe600000810d0 */
[----:B-1----:R-:W2:Y:S04]  /*26310*/  LDL.LU.64 R242, [R1+0x31d0] ;  /* 0x0031d00001f27983 */ /* 0x002ea80000300a00 */
[----:B------:R-:W2:Y:S04]  /*26320*/  LDL.LU.64 R240, [R1+0x31c8] ;  /* 0x0031c80001f07983 */ /* 0x000ea80000300a00 */
[----:B------:R-:W-:Y:S04]  /*26330*/  STL.64 [R1+0x530], R244 ;  /* 0x000530f401007387 */ /* 0x000fe80000100a00 */
[----:B------:R1:W-:Y:S01]  /*26340*/  STL.64 [R1+0x538], R246 ;  /* 0x000538f601007387 */ /* 0x0003e20000100a00 */
[C---:B------:R-:W-:Y:S03]  /*26350*/  HMMA.1688.F32.TF32 R204, R184.reuse, R84, R204 ;  /* 0x00000054b8cc723c */ /* 0x040fe600000810cc */
[----:B-1----:R-:W2:Y:S04]  /*26360*/  LDL.LU.64 R246, [R1+0x31c0] ;  /* 0x0031c00001f67983 */ /* 0x002ea80000300a00 */
[----:B------:R-:W2:Y:S04]  /*26370*/  LDL.LU.64 R244, [R1+0x31b8] ;  /* 0x0031b80001f47983 */ /* 0x000ea80000300a00 */
[----:B------:R-:W-:Y:S04]  /*26380*/  STL.64 [R1+0x4a0], R236 ;  /* 0x0004a0ec01007387 */ /* 0x000fe80000100a00 */
[----:B------:R-:W-:Y:S04]  /*26390*/  STL.64 [R1+0x4a8], R238 ;  /* 0x0004a8ee01007387 */ /* 0x000fe80000100a00 */
[----:B------:R-:W-:Y:S04]  /*263a0*/  STL.64 [R1+0x490], R232 ;  /* 0x000490e801007387 */ /* 0x000fe80000100a00 */
[----:B------:R-:W-:Y:S04]  /*263b0*/  STL.64 [R1+0x498], R234 ;  /* 0x000498ea01007387 */ /* 0x000fe80000100a00 */
[----:B------:R-:W-:Y:S04]  /*263c0*/  STL.64 [R1+0x480], R12 ;  /* 0x0004800c01007387 */ /* 0x000fe80000100a00 */
[----:B------:R1:W-:Y:S01]  /*263d0*/  STL.64 [R1+0x488], R14 ;  /* 0x0004880e01007387 */ /* 0x0003e20000100a00 */
[C---:B------:R-:W-:Y:S03]  /*263e0*/  HMMA.1688.F32.TF32 R196, R184.reuse, R76, R196 ;  /* 0x0000004cb8c4723c */ /* 0x040fe600000810c4 */
[----:B------:R-:W-:Y:S04]  /*263f0*/  LDS R236, [R2+0x280] ;  /* 0x0002800002ec7984 */ /* 0x000fe80000000800 */
[----:B------:R-:W-:Y:S01]  /*26400*/  LDS R238, [R2+0x1280] ;  /* 0x0012800002ee7984 */ /* 0x000fe20000000800 */
[C---:B-1----:R-:W-:Y:S03]  /*26410*/  HMMA.1688.F32.TF32 R12, R184.reuse, R80, R200 ;  /* 0x00000050b80c723c */ /* 0x042fe600000810c8 */
[----:B------:R-:W-:Y:S04]  /*26420*/  STL.64 [R1+0x470], R208 ;  /* 0x000470d001007387 */ /* 0x000fe80000100a00 */
[----:B------:R-:W-:Y:S04]  /*26430*/  STL.64 [R1+0x478], R210 ;  /* 0x000478d201007387 */ /* 0x000fe80000100a00 */
[----:B------:R-:W-:Y:S01]  /*26440*/  STL.64 [R1+0x460], R204 ;  /* 0x000460cc01007387 */ /* 0x000fe20000100a00 */
[C---:B------:R-:W-:Y:S03]  /*26450*/  HMMA.1688.F32.TF32 R192, R184.reuse, R72, R192 ;  /* 0x00000048b8c0723c */ /* 0x040fe600000810c0 */
[----:B------:R-:W-:Y:S04]  /*26460*/  STL.64 [R1+0x468], R206 ;  /* 0x000468ce01007387 */ /* 0x000fe80000100a00 */
[----:B------:R-:W-:Y:S04]  /*26470*/  LDS R237, [R0+0x280] ;  /* 0x0002800000ed7984 */ /* 0x000fe80000000800 */
[----:B------:R-:W-:Y:S04]  /*26480*/  LDS R239, [R0+0x1280] ;  /* 0x0012800000ef7984 */ /* 0x000fe80000000800 */
[----:B------:R-:W-:Y:S04]  /*26490*/  STL.64 [R1+0x450], R12 ;  /* 0x0004500c01007387 */ /* 0x000fe80000100a00 */
[----:B------:R1:W-:Y:S04]  /*264a0*/  STL.64 [R1+0x458], R14 ;  /* 0x0004580e01007387 */ /* 0x0003e80000100a00 */
[----:B------:R-:W-:Y:S04]  /*264b0*/  LDS R200, [R4+0x380] ;  /* 0x0003800004c87984 */ /* 0x000fe80000000800 */
[----:B------:R-:W-:Y:S01]  /*264c0*/  LDS R202, [R4+0x1380] ;  /* 0x0013800004ca7984 */ /* 0x000fe20000000800 */
[----:B-1----:R-:W-:Y:S03]  /*264d0*/  HMMA.1688.F32.TF32 R12, R184, R68, R216 ;  /* 0x00000044b80c723c */ /* 0x002fe600000810d8 */
[----:B------:R-:W-:Y:S04]  /*264e0*/  STL.64 [R1+0x440], R196 ;  /* 0x000440c401007387 */ /* 0x000fe80000100a00 */
[----:B------:R-:W-:Y:S01]  /*264f0*/  STL.64 [R1+0x448], R198 ;  /* 0x000448c601007387 */ /* 0x000fe20000100a00 */
[C---:B------:R-:W-:Y:S03]  /*26500*/  HMMA.1688.F32.TF32 R184, R188.reuse, R64, R16 ;  /* 0x00000040bcb8723c */ /* 0x040fe60000081010 */
[----:B------:R-:W-:Y:S04]  /*26510*/  STL.64 [R1+0x430], R192 ;  /* 0x000430c001007387 */ /* 0x000fe80000100a00 */
[----:B------:R-:W-:Y:S01]  /*26520*/  STL.64 [R1+0x438], R194 ;  /* 0x000438c201007387 */ /* 0x000fe20000100a00 */
[C---:B------:R-:W-:Y:S03]  /*26530*/  HMMA.1688.F32.TF32 R16, R188.reuse, R60, R20 ;  /* 0x0000003cbc10723c */ /* 0x040fe60000081014 */
[----:B------:R-:W-:Y:S04]  /*26540*/  LDS R201, [R5+0x380] ;  /* 0x0003800005c97984 */ /* 0x000fe80000000800 */
[----:B------:R-:W-:Y:S04]  /*26550*/  LDS R203, [R5+0x1380] ;  /* 0x0013800005cb7984 */ /* 0x000fe80000000800 */
[----:B------:R-:W-:Y:S04]  /*26560*/  STL.64 [R1+0x3a0], R12 ;  /* 0x0003a00c01007387 */ /* 0x000fe80000100a00 */
[----:B------:R1:W-:Y:S04]  /*26570*/  STL.64 [R1+0x3a8], R14 ;  /* 0x0003a80e01007387 */ /* 0x0003e80000100a00 */
[----:B------:R-:W-:Y:S04]  /*26580*/  LDS R232, [R2+0x2080] ;  /* 0x0020800002e87984 */ /* 0x000fe80000000800 */
[----:B------:R-:W-:Y:S01]  /*26590*/  LDS R234, [R2+0x3080] ;  /* 0x0030800002ea7984 */ /* 0x000fe20000000800 */
[C---:B-1----:R-:W-:Y:S03]  /*265a0*/  HMMA.1688.F32.TF32 R12, R188.reuse, R88, R24 ;  /* 0x00000058bc0c723c */ /* 0x042fe60000081018 */
[----:B------:R-:W-:Y:S04]  /*265b0*/  STL.64 [R1+0x320], R184 ;  /* 0x000320b801007387 */ /* 0x000fe80000100a00 */
[----:B------:R-:W-:Y:S01]  /*265c0*/  STL.64 [R1+0x328], R186 ;  /* 0x000328ba01007387 */ /* 0x000fe20000100a00 */
[C---:B------:R-:W-:Y:S03]  /*265d0*/  HMMA.1688.F32.TF32 R20, R188.reuse, R84, R28 ;  /* 0x00000054bc14723c */ /* 0x040fe6000008101c */
[----:B------:R-:W-:Y:S04]  /*265e0*/  STL.64 [R1+0x310], R16 ;  /* 0x0003101001007387 */ /* 0x000fe80000100a00 */
[----:B------:R1:W-:Y:S04]  /*265f0*/  STL.64 [R1+0x318], R18 ;  /* 0x0003181201007387 */ /* 0x0003e80000100a00 */
[----:B------:R-:W-:Y:S04]  /*26600*/  LDS R233, [R0+0x2080] ;  /* 0x0020800000e97984 */ /* 0x000fe80000000800 */
[----:B------:R-:W-:Y:S01]  /*26610*/  LDS R235, [R0+0x3080] ;  /* 0x0030800000eb7984 */ /* 0x000fe20000000800 */
[C---:B-1----:R-:W-:Y:S03]  /*26620*/  HMMA.1688.F32.TF32 R16, R188.reuse, R80, R32 ;  /* 0x00000050bc10723c */ /* 0x042fe60000081020 */
[----:B------:R-:W-:Y:S04]  /*26630*/  STL.64 [R1+0x300], R12 ;  /* 0x0003000c01007387 */ /* 0x000fe80000100a00 */
[----:B------:R1:W-:Y:S02]  /*26640*/  STL.64 [R1+0x308], R14 ;  /* 0x0003080e01007387 */ /* 0x0003e40000100a00 */
[C---:B-1----:R-:W-:Y:S02]  /*26650*/  HMMA.1688.F32.TF32 R12, R188.reuse, R76, R36 ;  /* 0x0000004cbc0c723c */ /* 0x042fe40000081024 */
[----:B------:R-:W-:Y:S04]  /*26660*/  STL.64 [R1+0x2f0], R20 ;  /* 0x0002f01401007387 */ /* 0x000fe80000100a00 */
[----:B------:R1:W-:Y:S08]  /*26670*/  STL.64 [R1+0x2f8], R22 ;  /* 0x0002f81601007387 */ /* 0x0003f00000100a00 */
[----:B------:R-:W-:Y:S04]  /*26680*/  STL.64 [R1+0x2e0], R16 ;  /* 0x0002e01001007387 */ /* 0x000fe80000100a00 */
[----:B------:R1:W-:Y:S02]  /*26690*/  STL.64 [R1+0x2e8], R18 ;  /* 0x0002e81201007387 */ /* 0x0003e40000100a00 */
[C---:B-1----:R-:W-:Y:S03]  /*266a0*/  HMMA.1688.F32.TF32 R20, R188.reuse, R72, R40 ;  /* 0x00000048bc14723c */ /* 0x042fe60000081028 */
[----:B------:R-:W-:Y:S05]  /*266b0*/  STL.64 [R1+0x2d0], R12 ;  /* 0x0002d00c01007387 */ /* 0x000fea0000100a00 */
[----:B------:R-:W-:Y:S01]  /*266c0*/  HMMA.1688.F32.TF32 R16, R188, R68, R44 ;  /* 0x00000044bc10723c */ /* 0x000fe2000008102c */
[----:B------:R1:W-:Y:S07]  /*266d0*/  STL.64 [R1+0x2d8], R14 ;  /* 0x0002d80e01007387 */ /* 0x0003ee0000100a00 */
[C---:B-1----:R-:W-:Y:S07]  /*266e0*/  HMMA.1688.F32.TF32 R12, R8.reuse, R64, R48 ;  /* 0x00000040080c723c */ /* 0x042fee0000081030 */
[----:B------:R-:W-:Y:S04]  /*266f0*/  STL.64 [R1+0x2b0], R20 ;  /* 0x0002b01401007387 */ /* 0x000fe80000100a00 */
[----:B------:R1:W-:Y:S04]  /*26700*/  STL.64 [R1+0x2b8], R22 ;  /* 0x0002b81601007387 */ /* 0x0003e80000100a00 */
[----:B------:R-:W-:Y:S04]  /*26710*/  STL.64 [R1+0x250], R16 ;  /* 0x0002501001007387 */ /* 0x000fe80000100a00 */
[----:B------:R3:W-:Y:S01]  /*26720*/  STL.64 [R1+0x258], R18 ;  /* 0x0002581201007387 */ /* 0x0007e20000100a00 */
[C---:B-1----:R-:W-:Y:S03]  /*26730*/  HMMA.1688.F32.TF32 R20, R8.reuse, R60, R52 ;  /* 0x0000003c0814723c */ /* 0x042fe60000081034 */
[----:B------:R-:W-:Y:S05]  /*26740*/  STL.64 [R1+0x240], R12 ;  /* 0x0002400c01007387 */ /* 0x000fea0000100a00 */
[C---:B---3--:R-:W-:Y:S01]  /*26750*/  HMMA.1688.F32.TF32 R16, R8.reuse, R88, R56 ;  /* 0x000000580810723c */ /* 0x048fe20000081038 */
        /* <DEDUP_REMOVED lines=10> */
[C---:B-1----:R-:W-:Y:S08]  /*26800*/  HMMA.1688.F32.TF32 R12, R8.reuse, R72, R104 ;  /* 0x00000048080c723c */ /* 0x042ff00000081068 */
[----:B------:R-:W-:Y:S01]  /*26810*/  HMMA.1688.F32.TF32 R8, R8, R68, R108 ;  /* 0x000000440808723c */ /* 0x000fe2000008106c */
[----:B------:R1:W-:Y:S04]  /*26820*/  STL.64 [R1+0xc0], R20 ;  /* 0x0000c01401007387 */ /* 0x0003e80000100a00 */
[----:B------:R3:W-:Y:S04]  /*26830*/  STL.64 [R1+0xc8], R22 ;  /* 0x0000c81601007387 */ /* 0x0007e80000100a00 */
[----:B------:R-:W-:Y:S04]  /*26840*/  STL.64 [R1+0xa0], R16 ;  /* 0x0000a01001007387 */ /* 0x000fe80000100a00 */
[----:B------:R-:W-:Y:S04]  /*26850*/  STL.64 [R1+0xa8], R18 ;  /* 0x0000a81201007387 */ /* 0x000fe80000100a00 */
[----:B------:R-:W2:Y:S04]  /*26860*/  LDL.LU.64 R184, [R1+0x890] ;  /* 0x0008900001b87983 */ /* 0x000ea80000300a00 */
[----:B------:R-:W-:Y:S04]  /*26870*/  STL.64 [R1+0x80], R12 ;  /* 0x0000800c01007387 */ /* 0x000fe80000100a00 */
[----:B------:R-:W-:Y:S04]  /*26880*/  STL.64 [R1+0x88], R14 ;  /* 0x0000880e01007387 */ /* 0x000fe80000100a00 */
[----:B------:R-:W2:Y:S04]  /*26890*/  LDL.LU.64 R186, [R1+0x898] ;  /* 0x0008980001ba7983 */ /* 0x000ea80000300a00 */
[----:B------:R-:W-:Y:S04]  /*268a0*/  STL.64 [R1+0x60], R8 ;  /* 0x0000600801007387 */ /* 0x000fe80000100a00 */
[----:B------:R-:W-:Y:S04]  /*268b0*/  STL.64 [R1+0x68], R10 ;  /* 0x0000680a01007387 */ /* 0x000fe80000100a00 */
        /* <DEDUP_REMOVED lines=26> */
[----:B-1----:R-:W4:Y:S04]  /*26a60*/  LDL.LU.64 R20, [R1+0x10] ;  /* 0x0000100001147983 */ /* 0x002f280000300a00 */
[----:B---3--:R-:W3:Y:S04]  /*26a70*/  LDL.LU.64 R22, [R1+0x18] ;  /* 0x0000180001167983 */ /* 0x008ee80000300a00 */
[----:B------:R-:W-:Y:S04]  /*26a80*/  LDS R16, [R2+0x200] ;  /* 0x0002000002107984 */ /* 0x000fe80000000800 */
[----:B------:R-:W-:Y:S04]  /*26a90*/  LDS R18, [R2+0x1200] ;  /* 0x0012000002127984 */ /* 0x000fe80000000800 */
[----:B------:R-:W-:Y:S04]  /*26aa0*/  LDS R17, [R0+0x200] ;  /* 0x0002000000117984 */ /* 0x000fe80000000800 */
[----:B------:R-:W2:Y:S04]  /*26ab0*/  LDS R19, [R0+0x1200] ;  /* 0x0012000000137984 */ /* 0x000ea80000000800 */
        /* <DEDUP_REMOVED lines=9> */
[C---:B----4-:R-:W-:Y:S08]  /*26b50*/  HMMA.1688.F32.TF32 R104, R16.reuse, R60, R104 ;  /* 0x0000003c1068723c */ /* 0x050ff00000081068 */
[C---:B------:R-:W-:Y:S08]  /*26b60*/  HMMA.1688.F32.TF32 R100, R16.reuse, R88, R100 ;  /* 0x000000581064723c */ /* 0x040ff00000081064 */
[C---:B------:R-:W-:Y:S08]  /*26b70*/  HMMA.1688.F32.TF32 R96, R16.reuse, R84, R96 ;  /* 0x000000541060723c */ /* 0x040ff00000081060 */
[C---:B------:R-:W-:Y:S08]  /*26b80*/  HMMA.1688.F32.TF32 R92, R16.reuse, R80, R92 ;  /* 0x00000050105c723c */ /* 0x040ff0000008105c */
[C---:B------:R-:W-:Y:S08]  /*26b90*/  HMMA.1688.F32.TF32 R56, R16.reuse, R76, R56 ;  /* 0x0000004c1038723c */ /* 0x040ff00000081038 */
[C---:B------:R-:W-:Y:S08]  /*26ba0*/  HMMA.1688.F32.TF32 R52, R16.reuse, R72, R52 ;  /* 0x000000481034723c */ /* 0x040ff00000081034 */
[----:B------:R-:W-:Y:S01]  /*26bb0*/  HMMA.1688.F32.TF32 R48, R16, R68, R48 ;  /* 0x000000441030723c */ /* 0x000fe20000081030 */
[----:B------:R-:W-:Y:S07]  /*26bc0*/  STL.64 [R1+0x1d0], R108 ;  /* 0x0001d06c01007387 */ /* 0x000fee0000100a00 */
[C---:B-1----:R-:W-:Y:S01]  /*26bd0*/  HMMA.1688.F32.TF32 R16, R12.reuse, R64, R44 ;  /* 0x000000400c10723c */ /* 0x042fe2000008102c */
        /* <DEDUP_REMOVED lines=9> */
[----:B------:R-:W-:Y:S01]  /*26c70*/  STL.64 [R1+0x160], R56 ;  /* 0x0001603801007387 */ /* 0x000fe20000100a00 */
[C---:B------:R-:W-:Y:S03]  /*26c80*/  HMMA.1688.F32.TF32 R40, R12.reuse, R60, R40 ;  /* 0x0000003c0c28723c */ /* 0x040fe60000081028 */
[----:B------:R-:W-:Y:S04]  /*26c90*/  STL.64 [R1+0x168], R58 ;  /* 0x0001683a01007387 */ /* 0x000fe80000100a00 */
[----:B------:R-:W-:Y:S01]  /*26ca0*/  STL.64 [R1+0x150], R52 ;  /* 0x0001503401007387 */ /* 0x000fe20000100a00 */
[C---:B------:R-:W-:Y:S03]  /*26cb0*/  HMMA.1688.F32.TF32 R36, R12.reuse, R88, R36 ;  /* 0x000000580c24723c */ /* 0x040fe60000081024 */
        /* <DEDUP_REMOVED lines=12> */
[----:B------:R-:W-:Y:S03]  /*26d80*/  HMMA.1688.F32.TF32 R24, R12, R76, R24 ;  /* 0x0000004c0c18723c */ /* 0x000fe60000081018 */
[----:B------:R-:W-:Y:S04]  /*26d90*/  STL.64 [R1+0x118], R38 ;  /* 0x0001182601007387 */ /* 0x000fe80000100a00 */
[----:B------:R-:W-:Y:S01]  /*26da0*/  LDS R105, [R5+0x300] ;  /* 0x0003000005697984 */ /* 0x000fe20000000800 */
[----:B------:R-:W-:Y:S03]  /*26db0*/  HMMA.1688.F32.TF32 R148, R8, R64, R148 ;  /* 0x000000400894723c */ /* 0x000fe60000081094 */
[----:B------:R-:W-:Y:S04]  /*26dc0*/  LDS R107, [R5+0x1300] ;  /* 0x00130000056b7984 */ /* 0x000fe80000000800 */
[----:B------:R-:W-:Y:S04]  /*26dd0*/  STL.64 [R1+0x100], R16 ;  /* 0x0001001001007387 */ /* 0x000fe80000100a00 */
[----:B------:R3:W-:Y:S02]  /*26de0*/  STL.64 [R1+0x108], R18 ;  /* 0x0001081201007387 */ /* 0x0007e40000100a00 */
[C---:B---3--:R-:W-:Y:S08]  /*26df0*/  HMMA.1688.F32.TF32 R16, R12.reuse, R72, R20 ;  /* 0x000000480c10723c */ /* 0x048ff00000081014 */
[----:B------:R-:W-:Y:S01]  /*26e00*/  HMMA.1688.F32.TF32 R12, R12, R68, R112 ;  /* 0x000000440c0c723c */ /* 0x000fe20000081070 */
[----:B------:R-:W-:Y:S04]  /*26e10*/  STL.64 [R1+0xf0], R28 ;  /* 0x0000f01c01007387 */ /* 0x000fe80000100a00 */
[----:B------:R-:W-:Y:S04]  /*26e20*/  STL.64 [R1+0xf8], R30 ;  /* 0x0000f81e01007387 */ /* 0x000fe80000100a00 */
[----:B------:R-:W-:Y:S01]  /*26e30*/  STL.64 [R1+0xe0], R24 ;  /* 0x0000e01801007387 */ /* 0x000fe20000100a00 */
[C---:B------:R-:W-:Y:S03]  /*26e40*/  HMMA.1688.F32.TF32 R20, R236.reuse, R64, R116 ;  /* 0x00000040ec14723c */ /* 0x040fe60000081074 */
[----:B------:R-:W-:Y:S04]  /*26e50*/  STL.64 [R1+0xe8], R26 ;  /* 0x0000e81a01007387 */ /* 0x000fe80000100a00 */
[----:B------:R-:W-:Y:S04]  /*26e60*/  STL.64 [R1+0xd0], R16 ;  /* 0x0000d01001007387 */ /* 0x000fe80000100a00 */
[----:B------:R1:W-:Y:S04]  /*26e70*/  STL.64 [R1+0xd8], R18 ;  /* 0x0000d81201007387 */ /* 0x0003e80000100a00 */
[----:B------:R-:W-:Y:S04]  /*26e80*/  STL.64 [R1+0xb0], R12 ;  /* 0x0000b00c01007387 */ /* 0x000fe80000100a00 */
[----:B------:R2:W-:Y:S01]  /*26e90*/  STL.64 [R1+0xb8], R14 ;  /* 0x0000b80e01007387 */ /* 0x0005e20000100a00 */
[C---:B-1----:R-:W-:Y:S03]  /*26ea0*/  HMMA.1688.F32.TF32 R16, R236.reuse, R60, R120 ;  /* 0x0000003cec10723c */ /* 0x042fe60000081078 */
[----:B------:R-:W-:Y:S04]  /*26eb0*/  LDS R24, [R2+0x300] ;  /* 0x0003000002187984 */ /* 0x000fe80000000800 */
[----:B------:R-:W-:Y:S01]  /*26ec0*/  LDS R26, [R2+0x1300] ;  /* 0x00130000021a7984 */ /* 0x000fe20000000800 */
[C---:B--2---:R-:W-:Y:S03]  /*26ed0*/  HMMA.1688.F32.TF32 R12, R236.reuse, R88, R124 ;  /* 0x00000058ec0c723c */ /* 0x044fe6000008107c */
[----:B------:R-:W-:Y:S04]  /*26ee0*/  STL.64 [R1+0x90], R20 ;  /* 0x0000901401007387 */ /* 0x000fe80000100a00 */
[----:B------:R1:W-:Y:S04]  /*26ef0*/  STL.64 [R1+0x98], R22 ;  /* 0x0000981601007387 */ /* 0x0003e80000100a00 */
[----:B------:R-:W-:Y:S04]  /*26f00*/  LDS R25, [R0+0x300] ;  /* 0x0003000000197984 */ /* 0x000fe80000000800 */
[----:B------:R-:W2:Y:S04]  /*26f10*/  LDS R27, [R0+0x1300] ;  /* 0x00130000001b7984 */ /* 0x000ea80000000800 */
[----:B------:R-:W-:Y:S01]  /*26f20*/  STL.64 [R1+0x70], R16 ;  /* 0x0000701001007387 */ /* 0x000fe20000100a00 */
[C---:B-1----:R-:W-:Y:S03]  /*26f30*/  HMMA.1688.F32.TF32 R20, R236.reuse, R84, R128 ;  /* 0x00000054ec14723c */ /* 0x042fe60000081080 */
[----:B------:R1:W-:Y:S04]  /*26f40*/  STL.64 [R1+0x78], R18 ;  /* 0x0000781201007387 */ /* 0x0003e80000100a00 */
[----:B------:R-:W-:Y:S04]  /*26f50*/  STL.64 [R1+0x50], R12 ;  /* 0x0000500c01007387 */ /* 0x000fe80000100a00 */
[----:B------:R3:W-:Y:S01]  /*26f60*/  STL.64 [R1+0x58], R14 ;  /* 0x0000580e01007387 */ /* 0x0007e20000100a00 */
[C---:B-1----:R-:W-:Y:S08]  /*26f70*/  HMMA.1688.F32.TF32 R16, R236.reuse, R80, R132 ;  /* 0x00000050ec10723c */ /* 0x042ff00000081084 */
[----:B---3--:R-:W-:Y:S03]  /*26f80*/  HMMA.1688.F32.TF32 R12, R236, R76, R136 ;  /* 0x0000004cec0c723c */ /* 0x008fe60000081088 */
[----:B------:R-:W-:Y:S04]  /*26f90*/  STL.64 [R1+0x40], R20 ;  /* 0x0000401401007387 */ /* 0x000fe80000100a00 */
[----:B------:R-:W-:Y:S01]  /*26fa0*/  STL.64 [R1+0x48], R22 ;  /* 0x0000481601007387 */ /* 0x000fe20000100a00 */
[C---:B------:R-:W-:Y:S03]  /*26fb0*/  HMMA.1688.F32.TF32 R152, R8.reuse, R60, R152 ;  /* 0x0000003c0898723c */ /* 0x040fe60000081098 */
[----:B------:R-:W-:Y:S04]  /*26fc0*/  LDS R136, [R2+0x380] ;  /* 0x0003800002887984 */ /* 0x000fe80000000800 */
[----:B------:R-:W-:Y:S01]  /*26fd0*/  LDS R138, [R2+0x1380] ;  /* 0x00138000028a7984 */ /* 0x000fe20000000800 */
[----:B------:R-:W-:Y:S03]  /*26fe0*/  HMMA.1688.F32.TF32 R156, R8, R88, R156 ;  /* 0x00000058089c723c */ /* 0x000fe6000008109c */
[----:B------:R-:W-:Y:S04]  /*26ff0*/  LDS R137, [R0+0x380] ;  /* 0x0003800000897984 */ /* 0x000fe80000000800 */
[----:B------:R-:W1:Y:S04]  /*27000*/  LDS R139, [R0+0x1380] ;  /* 0x00138000008b7984 */ /* 0x000e680000000800 */
[----:B------:R-:W-:Y:S01]  /*27010*/  STL.64 [R1+0x20], R12 ;  /* 0x0000200c01007387 */ /* 0x000fe20000100a00 */
[----:B------:R-:W-:-:S03]  /*27020*/  MOV R252, R15 ;  /* 0x0000000f00fc7202 */ /* 0x000fc60000000f00 */
[----:B------:R-:W-:Y:S04]  /*27030*/  STL.64 [R1+0x30], R16 ;  /* 0x0000301001007387 */ /* 0x000fe80000100a00 */
[----:B------:R-:W-:Y:S04]  /*27040*/  STL.64 [R1+0x38], R18 ;  /* 0x0000381201007387 */ /* 0x000fe80000100a00 */
[----:B------:R3:W-:Y:S02]  /*27050*/  STL [R1+0x28], R14 ;  /* 0x0000280e01007387 */ /* 0x0007e40000100800 */
[----:B---3--:R-:W-:Y:S11]  /*27060*/  HMMA.1688.F32.TF32 R12, R236, R72, R140 ;  /* 0x00000048ec0c723c */ /* 0x008ff6000008108c */
[----:B------:R-:W-:Y:S11]  /*27070*/  @!UPT UIADD3 URZ, URZ, URZ, URZ ;  /* 0x0000003f3f3ff290 */ /* 0x000ff6000fffe03f */
[----:B------:R-:W-:Y:S01]  /*27080*/  @!UPT UIADD3 URZ, URZ, URZ, URZ ;  /* 0x0000003f3f3ff290 */ /* 0x000fe2000fffe03f */
[----:B------:R3:W-:Y:S04]  /*27090*/  STL.64 [R1+0x10], R12 ;  /* 0x0000100c01007387 */ /* 0x0007e80000100a00 */
[----:B------:R4:W-:Y:S04]  /*270a0*/  STL [R1+0x18], R14 ;  /* 0x0000180e01007387 */ /* 0x0009e80000100800 */
[----:B------:R-:W2:Y:S04]  /*270b0*/  LDL.LU.64 R48, [R1+0x830] ;  /* 0x0008300001307983 */ /* 0x000ea80000300a00 */
[----:B------:R-:W2:Y:S04]  /*270c0*/  LDL.LU.64 R50, [R1+0x838] ;  /* 0x0008380001327983 */ /* 0x000ea80000300a00 */
[----:B------:R-:W2:Y:S01]  /*270d0*/  LDL.LU.64 R44, [R1+0x820] ;  /* 0x00082000012c7983 */ /* 0x000ea20000300a00 */
[----:B------:R-:W-:-:S03]  /*270e0*/  IMAD.MOV.U32 R7, RZ, RZ, R15 ;  /* 0x000000ffff077224 */ /* 0x000fc600078e000f */
[----:B------:R-:W2:Y:S04]  /*270f0*/  LDL.LU.64 R46, [R1+0x828] ;  /* 0x00082800012e7983 */ /* 0x000ea80000300a00 */
[----:B------:R-:W2:Y:S04]  /*27100*/  LDL.LU.64 R40, [R1+0x810] ;  /* 0x0008100001287983 */ /* 0x000ea80000300a00 */
[----:B------:R-:W2:Y:S04]  /*27110*/  LDL.LU.64 R42, [R1+0x818] ;  /* 0x00081800012a7983 */ /* 0x000ea80000300a00 */
[----:B---3--:R-:W3:Y:S04]  /*27120*/  LDL.LU.64 R12, [R1+0x800] ;  /* 0x00080000010c7983 */ /* 0x008ee80000300a00 */
[----:B----4-:R-:W3:Y:S04]  /*27130*/  LDL.LU.64 R14, [R1+0x808] ;  /* 0x00080800010e7983 */ /* 0x010ee80000300a00 */
        /* <DEDUP_REMOVED lines=8> */
[----:B------:R-:W-:Y:S03]  /*271c0*/  HMMA.1688.F32.TF32 R236, R236, R68, R144 ;  /* 0x00000044ecec723c */ /* 0x000fe60000081090 */
[----:B------:R-:W4:Y:S04]  /*271d0*/  LDL.LU.64 R28, [R1+0x6f0] ;  /* 0x0006f000011c7983 */ /* 0x000f280000300a00 */
[----:B------:R-:W4:Y:S01]  /*271e0*/  LDL.LU.64 R30, [R1+0x6f8] ;  /* 0x0006f800011e7983 */ /* 0x000f220000300a00 */
[C---:B------:R-:W-:Y:S08]  /*271f0*/  HMMA.1688.F32.TF32 R160, R8.reuse, R84, R160 ;  /* 0x0000005408a0723c */ /* 0x040ff000000810a0 */
[C---:B------:R-:W-:Y:S08]  /*27200*/  HMMA.1688.F32.TF32 R164, R8.reuse, R80, R164 ;  /* 0x0000005008a4723c */ /* 0x040ff000000810a4 */
[C---:B------:R-:W-:Y:S08]  /*27210*/  HMMA.1688.F32.TF32 R168, R8.reuse, R76, R168 ;  /* 0x0000004c08a8723c */ /* 0x040ff000000810a8 */
[C---:B------:R-:W-:Y:S01]  /*27220*/  HMMA.1688.F32.TF32 R172, R8.reuse, R72, R172 ;  /* 0x0000004808ac723c */ /* 0x040fe200000810ac */
[----:B------:R-:W-:Y:S07]  /*27230*/  STL.64 [R1+0x3000], R238 ;  /* 0x003000ee01007387 */ /* 0x000fee0000100a00 */
[----:B------:R-:W-:Y:S01]  /*27240*/  HMMA.1688.F32.TF32 R176, R8, R68, R176 ;  /* 0x0000004408b0723c */ /* 0x000fe200000810b0 */
        /* <DEDUP_REMOVED lines=17> */
[C---:B--2---:R-:W-:Y:S08]  /*27360*/  HMMA.1688.F32.TF32 R212, R24.reuse, R64, R48 ;  /* 0x0000004018d4723c */ /* 0x044ff00000081030 */
[C---:B------:R-:W-:Y:S08]  /*27370*/  HMMA.1688.F32.TF32 R8, R24.reuse, R60, R44 ;  /* 0x0000003c1808723c */ /* 0x040ff0000008102c */
[C---:B------:R-:W-:Y:S08]  /*27380*/  HMMA.1688.F32.TF32 R204, R24.reuse, R88, R40 ;  /* 0x0000005818cc723c */ /* 0x040ff00000081028 */
[C---:B---3--:R-:W-:Y:S08]  /*27390*/  HMMA.1688.F32.TF32 R12, R24.reuse, R84, R12 ;  /* 0x00000054180c723c */ /* 0x048ff0000008100c */
[C---:B----4-:R-:W-:Y:S08]  /*273a0*/  HMMA.1688.F32.TF32 R208, R24.reuse, R80, R36 ;  /* 0x0000005018d0723c */ /* 0x050ff00000081024 */
[C---:B------:R-:W-:Y:S08]  /*273b0*/  HMMA.1688.F32.TF32 R16, R24.reuse, R76, R16 ;  /* 0x0000004c1810723c */ /* 0x040ff00000081010 */
[C---:B------:R-:W-:Y:S08]  /*273c0*/  HMMA.1688.F32.TF32 R20, R24.reuse, R72, R20 ;  /* 0x000000481814723c */ /* 0x040ff00000081014 */
[----:B------:R-:W-:Y:S01]  /*273d0*/  HMMA.1688.F32.TF32 R24, R24, R68, R32 ;  /* 0x000000441818723c */ /* 0x000fe20000081020 */
[----:B------:R-:W-:Y:S04]  /*273e0*/  STL.64 [R1+0x3090], R214 ;  /* 0x003090d601007387 */ /* 0x000fe80000100a00 */
[----:B------:R-:W-:Y:S04]  /*273f0*/  STL.64 [R1+0x3088], R212 ;  /* 0x003088d401007387 */ /* 0x000fe80000100a00 */
[----:B------:R-:W-:Y:S04]  /*27400*/  STL.64 [R1+0x30a0], R10 ;  /* 0x0030a00a01007387 */ /* 0x000fe80000100a00 */
[----:B------:R2:W-:Y:S04]  /*27410*/  STL.64 [R1+0x3098], R8 ;  /* 0x0030980801007387 */ /* 0x0005e80000100a00 */
        /* <DEDUP_REMOVED lines=11> */
[----:B------:R3:W-:Y:S04]  /*274d0*/  STL.64 [R1+0x30f8], R24 ;  /* 0x0030f81801007387 */ /* 0x0007e80000100a00 */
[----:B--2---:R-:W2:Y:S04]  /*274e0*/  LDL.LU.64 R8, [R1+0x6e0] ;  /* 0x0006e00001087983 */ /* 0x004ea80000300a00 */
[----:B------:R-:W2:Y:S04]  /*274f0*/  LDL.LU.64 R10, [R1+0x6e8] ;  /* 0x0006e800010a7983 */ /* 0x000ea80000300a00 */
        /* <DEDUP_REMOVED lines=20> */
[-C--:B------:R-:W-:Y:S03]  /*27640*/  HMMA.1688.F32.TF32 R28, R104, R64.reuse, R28 ;  /* 0x00000040681c723c */ /* 0x080fe6000008101c */
[----:B------:R-:W4:Y:S04]  /*27650*/  LDL.LU.64 R44, [R1+0x270] ;  /* 0x00027000012c7983 */ /* 0x000f280000300a00 */
[----:B------:R-:W4:Y:S04]  /*27660*/  LDL.LU.64 R46, [R1+0x278] ;  /* 0x00027800012e7983 */ /* 0x000f280000300a00 */
[----:B------:R-:W4:Y:S04]  /*27670*/  LDL.LU.64 R40, [R1+0x230] ;  /* 0x0002300001287983 */ /* 0x000f280000300a00 */
[----:B------:R-:W4:Y:S04]  /*27680*/  LDL.LU.64 R42, [R1+0x238] ;  /* 0x00023800012a7983 */ /* 0x000f280000300a00 */
[----:B---3--:R-:W3:Y:S04]  /*27690*/  LDL.LU.64 R24, [R1+0x200] ;  /* 0x0002000001187983 */ /* 0x008ee80000300a00 */
[----:B------:R-:W3:Y:S04]  /*276a0*/  LDL.LU.64 R26, [R1+0x208] ;  /* 0x00020800011a7983 */ /* 0x000ee80000300a00 */
[----:B------:R-:W3:Y:S04]  /*276b0*/  LDL.LU.64 R20, [R1+0x1f0] ;  /* 0x0001f00001147983 */ /* 0x000ee80000300a00 */
[----:B------:R-:W3:Y:S04]  /*276c0*/  LDL.LU.64 R22, [R1+0x1f8] ;  /* 0x0001f80001167983 */ /* 0x000ee80000300a00 */
[----:B------:R-:W3:Y:S04]  /*276d0*/  LDL.LU.64 R16, [R1+0x180] ;  /* 0x0001800001107983 */ /* 0x000ee80000300a00 */
[----:B------:R-:W3:Y:S04]  /*276e0*/  LDL.LU.64 R18, [R1+0x188] ;  /* 0x0001880001127983 */ /* 0x000ee80000300a00 */
[----:B------:R-:W3:Y:S04]  /*276f0*/  LDL.LU.64 R12, [R1+0x170] ;  /* 0x00017000010c7983 */ /* 0x000ee80000300a00 */
[----:B------:R-:W3:Y:S04]  /*27700*/  LDL.LU.64 R14, [R1+0x178] ;  /* 0x00017800010e7983 */ /* 0x000ee80000300a00 */
[----:B------:R-:W-:Y:S04]  /*27710*/  STL.64 [R1+0x3110], R30 ;  /* 0x0031101e01007387 */ /* 0x000fe80000100a00 */
[----:B------:R-:W-:Y:S01]  /*27720*/  STL.64 [R1+0x3108], R28 ;  /* 0x0031081c01007387 */ /* 0x000fe20000100a00 */
[C---:B-1----:R-:W-:Y:S08]  /*27730*/  HMMA.1688.F32.TF32 R108, R136.reuse, R64, R220 ;  /* 0x00000040886c723c */ /* 0x042ff000000810dc */
[C---:B------:R-:W-:Y:S08]  /*27740*/  HMMA.1688.F32.TF32 R112, R136.reuse, R60, R240 ;  /* 0x0000003c8870723c */ /* 0x040ff000000810f0 */
[----:B------:R-:W-:Y:S01]  /*27750*/  HMMA.1688.F32.TF32 R116, R136, R88, R244 ;  /* 0x000000588874723c */ /* 0x000fe200000810f4 */
[----:B------:R-:W-:Y:S01]  /*27760*/  MOV R236, R250 ;  /* 0x000000fa00ec7202 */ /* 0x000fe20000000f00 */
[----:B------:R-:W-:Y:S01]  /*27770*/  IMAD.MOV.U32 R237, RZ, RZ, R251 ;  /* 0x000000ffffed7224 */ /* 0x000fe200078e00fb */
[----:B------:R-:W-:Y:S01]  /*27780*/  LDS R220, [R4+0x2100] ;  /* 0x0021000004dc7984 */ /* 0x000fe20000000800 */
[----:B------:R-:W-:-:S03]  /*27790*/  IMAD.MOV.U32 R239, RZ, RZ, R62 ;  /* 0x000000ffffef7224 */ /* 0x000fc600078e003e */
[----:B------:R-:W-:Y:S04]  /*277a0*/  LDS R222, [R4+0x3100] ;  /* 0x0031000004de7984 */ /* 0x000fe80000000800 */
[----:B------:R-:W-:Y:S04]  /*277b0*/  LDS R221, [R5+0x2100] ;  /* 0x0021000005dd7984 */ /* 0x000fe80000000800 */
[----:B------:R-:W-:Y:S01]  /*277c0*/  LDS R223, [R5+0x3100] ;  /* 0x0031000005df7984 */ /* 0x000fe20000000800 */
[C---:B--2---:R-:W-:Y:S03]  /*277d0*/  HMMA.1688.F32.TF32 R32, R104.reuse, R60, R8 ;  /* 0x0000003c6820723c */ /* 0x044fe60000081008 */
[----:B------:R-:W2:Y:S04]  /*277e0*/  LDL.LU.64 R8, [R1] ;  /* 0x0000000001087983 */ /* 0x000ea80000300a00 */
[----:B------:R-:W2:Y:S01]  /*277f0*/  LDL.LU.64 R10, [R1+0x8] ;  /* 0x00000800010a7983 */ /* 0x000ea20000300a00 */
[C---:B----4-:R-:W-:Y:S08]  /*27800*/  HMMA.1688.F32.TF32 R36, R104.reuse, R88, R36 ;  /* 0x000000586824723c */ /* 0x050ff00000081024 */
[-C--:B------:R-:W-:Y:S07]  /*27810*/  HMMA.1688.F32.TF32 R56, R104, R84.reuse, R56 ;  /* 0x000000546838723c */ /* 0x080fee0000081038 */
[----:B------:R-:W-:Y:S04]  /*27820*/  STL.64 [R1+0x3120], R34 ;  /* 0x0031202201007387 */ /* 0x000fe80000100a00 */
[----:B------:R-:W-:Y:S04]  /*27830*/  STL.64 [R1+0x3118], R32 ;  /* 0x0031182001007387 */ /* 0x000fe80000100a00 */
[----:B------:R-:W-:Y:S04]  /*27840*/  STL.64 [R1+0x3130], R38 ;  /* 0x0031302601007387 */ /* 0x000fe80000100a00 */
[----:B------:R-:W-:Y:S04]  /*27850*/  STL.64 [R1+0x3128], R36 ;  /* 0x0031282401007387 */ /* 0x000fe80000100a00 */
[----:B------:R-:W-:Y:S04]  /*27860*/  STL.64 [R1+0x3140], R58 ;  /* 0x0031403a01007387 */ /* 0x000fe80000100a00 */
[----:B------:R-:W-:Y:S04]  /*27870*/  STL.64 [R1+0x3138], R56 ;  /* 0x0031383801007387 */ /* 0x000fe80000100a00 */
[----:B------:R-:W4:Y:S01]  /*27880*/  LDL.LU R216, [R1+0x600] ;  /* 0x0006000001d87983 */ /* 0x000f220000300800 */
[C---:B------:R-:W-:Y:S03]  /*27890*/  HMMA.1688.F32.TF32 R120, R136.reuse, R84, R120 ;  /* 0x000000548878723c */ /* 0x040fe60000081078 */
[----:B------:R-:W4:Y:S04]  /*278a0*/  LDL.LU R217, [R1+0x604] ;  /* 0x0006040001d97983 */ /* 0x000f280000300800 */
[----:B------:R-:W4:Y:S01]  /*278b0*/  LDL.LU R218, [R1+0x608] ;  /* 0x0006080001da7983 */ /* 0x000f220000300800 */
[C---:B------:R-:W-:Y:S03]  /*278c0*/  HMMA.1688.F32.TF32 R124, R136.reuse, R80, R124 ;  /* 0x00000050887c723c */ /* 0x040fe6000008107c */
[----:B------:R-:W4:Y:S05]  /*278d0*/  LDL.LU R219, [R1+0x60c] ;  /* 0x00060c0001db7983 */ /* 0x000f2a0000300800 */
[C---:B------:R-:W-:Y:S08]  /*278e0*/  HMMA.1688.F32.TF32 R128, R136.reuse, R76, R128 ;  /* 0x0000004c8880723c */ /* 0x040ff00000081080 */
[C---:B------:R-:W-:Y:S08]  /*278f0*/  HMMA.1688.F32.TF32 R132, R136.reuse, R72, R52 ;  /* 0x000000488884723c */ /* 0x040ff00000081034 */
[----:B------:R-:W-:Y:S07]  /*27900*/  HMMA.1688.F32.TF32 R136, R136, R68, R48 ;  /* 0x000000448888723c */ /* 0x000fee0000081030 */
[----:B------:R-:W-:Y:S01]  /*27910*/  IMAD.MOV.U32 R48, RZ, RZ, R67 ;  /* 0x000000ffff307224 */ /* 0x000fe200078e0043 */
[----:B------:R-:W-:Y:S01]  /*27920*/  MOV R49, R66 ;  /* 0x0000004200317202 */ /* 0x000fe20000000f00 */
[----:B------:R-:W2:Y:S04]  /*27930*/  LDL.LU R67, [R1+0x31b4] ;  /* 0x0031b40001437983 */ /* 0x000ea80000300800 */
[----:B------:R-:W3:Y:S01]  /*27940*/  LDL.LU R66, [R1+0x31b0] ;  /* 0x0031b00001427983 */ /* 0x000ee20000300800 */
[----:B------:R-:W-:-:S02]  /*27950*/  IMAD.MOV.U32 R50, RZ, RZ, R248 ;  /* 0x000000ffff327224 */ /* 0x000fc400078e00f8 */
[----:B------:R-:W-:Y:S01]  /*27960*/  IMAD.MOV.U32 R51, RZ, RZ, R249 ;  /* 0x000000ffff337224 */ /* 0x000fe200078e00f9 */
[----:B------:R-:W4:Y:S04]  /*27970*/  LDL.LU R248, [R1+0x31ac] ;  /* 0x0031ac0001f87983 */ /* 0x000f280000300800 */
[----:B------:R-:W4:Y:S04]  /*27980*/  LDL.LU R249, [R1+0x31a8] ;  /* 0x0031a80001f97983 */ /* 0x000f280000300800 */
[----:B------:R-:W4:Y:S04]  /*27990*/  LDL.LU R250, [R1+0x31a4] ;  /* 0x0031a40001fa7983 */ /* 0x000f280000300800 */
[----:B------:R-:W4:Y:S04]  /*279a0*/  LDL.LU R251, [R1+0x31a0] ;  /* 0x0031a00001fb7983 */ /* 0x000f280000300800 */
[----:B------:R-:W4:Y:S04]  /*279b0*/  LDL.LU R238, [R1+0x5e8] ;  /* 0x0005e80001ee7983 */ /* 0x000f280000300800 */
[----:B------:R-:W4:Y:S01]  /*279c0*/  LDL.LU R62, [R1+0x319c] ;  /* 0x00319c00013e7983 */ /* 0x000f220000300800 */
[----:B------:R-:W-:Y:S03]  /*279d0*/  HMMA.1688.F32.TF32 R144, R200, R60, R40 ;  /* 0x0000003cc890723c */ /* 0x000fe60000081028 */
[----:B------:R-:W-:Y:S04]  /*279e0*/  LDS R40, [R2+0x2000] ;  /* 0x0020000002287984 */ /* 0x000fe80000000800 */
[----:B------:R-:W-:Y:S04]  /*279f0*/  LDS R42, [R2+0x3000] ;  /* 0x00300000022a7984 */ /* 0x000fe80000000800 */
[----:B------:R-:W-:Y:S04]  /*27a00*/  LDS R41, [R0+0x2000] ;  /* 0x0020000000297984 */ /* 0x000fe80000000800 */
[----:B------:R-:W4:Y:S01]  /*27a10*/  LDS R43, [R0+0x3000] ;  /* 0x00300000002b7984 */ /* 0x000f220000000800 */
[----:B--2---:R-:W-:Y:S01]  /*27a20*/  IMAD.MOV.U32 R53, RZ, RZ, R67 ;  /* 0x000000ffff357224 */ /* 0x004fe200078e0043 */
[----:B---3--:R-:W-:-:S02]  /*27a30*/  MOV R52, R66 ;  /* 0x0000004200347202 */ /* 0x008fc40000000f00 */
[----:B------:R-:W4:Y:S04]  /*27a40*/  LDL.LU R66, [R1+0x3198] ;  /* 0x0031980001427983 */ /* 0x000f280000300800 */
[----:B------:R-:W4:Y:S01]  /*27a50*/  LDL.LU R67, [R1+0x3194] ;  /* 0x0031940001437983 */ /* 0x000f220000300800 */
[----:B------:R-:W-:Y:S01]  /*27a60*/  HMMA.1688.F32.TF32 R196, R200, R72, R8 ;  /* 0x00000048c8c4723c */ /* 0x000fe20000081008 */
[----:B------:R-:W-:Y:S01]  /*27a70*/  MOV R55, R3 ;  /* 0x0000000300377202 */ /* 0x000fe20000000f00 */
[----:B------:R-:W-:-:S06]  /*27a80*/  IMAD.MOV.U32 R54, RZ, RZ, R6 ;  /* 0x000000ffff367224 */ /* 0x000fcc00078e0006 */
[----:B----4-:R-:W-:Y:S07]  /*27a90*/  HMMA.1688.F32.TF32 R8, R40, R66, R216 ;  /* 0x000000422808723c */ /* 0x010fee00000810d8 */
[----:B------:R-:W-:Y:S02]  /*27aa0*/  IMAD.MOV.U32 R216, RZ, RZ, R63 ;  /* 0x000000ffffd87224 */ /* 0x000fe400078e003f */
[----:B------:R-:W2:Y:S01]  /*27ab0*/  LDL.LU R63, [R1+0x3190] ;  /* 0x00319000013f7983 */ /* 0x000ea20000300800 */
[----:B------:R-:W-:-:S03]  /*27ac0*/  MOV R219, R90 ;  /* 0x0000005a00db7202 */ /* 0x000fc60000000f00 */
[----:B------:R-:W3:Y:S04]  /*27ad0*/  LDL.LU R217, [R1+0x5c4] ;  /* 0x0005c40001d97983 */ /* 0x000ee80000300800 */
[----:B------:R-:W3:Y:S04]  /*27ae0*/  LDL.LU R218, [R1+0x5c8] ;  /* 0x0005c80001da7983 */ /* 0x000ee80000300800 */
[----:B------:R-:W4:Y:S03]  /*27af0*/  LDL.LU R90, [R1+0x318c] ;  /* 0x00318c00015a7983 */ /* 0x000f260000300800 */
[----:B------:R-:W-:-:S02]  /*27b00*/  IMAD.MOV.U32 R3, RZ, RZ, R11 ;  /* 0x000000ffff037224 */ /* 0x000fc400078e000b */
[----:B------:R-:W-:Y:S01]  /*27b10*/  IMAD.MOV.U32 R60, RZ, RZ, R9 ;  /* 0x000000ffff3c7224 */ /* 0x000fe200078e0009 */
[----:B------:R-:W-:Y:S01]  /*27b20*/  MOV R6, R10 ;  /* 0x0000000a00067202 */ /* 0x000fe20000000f00 */
[----:B------:R-:W-:Y:S01]  /*27b30*/  IMAD.MOV.U32 R61, RZ, RZ, R8 ;  /* 0x000000ffff3d7224 */ /* 0x000fe200078e0008 */
[----:B------:R-:W-:Y:S04]  /*27b40*/  STL [R1+0x2f5c], R3 ;  /* 0x002f5c0301007387 */ /* 0x000fe80000100800 */
[----:B------:R-:W-:Y:S04]  /*27b50*/  STL [R1+0x2f58], R60 ;  /* 0x002f583c01007387 */ /* 0x000fe80000100800 */
[----:B------:R-:W-:Y:S04]  /*27b60*/  STL [R1+0x2f54], R61 ;  /* 0x002f543d01007387 */ /* 0x000fe80000100800 */
[----:B------:R1:W-:Y:S01]  /*27b70*/  STL [R1+0x2f50], R6 ;  /* 0x002f500601007387 */ /* 0x0003e20000100800 */
[----:B--2---:R-:W-:Y:S07]  /*27b80*/  HMMA.1688.F32.TF32 R8, R40, R62, R52 ;  /* 0x0000003e2808723c */ /* 0x004fee0000081034 */
[----:B------:R-:W-:-:S02]  /*27b90*/  IMAD.MOV.U32 R52, RZ, RZ, R91 ;  /* 0x000000ffff347224 */ /* 0x000fc400078e005b */
[----:B------:R-:W4:Y:S01]  /*27ba0*/  LDL.LU R91, [R1+0x3188] ;  /* 0x00318800015b7983 */ /* 0x000f220000300800 */
[----:B------:R-:W-:Y:S01]  /*27bb0*/  MOV R53, R82 ;  /* 0x0000005200357202 */ /* 0x000fe20000000f00 */
[----:B------:R-:W-:Y:S02]  /*27bc0*/  IMAD.MOV.U32 R54, RZ, RZ, R86 ;  /* 0x000000ffff367224 */ /* 0x000fe400078e0056 */
[----:B------:R-:W3:Y:S01]  /*27bd0*/  LDL.LU R82, [R1+0x3184] ;  /* 0x0031840001527983 */ /* 0x000ee20000300800 */
[----:B------:R-:W-:-:S03]  /*27be0*/  IMAD.MOV.U32 R55, RZ, RZ, R87 ;  /* 0x000000ffff377224 */ /* 0x000fc600078e0057 */
[----:B------:R-:W2:Y:S04]  /*27bf0*/  LDL.LU R86, [R1+0x3180] ;  /* 0x0031800001567983 */ /* 0x000ea80000300800 */
[----:B------:R-:W2:Y:S01]  /*27c00*/  LDL.LU R87, [R1+0x317c] ;  /* 0x00317c0001577983 */ /* 0x000ea20000300800 */
[C---:B------:R-:W-:Y:S08]  /*27c10*/  HMMA.1688.F32.TF32 R92, R104.reuse, R80, R92 ;  /* 0x00000050685c723c */ /* 0x040ff0000008105c */
[C---:B------:R-:W-:Y:S08]  /*27c20*/  HMMA.1688.F32.TF32 R96, R104.reuse, R76, R96 ;  /* 0x0000004c6860723c */ /* 0x040ff00000081060 */
[C---:B------:R-:W-:Y:S08]  /*27c30*/  HMMA.1688.F32.TF32 R100, R104.reuse, R72, R100 ;  /* 0x000000486864723c */ /* 0x040ff00000081064 */
[----:B------:R-:W-:Y:S08]  /*27c40*/  HMMA.1688.F32.TF32 R104, R104, R68, R180 ;  /* 0x000000446868723c */ /* 0x000ff000000810b4 */
[C---:B------:R-:W-:Y:S01]  /*27c50*/  HMMA.1688.F32.TF32 R140, R200.reuse, R64, R44 ;  /* 0x00000040c88c723c */ /* 0x040fe2000008102c */
[----:B------:R-:W-:Y:S04]  /*27c60*/  LDS R44, [R4+0x2000] ;  /* 0x00200000042c7984 */ /* 0x000fe80000000800 */
[----:B------:R-:W-:Y:S03]  /*27c70*/  LDS R46, [R4+0x3000] ;  /* 0x00300000042e7984 */ /* 0x000fe60000000800 */
[C---:B------:R-:W-:Y:S01]  /*27c80*/  HMMA.1688.F32.TF32 R180, R200.reuse, R88, R24 ;  /* 0x00000058c8b4723c */ /* 0x040fe20000081018 */
[----:B------:R-:W-:Y:S01]  /*27c90*/  MOV R65, R10 ;  /* 0x0000000a00417202 */ /* 0x000fe20000000f00 */
[----:B------:R-:W-:Y:S01]  /*27ca0*/  IMAD.MOV.U32 R64, RZ, RZ, R11 ;  /* 0x000000ffff407224 */ /* 0x000fe200078e000b */
[----:B------:R-:W-:Y:S05]  /*27cb0*/  LDS R45, [R5+0x2000] ;  /* 0x00200000052d7984 */ /* 0x000fea0000000800 */
[C---:B------:R-:W-:Y:S08]  /*27cc0*/  HMMA.1688.F32.TF32 R184, R200.reuse, R84, R20 ;  /* 0x00000054c8b8723c */ /* 0x040ff00000081014 */
[C---:B------:R-:W-:Y:S08]  /*27cd0*/  HMMA.1688.F32.TF32 R188, R200.reuse, R80, R16 ;  /* 0x00000050c8bc723c */ /* 0x040ff00000081010 */
[C---:B------:R-:W-:Y:S01]  /*27ce0*/  HMMA.1688.F32.TF32 R192, R200.reuse, R76, R12 ;  /* 0x0000004cc8c0723c */ /* 0x040fe2000008100c */
[----:B------:R-:W1:Y:S07]  /*27cf0*/  LDS R47, [R5+0x3000] ;  /* 0x00300000052f7984 */ /* 0x000e6e0000000800 */
[----:B------:R-:W-:Y:S01]  /*27d00*/  HMMA.1688.F32.TF32 R200, R200, R68, R248 ;  /* 0x00000044c8c8723c */ /* 0x000fe200000810f8 */
[----:B------:R-:W-:Y:S06]  /*27d10*/  STL [R1+0x2f6c], R64 ;  /* 0x002f6c4001007387 */ /* 0x000fec0000100800 */
[----:B------:R-:W-:-:S02]  /*27d20*/  IMAD.MOV.U32 R69, RZ, RZ, R8 ;  /* 0x000000ffff457224 */ /* 0x000fc400078e0008 */
[----:B------:R-:W-:Y:S01]  /*27d30*/  IMAD.MOV.U32 R68, RZ, RZ, R9 ;  /* 0x000000ffff447224 */ /* 0x000fe200078e0009 */
[----:B------:R-:W-:Y:S04]  /*27d40*/  STL [R1+0x2f68], R65 ;  /* 0x002f684101007387 */ /* 0x000fe80000100800 */
[----:B------:R-:W-:Y:S04]  /*27d50*/  STL [R1+0x2f64], R68 ;  /* 0x002f644401007387 */ /* 0x000fe80000100800 */
[----:B------:R-:W-:Y:S04]  /*27d60*/  STL [R1+0x2f60], R69 ;  /* 0x002f604501007387 */ /* 0x000fe80000100800 */
[----:B------:R-:W-:Y:S04]  /*27d70*/  LDS R248, [R4+0x2080] ;  /* 0x0020800004f87984 */ /* 0x000fe80000000800 */
[----:B------:R-:W-:Y:S04]  /*27d80*/  LDS R250, [R4+0x3080] ;  /* 0x0030800004fa7984 */ /* 0x000fe80000000800 */
[----:B------:R-:W-:Y:S04]  /*27d90*/  LDS R249, [R5+0x2080] ;  /* 0x0020800005f97984 */ /* 0x000fe80000000800 */
[----:B------:R-:W1:Y:S01]  /*27da0*/  LDS R251, [R5+0x3080] ;  /* 0x0030800005fb7984 */ /* 0x000e620000000800 */
[C---:B----4-:R-:W-:Y:S11]  /*27db0*/  HMMA.1688.F32.TF32 R8, R40.reuse, R90, R236 ;  /* 0x0000005a2808723c */ /* 0x050ff600000810ec */
[----:B------:R-:W-:Y:S11]  /*27dc0*/  @!UPT UIADD3 URZ, URZ, URZ, URZ ;  /* 0x0000003f3f3ff290 */ /* 0x000ff6000fffe03f */
[----:B------:R-:W-:Y:S02]  /*27dd0*/  @!UPT UIADD3 URZ, URZ, URZ, URZ ;  /* 0x0000003f3f3ff290 */ /* 0x000fe4000fffe03f */
[----:B-1----:R-:W-:Y:S01]  /*27de0*/  IMAD.MOV.U32 R6, RZ, RZ, R9 ;  /* 0x000000ffff067224 */ /* 0x002fe200078e0009 */
[----:B------:R-:W-:Y:S01]  /*27df0*/  MOV R61, R8 ;  /* 0x00000008003d7202 */ /* 0x000fe20000000f00 */
[----:B------:R2:W-:Y:S04]  /*27e00*/  STL.64 [R1+0x9e8], R10 ;  /* 0x0009e80a01007387 */ /* 0x0005e80000100a00 */
[----:B------:R-:W-:Y:S04]  /*27e10*/  STL [R1+0x2f74], R6 ;  /* 0x002f740601007387 */ /* 0x000fe80000100800 */
[----:B------:R1:W-:Y:S01]  /*27e20*/  STL [R1+0x2f70], R61 ;  /* 0x002f703d01007387 */ /* 0x0003e20000100800 */
[----:B--2---:R-:W-:Y:S07]  /*27e30*/  HMMA.1688.F32.TF32 R8, R40, R86, R48 ;  /* 0x000000562808723c */ /* 0x004fee0000081030 */
[----:B------:R-:W-:-:S02]  /*27e40*/  MOV R48, R83 ;  /* 0x0000005300307202 */ /* 0x000fc40000000f00 */
[----:B------:R-:W3:Y:S01]  /*27e50*/  LDL.LU R83, [R1+0x3178] ;  /* 0x0031780001537983 */ /* 0x000ee20000300800 */
[----:B------:R-:W-:-:S03]  /*27e60*/  IMAD.MOV.U32 R51, RZ, RZ, R78 ;  /* 0x000000ffff337224 */ /* 0x000fc600078e004e */
[----:B------:R-:W2:Y:S04]  /*27e70*/  LDL.LU R49, [R1+0x5a4] ;  /* 0x0005a40001317983 */ /* 0x000ea80000300800 */
[----:B------:R-:W2:Y:S04]  /*27e80*/  LDL.LU R50, [R1+0x5a8] ;  /* 0x0005a80001327983 */ /* 0x000ea80000300800 */
        /* <DEDUP_REMOVED lines=9> */
[----:B------:R-:W-:Y:S01]  /*27f20*/  MOV R236, R75 ;  /* 0x0000004b00ec7202 */ /* 0x000fe20000000f00 */
[----:B---3--:R-:W-:Y:S07]  /*27f30*/  HMMA.1688.F32.TF32 R8, R40, R82, R216 ;  /* 0x000000522808723c */ /* 0x008fee00000810d8 */
[----:B------:R-:W-:-:S02]  /*27f40*/  MOV R216, R79 ;  /* 0x0000004f00d87202 */ /* 0x000fc40000000f00 */
[----:B------:R-:W4:Y:S01]  /*27f50*/  LDL.LU R79, [R1+0x3170] ;  /* 0x00317000014f7983 */ /* 0x000f220000300800 */
[----:B------:R-:W-:-:S03]  /*27f60*/  IMAD.MOV.U32 R219, RZ, RZ, R74 ;  /* 0x000000ffffdb7224 */ /* 0x000fc600078e004a */
[----:B------:R-:W3:Y:S04]  /*27f70*/  LDL.LU R217, [R1+0x524] ;  /* 0x0005240001d97983 */ /* 0x000ee80000300800 */
[----:B------:R-:W3:Y:S04]  /*27f80*/  LDL.LU R218, [R1+0x528] ;  /* 0x0005280001da7983 */ /* 0x000ee80000300800 */
[----:B------:R-:W2:Y:S03]  /*27f90*/  LDL.LU R74, [R1+0x316c] ;  /* 0x00316c00014a7983 */ /* 0x000ea60000300800 */
[----:B------:R-:W-:-:S02]  /*27fa0*/  IMAD.MOV.U32 R65, RZ, RZ, R11 ;  /* 0x000000ffff417224 */ /* 0x000fc400078e000b */
[----:B------:R-:W-:Y:S01]  /*27fb0*/  IMAD.MOV.U32 R64, RZ, RZ, R10 ;  /* 0x000000ffff407224 */ /* 0x000fe200078e000a */
[----:B-1----:R-:W-:Y:S01]  /*27fc0*/  MOV R61, R9 ;  /* 0x00000009003d7202 */ /* 0x002fe20000000f00 */
[----:B------:R-:W-:Y:S01]  /*27fd0*/  IMAD.MOV.U32 R6, RZ, RZ, R8 ;  /* 0x000000ffff067224 */ /* 0x000fe200078e0008 */
[----:B------:R-:W-:Y:S04]  /*27fe0*/  STL [R1+0x2f94], R65 ;  /* 0x002f944101007387 */ /* 0x000fe80000100800 */
[----:B------:R-:W-:Y:S04]  /*27ff0*/  STL [R1+0x2f90], R64 ;  /* 0x002f904001007387 */ /* 0x000fe80000100800 */
[----:B------:R-:W-:Y:S04]  /*28000*/  STL [R1+0x2f8c], R6 ;  /* 0x002f8c0601007387 */ /* 0x000fe80000100800 */
[----:B------:R1:W-:Y:S04]  /*28010*/  STL [R1+0x2f88], R61 ;  /* 0x002f883d01007387 */ /* 0x0003e80000100800 */
[----:B------:R-:W2:Y:S04]  /*28020*/  LDL.LU R75, [R1+0x3168] ;  /* 0x00316800014b7983 */ /* 0x000ea80000300800 */
[----:B------:R-:W3:Y:S04]  /*28030*/  LDL.LU R237, [R1+0x514] ;  /* 0x0005140001ed7983 */ /* 0x000ee80000300800 */
[----:B------:R-:W3:Y:S04]  /*28040*/  LDL.LU R238, [R1+0x518] ;  /* 0x0005180001ee7983 */ /* 0x000ee80000300800 */
[----:B------:R-:W3:Y:S01]  /*28050*/  LDL.LU R239, [R1+0x51c] ;  /* 0x00051c0001ef7983 */ /* 0x000ee20000300800 */
[C---:B----4-:R-:W-:Y:S07]  /*28060*/  HMMA.1688.F32.TF32 R8, R40.reuse, R78, R52 ;  /* 0x0000004e2808723c */ /* 0x050fee0000081034 */
[----:B------:R-:W-:Y:S11]  /*28070*/  IMAD.MOV.U32 R55, RZ, RZ, R70 ;  /* 0x000000ffff377224 */ /* 0x000ff600078e0046 */
[----:B------:R-:W-:Y:S06]  /*28080*/  @!UPT UIADD3 URZ, URZ, URZ, URZ ;  /* 0x0000003f3f3ff290 */ /* 0x000fec000fffe03f */
[----:B------:R-:W-:Y:S02]  /*28090*/  IMAD.MOV.U32 R69, RZ, RZ, R11 ;  /* 0x000000ffff457224 */ /* 0x000fe400078e000b */
[----:B------:R-:W-:Y:S01]  /*280a0*/  IMAD.MOV.U32 R68, RZ, RZ, R10 ;  /* 0x000000ffff447224 */ /* 0x000fe200078e000a */
[----:B------:R-:W-:Y:S01]  /*280b0*/  MOV R3, R9 ;  /* 0x0000000900037202 */ /* 0x000fe20000000f00 */
[----:B------:R-:W-:Y:S01]  /*280c0*/  IMAD.MOV.U32 R60, RZ, RZ, R8 ;  /* 0x000000ffff3c7224 */ /* 0x000fe200078e0008 */
[----:B------:R4:W-:Y:S04]  /*280d0*/  STL [R1+0x2fa4], R69 ;  /* 0x002fa44501007387 */ /* 0x0009e80000100800 */
[----:B------:R-:W-:Y:S04]  /*280e0*/  STL [R1+0x2fa0], R68 ;  /* 0x002fa04401007387 */ /* 0x000fe80000100800 */
[----:B------:R1:W-:Y:S01]  /*280f0*/  STL [R1+0x2f9c], R60 ;  /* 0x002f9c3c01007387 */ /* 0x0003e20000100800 */
[----:B--2---:R-:W-:Y:S03]  /*28100*/  HMMA.1688.F32.TF32 R8, R40, R74, R48 ;  /* 0x0000004a2808723c */ /* 0x004fe60000081030 */
[----:B------:R2:W-:Y:S04]  /*28110*/  STL [R1+0x2f98], R3 ;  /* 0x002f980301007387 */ /* 0x0005e80000100800 */
[----:B------:R-:W2:Y:S01]  /*28120*/  LDL.LU R52, [R1+0x500] ;  /* 0x0005000001347983 */ /* 0x000ea20000300800 */
[----:B------:R-:W-:-:S03]  /*28130*/  MOV R48, R71 ;  /* 0x0000004700307202 */ /* 0x000fc60000000f00 */
[----:B------:R-:W2:Y:S04]  /*28140*/  LDL.LU R53, [R1+0x504] ;  /* 0x0005040001357983 */ /* 0x000ea80000300800 */
[----:B------:R-:W2:Y:S04]  /*28150*/  LDL.LU R54, [R1+0x508] ;  /* 0x0005080001367983 */ /* 0x000ea80000300800 */
[----:B------:R-:W3:Y:S04]  /*28160*/  LDL.LU R70, [R1+0x3164] ;  /* 0x0031640001467983 */ /* 0x000ee80000300800 */
[----:B------:R-:W3:Y:S04]  /*28170*/  LDL.LU R71, [R1+0x3160] ;  /* 0x0031600001477983 */ /* 0x000ee80000300800 */
[----:B------:R-:W2:Y:S04]  /*28180*/  LDL.LU R49, [R1+0x4f4] ;  /* 0x0004f40001317983 */ /* 0x000ea80000300800 */
[----:B------:R-:W2:Y:S04]  /*28190*/  LDL.LU R50, [R1+0x4f8] ;  /* 0x0004f80001327983 */ /* 0x000ea80000300800 */
[----:B------:R-:W2:Y:S01]  /*281a0*/  LDL.LU R51, [R1+0x4fc] ;  /* 0x0004fc0001337983 */ /* 0x000ea20000300800 */
[----:B-1----:R-:W-:Y:S01]  /*281b0*/  IMAD.MOV.U32 R61, RZ, RZ, R11 ;  /* 0x000000ffff3d7224 */ /* 0x002fe200078e000b */
[----:B------:R-:W-:Y:S01]  /*281c0*/  MOV R6, R10 ;  /* 0x0000000a00067202 */ /* 0x000fe20000000f00 */
[----:B------:R-:W-:-:S02]  /*281d0*/  IMAD.MOV.U32 R65, RZ, RZ, R8 ;  /* 0x000000ffff417224 */ /* 0x000fc400078e0008 */
[----:B------:R-:W-:Y:S01]  /*281e0*/  IMAD.MOV.U32 R64, RZ, RZ, R9 ;  /* 0x000000ffff407224 */ /* 0x000fe200078e0009 */
[----:B------:R1:W-:Y:S04]  /*281f0*/  STL [R1+0x2fb4], R61 ;  /* 0x002fb43d01007387 */ /* 0x0003e80000100800 */
[----:B------:R1:W-:Y:S04]  /*28200*/  STL [R1+0x2fb0], R6 ;  /* 0x002fb00601007387 */ /* 0x0003e80000100800 */
[----:B------:R1:W-:Y:S04]  /*28210*/  STL [R1+0x2fac], R65 ;  /* 0x002fac4101007387 */ /* 0x0003e80000100800 */
[----:B------:R1:W-:Y:S01]  /*28220*/  STL [R1+0x2fa8], R64 ;  /* 0x002fa84001007387 */ /* 0x0003e20000100800 */
[----:B---3--:R-:W-:Y:S03]  /*28230*/  HMMA.1688.F32.TF32 R8, R40, R70, R216 ;  /* 0x000000462808723c */ /* 0x008fe600000810d8 */
[----:B------:R-:W3:Y:S04]  /*28240*/  LDL.LU R216, [R1+0x4e0] ;  /* 0x0004e00001d87983 */ /* 0x000ee80000300800 */
[----:B------:R-:W3:Y:S04]  /*28250*/  LDL.LU R217, [R1+0x4e4] ;  /* 0x0004e40001d97983 */ /* 0x000ee80000300800 */
[----:B------:R-:W3:Y:S04]  /*28260*/  LDL.LU R218, [R1+0x4e8] ;  /* 0x0004e80001da7983 */ /* 0x000ee80000300800 */
[----:B------:R-:W3:Y:S09]  /*28270*/  LDL.LU R219, [R1+0x4ec] ;  /* 0x0004ec0001db7983 */ /* 0x000ef20000300800 */
[----:B----4-:R-:W-:Y:S01]  /*28280*/  IMAD.MOV.U32 R69, RZ, RZ, R8 ;  /* 0x000000ffff457224 */ /* 0x010fe200078e0008 */
[----:B------:R-:W-:Y:S01]  /*28290*/  MOV R60, R10 ;  /* 0x0000000a003c7202 */ /* 0x000fe20000000f00 */
[----:B------:R-:W-:-:S02]  /*282a0*/  IMAD.MOV.U32 R68, RZ, RZ, R9 ;  /* 0x000000ffff447224 */ /* 0x000fc400078e0009 */
[----:B--2---:R-:W-:Y:S02]  /*282b0*/  IMAD.MOV.U32 R3, RZ, RZ, R11 ;  /* 0x000000ffff037224 */ /* 0x004fe400078e000b */
[C---:B------:R-:W-:Y:S03]  /*282c0*/  HMMA.1688.F32.TF32 R8, R44.reuse, R66, R236 ;  /* 0x000000422c08723c */ /* 0x040fe600000810ec */
[----:B------:R2:W-:Y:S11]  /*282d0*/  STL [R1+0x2fc4], R3 ;  /* 0x002fc40301007387 */ /* 0x0005f60000100800 */
[----:B------:R-:W-:Y:S10]  /*282e0*/  @!UPT UIADD3 URZ, URZ, URZ, URZ ;  /* 0x0000003f3f3ff290 */ /* 0x000ff4000fffe03f */
[----:B-1----:R-:W-:Y:S01]  /*282f0*/  IMAD.MOV.U32 R61, RZ, RZ, R8 ;  /* 0x000000ffff3d7224 */ /* 0x002fe200078e0008 */
[----:B------:R-:W-:Y:S01]  /*28300*/  MOV R6, R9 ;  /* 0x0000000900067202 */ /* 0x000fe20000000f00 */
[----:B------:R-:W-:Y:S02]  /*28310*/  IMAD.MOV.U32 R65, RZ, RZ, R10 ;  /* 0x000000ffff417224 */ /* 0x000fe400078e000a */
[----:B------:R-:W-:Y:S02]  /*28320*/  IMAD.MOV.U32 R64, RZ, RZ, R11 ;  /* 0x000000ffff407224 */ /* 0x000fe400078e000b */
[C---:B------:R-:W-:Y:S01]  /*28330*/  HMMA.1688.F32.TF32 R8, R44.reuse, R62, R52 ;  /* 0x0000003e2c08723c */ /* 0x040fe20000081034 */
[----:B------:R1:W-:Y:S04]  /*28340*/  STL [R1+0x2fc0], R60 ;  /* 0x002fc03c01007387 */ /* 0x0003e80000100800 */
[----:B------:R-:W-:Y:S04]  /*28350*/  STL [R1+0x2fbc], R69 ;  /* 0x002fbc4501007387 */ /* 0x000fe80000100800 */
[----:B------:R4:W-:Y:S11]  /*28360*/  STL [R1+0x2fb8], R68 ;  /* 0x002fb84401007387 */ /* 0x0009f60000100800 */
[----:B------:R-:W-:Y:S04]  /*28370*/  @!UPT UIADD3 URZ, URZ, URZ, URZ ;  /* 0x0000003f3f3ff290 */ /* 0x000fe8000fffe03f */
[----:B--2---:R-:W-:Y:S01]  /*28380*/  MOV R3, R8 ;  /* 0x0000000800037202 */ /* 0x004fe20000000f00 */
[----:B-1----:R-:W-:Y:S01]  /*28390*/  IMAD.MOV.U32 R60, RZ, RZ, R9 ;  /* 0x000000ffff3c7224 */ /* 0x002fe200078e0009 */
[----:B----4-:R-:W-:Y:S01]  /*283a0*/  MOV R68, R11 ;  /* 0x0000000b00447202 */ /* 0x010fe20000000f00 */
[----:B------:R-:W-:Y:S02]  /*283b0*/  IMAD.MOV.U32 R69, RZ, RZ, R10 ;  /* 0x000000ffff457224 */ /* 0x000fe400078e000a */
[----:B------:R-:W-:Y:S01]  /*283c0*/  HMMA.1688.F32.TF32 R8, R44, R90, R48 ;  /* 0x0000005a2c08723c */ /* 0x000fe20000081030 */
[----:B------:R-:W-:Y:S04]  /*283d0*/  STL [R1+0x2fd4], R64 ;  /* 0x002fd44001007387 */ /* 0x000fe80000100800 */
[----:B------:R-:W-:Y:S04]  /*283e0*/  STL [R1+0x2fd0], R65 ;  /* 0x002fd04101007387 */ /* 0x000fe80000100800 */
[----:B------:R-:W-:Y:S04]  /*283f0*/  STL [R1+0x2fcc], R61 ;  /* 0x002fcc3d01007387 */ /* 0x000fe80000100800 */
[----:B------:R1:W-:Y:S04]  /*28400*/  STL [R1+0x2fc8], R6 ;  /* 0x002fc80601007387 */ /* 0x0003e80000100800 */
[----:B------:R2:W-:Y:S04]  /*28410*/  STL [R1+0x2fe4], R68 ;  /* 0x002fe44401007387 */ /* 0x0005e80000100800 */
[----:B------:R4:W-:Y:S03]  /*28420*/  STL [R1+0x2fe0], R69 ;  /* 0x002fe04501007387 */ /* 0x0009e60000100800 */
[----:B-1----:R-:W-:Y:S01]  /*28430*/  IMAD.MOV.U32 R6, RZ, RZ, R11 ;  /* 0x000000ffff067224 */ /* 0x002fe200078e000b */
[----:B------:R-:W-:Y:S01]  /*28440*/  MOV R61, R10 ;  /* 0x0000000a003d7202 */ /* 0x000fe20000000f00 */
[----:B------:R-:W-:Y:S01]  /*28450*/  IMAD.MOV.U32 R64, RZ, RZ, R8 ;  /* 0x000000ffff407224 */ /* 0x000fe200078e0008 */
[----:B------:R1:W-:Y:S01]  /*28460*/  STL [R1+0x2fdc], R3 ;  /* 0x002fdc0301007387 */ /* 0x0003e20000100800 */
[----:B------:R-:W-:-:S03]  /*28470*/  IMAD.MOV.U32 R65, RZ, RZ, R9 ;  /* 0x000000ffff417224 */ /* 0x000fc600078e0009 */
[----:B------:R1:W-:Y:S04]  /*28480*/  STL [R1+0x2fd8], R60 ;  /* 0x002fd83c01007387 */ /* 0x0003e80000100800 */
[----:B------:R1:W-:Y:S04]  /*28490*/  STL [R1+0x2ff4], R6 ;  /* 0x002ff40601007387 */ /* 0x0003e80000100800 */
[----:B------:R1:W-:Y:S04]  /*284a0*/  STL [R1+0x2ff0], R61 ;  /* 0x002ff03d01007387 */ /* 0x0003e80000100800 */
[----:B------:R-:W-:Y:S04]  /*284b0*/  STL [R1+0x2fec], R64 ;  /* 0x002fec4001007387 */ /* 0x000fe80000100800 */
[----:B------:R1:W-:Y:S01]  /*284c0*/  STL [R1+0x2fe8], R65 ;  /* 0x002fe84101007387 */ /* 0x0003e20000100800 */
[----:B---3--:R-:W-:Y:S03]  /*284d0*/  HMMA.1688.F32.TF32 R8, R44, R86, R216 ;  /* 0x000000562c08723c */ /* 0x008fe600000810d8 */
        /* <DEDUP_REMOVED lines=24> */
[----:B--2---:R-:W-:-:S03]  /*28660*/  IMAD.MOV.U32 R68, RZ, RZ, R8 ;  /* 0x000000ffff447224 */ /* 0x004fc600078e0008 */
[----:B------:R-:W2:Y:S01]  /*28670*/  LDL.LU R212, [R1+0x400] ;  /* 0x0004000001d47983 */ /* 0x000ea20000300800 */
[----:B----4-:R-:W-:-:S03]  /*28680*/  MOV R69, R9 ;  /* 0x0000000900457202 */ /* 0x010fc60000000f00 */
[----:B------:R-:W2:Y:S01]  /*28690*/  LDL.LU R213, [R1+0x404] ;  /* 0x0004040001d57983 */ /* 0x000ea20000300800 */
[----:B-1----:R-:W-:-:S03]  /*286a0*/  IMAD.MOV.U32 R3, RZ, RZ, R10 ;  /* 0x000000ffff037224 */ /* 0x002fc600078e000a */
[----:B------:R-:W2:Y:S01]  /*286b0*/  LDL.LU R214, [R1+0x408] ;  /* 0x0004080001d67983 */ /* 0x000ea20000300800 */
[----:B------:R-:W-:-:S03]  /*286c0*/  IMAD.MOV.U32 R60, RZ, RZ, R11 ;  /* 0x000000ffff3c7224 */ /* 0x000fc600078e000b */
[----:B------:R-:W2:Y:S04]  /*286d0*/  LDL.LU R215, [R1+0x40c] ;  /* 0x00040c0001d77983 */ /* 0x000ea80000300800 */
[----:B------:R-:W4:Y:S04]  /*286e0*/  LDL.LU R8, [R1+0x410] ;  /* 0x0004100001087983 */ /* 0x000f280000300800 */
[----:B------:R-:W4:Y:S04]  /*286f0*/  LDL.LU R9, [R1+0x414] ;  /* 0x0004140001097983 */ /* 0x000f280000300800 */
[----:B------:R-:W4:Y:S04]  /*28700*/  LDL.LU R10, [R1+0x418] ;  /* 0x00041800010a7983 */ /* 0x000f280000300800 */
[----:B------:R-:W4:Y:S04]  /*28710*/  LDL.LU R11, [R1+0x41c] ;  /* 0x00041c00010b7983 */ /* 0x000f280000300800 */
[----:B------:R-:W2:Y:S04]  /*28720*/  LDL.LU R204, [R1+0x420] ;  /* 0x0004200001cc7983 */ /* 0x000ea80000300800 */
[----:B------:R-:W2:Y:S04]  /*28730*/  LDL.LU R205, [R1+0x424] ;  /* 0x0004240001cd7983 */ /* 0x000ea80000300800 */
[----:B------:R-:W2:Y:S04]  /*28740*/  LDL.LU R206, [R1+0x428] ;  /* 0x0004280001ce7983 */ /* 0x000ea80000300800 */
[----:B------:R-:W2:Y:S04]  /*28750*/  LDL.LU R207, [R1+0x42c] ;  /* 0x00042c0001cf7983 */ /* 0x000ea80000300800 */
[----:B------:R-:W2:Y:S04]  /*28760*/  LDL.LU R16, [R1+0x4d0] ;  /* 0x0004d00001107983 */ /* 0x000ea80000300800 */
[----:B------:R-:W2:Y:S04]  /*28770*/  LDL.LU R17, [R1+0x4d4] ;  /* 0x0004d40001117983 */ /* 0x000ea80000300800 */
[----:B------:R-:W2:Y:S04]  /*28780*/  LDL.LU R18, [R1+0x4d8] ;  /* 0x0004d80001127983 */ /* 0x000ea80000300800 */
[----:B------:R-:W2:Y:S04]  /*28790*/  LDL.LU R19, [R1+0x4dc] ;  /* 0x0004dc0001137983 */ /* 0x000ea80000300800 */
        /* <DEDUP_REMOVED lines=32> */
[----:B----4-:R-:W-:Y:S08]  /*289a0*/  HMMA.1688.F32.TF32 R8, R232, R66, R8 ;  /* 0x00000042e808723c */ /* 0x010ff00000081008 */
[C---:B--2---:R-:W-:Y:S08]  /*289b0*/  HMMA.1688.F32.TF32 R16, R44.reuse, R82, R16 ;  /* 0x000000522c10723c */ /* 0x044ff00000081010 */
[C---:B---3--:R-:W-:Y:S11]  /*289c0*/  HMMA.1688.F32.TF32 R20, R44.reuse, R78, R208 ;  /* 0x0000004e2c14723c */ /* 0x048ff600000810d0 */
[----:B------:R-:W-:Y:S05]  /*289d0*/  @!UPT UIADD3 URZ, URZ, URZ, URZ ;  /* 0x0000003f3f3ff290 */ /* 0x000fea000fffe03f */
[----:B------:R-:W-:Y:S01]  /*289e0*/  MOV R6, R16 ;  /* 0x0000001000067202 */ /* 0x000fe20000000f00 */
[----:B------:R-:W-:Y:S01]  /*289f0*/  IMAD.MOV.U32 R61, RZ, RZ, R17 ;  /* 0x000000ffff3d7224 */ /* 0x000fe200078e0011 */
[----:B------:R-:W-:Y:S01]  /*28a00*/  MOV R65, R19 ;  /* 0x0000001300417202 */ /* 0x000fe20000000f00 */
[----:B------:R-:W-:Y:S02]  /*28a10*/  IMAD.MOV.U32 R64, RZ, RZ, R18 ;  /* 0x000000ffff407224 */ /* 0x000fe400078e0012 */
[C---:B------:R-:W-:Y:S08]  /*28a20*/  HMMA.1688.F32.TF32 R16, R44.reuse, R74, R12 ;  /* 0x0000004a2c10723c */ /* 0x040ff0000008100c */
[----:B------:R-:W-:Y:S01]  /*28a30*/  HMMA.1688.F32.TF32 R12, R44, R70, R204 ;  /* 0x000000462c0c723c */ /* 0x000fe200000810cc */
[----:B------:R-:W-:Y:S04]  /*28a40*/  STL.64 [R1+0x7e0], R20 ;  /* 0x0007e01401007387 */ /* 0x000fe80000100a00 */
[----:B------:R-:W-:Y:S10]  /*28a50*/  STL.64 [R1+0x7e8], R22 ;  /* 0x0007e81601007387 */ /* 0x000ff40000100a00 */
[----:B------:R-:W-:Y:S04]  /*28a60*/  STL.64 [R1+0x7d0], R16 ;  /* 0x0007d01001007387 */ /* 0x000fe80000100a00 */
[----:B------:R1:W-:Y:S04]  /*28a70*/  STL.64 [R1+0x7d8], R18 ;  /* 0x0007d81201007387 */ /* 0x0003e80000100a00 */
[----:B------:R-:W-:Y:S04]  /*28a80*/  STL.64 [R1+0x670], R12 ;  /* 0x0006700c01007387 */ /* 0x000fe80000100a00 */
[----:B------:R2:W-:Y:S01]  /*28a90*/  STL.64 [R1+0x678], R14 ;  /* 0x0006780e01007387 */ /* 0x0005e20000100a00 */
[C---:B-1----:R-:W-:Y:S03]  /*28aa0*/  HMMA.1688.F32.TF32 R16, R232.reuse, R62, R212 ;  /* 0x0000003ee810723c */ /* 0x042fe600000810d4 */
[----:B------:R-:W-:Y:S04]  /*28ab0*/  STL.64 [R1+0x660], R8 ;  /* 0x0006600801007387 */ /* 0x000fe80000100a00 */
[----:B------:R1:W-:Y:S01]  /*28ac0*/  STL.64 [R1+0x668], R10 ;  /* 0x0006680a01007387 */ /* 0x0003e20000100a00 */
[C---:B--2---:R-:W-:Y:S08]  /*28ad0*/  HMMA.1688.F32.TF32 R12, R232.reuse, R90, R176 ;  /* 0x0000005ae80c723c */ /* 0x044ff000000810b0 */
[C---:B-1----:R-:W-:Y:S07]  /*28ae0*/  HMMA.1688.F32.TF32 R8, R232.reuse, R86, R172 ;  /* 0x00000056e808723c */ /* 0x042fee00000810ac */
        /* <DEDUP_REMOVED lines=8> */
[----:B-1----:R-:W-:Y:S07]  /*28b70*/  HMMA.1688.F32.TF32 R8, R232, R74, R148 ;  /* 0x0000004ae808723c */ /* 0x002fee0000081094 */
[----:B------:R-:W-:Y:S04]  /*28b80*/  STL.64 [R1+0x1f0], R16 ;  /* 0x0001f01001007387 */ /* 0x000fe80000100a00 */
[----:B------:R-:W-:Y:S01]  /*28b90*/  STL.64 [R1+0x1f8], R18 ;  /* 0x0001f81201007387 */ /* 0x000fe20000100a00 */
[----:B------:R-:W-:-:S03]  /*28ba0*/  IMAD.MOV.U32 R148, RZ, RZ, R226 ;  /* 0x000000ffff947224 */ /* 0x000fc600078e00e2 */
[----:B------:R-:W-:Y:S01]  /*28bb0*/  STL.64 [R1+0x180], R12 ;  /* 0x0001800c01007387 */ /* 0x000fe20000100a00 */
[----:B------:R-:W-:-:S03]  /*28bc0*/  IMAD.MOV.U32 R149, RZ, RZ, R227 ;  /* 0x000000ffff957224 */ /* 0x000fc600078e00e3 */
[----:B------:R-:W-:Y:S01]  /*28bd0*/  STL.64 [R1+0x188], R14 ;  /* 0x0001880e01007387 */ /* 0x000fe20000100a00 */
[----:B------:R-:W-:-:S03]  /*28be0*/  MOV R150, R228 ;  /* 0x000000e400967202 */ /* 0x000fc60000000f00 */
[----:B------:R-:W-:Y:S01]  /*28bf0*/  STL.64 [R1+0x170], R8 ;  /* 0x0001700801007387 */ /* 0x000fe20000100a00 */
[----:B------:R-:W-:-:S03]  /*28c00*/  IMAD.MOV.U32 R151, RZ, RZ, R229 ;  /* 0x000000ffff977224 */ /* 0x000fc600078e00e5 */
[----:B------:R-:W-:Y:S04]  /*28c10*/  STL.64 [R1+0x178], R10 ;  /* 0x0001780a01007387 */ /* 0x000fe80000100a00 */
[----:B------:R-:W2:Y:S04]  /*28c20*/  LDL.LU R226, [R1+0x315c] ;  /* 0x00315c0001e27983 */ /* 0x000ea80000300800 */
[----:B------:R-:W2:Y:S04]  /*28c30*/  LDL.LU R227, [R1+0x3158] ;  /* 0x0031580001e37983 */ /* 0x000ea80000300800 */
[----:B------:R-:W3:Y:S01]  /*28c40*/  LDL.LU R228, [R1+0x3154] ;  /* 0x0031540001e47983 */ /* 0x000ee20000300800 */
[----:B------:R-:W-:Y:S03]  /*28c50*/  HMMA.1688.F32.TF32 R232, R232, R70, R236 ;  /* 0x00000046e8e8723c */ /* 0x000fe600000810ec */
[----:B------:R-:W3:Y:S04]  /*28c60*/  LDL.LU R229, [R1+0x3150] ;  /* 0x0031500001e57983 */ /* 0x000ee80000300800 */
[----:B------:R-:W4:Y:S01]  /*28c70*/  LDL.LU R152, [R1+0x590] ;  /* 0x0005900001987983 */ /* 0x000f220000300800 */
[----:B------:R-:W-:-:S03]  /*28c80*/  IMAD.MOV.U32 R236, RZ, RZ, R230 ;  /* 0x000000ffffec7224 */ /* 0x000fc600078e00e6 */
[----:B------:R-:W4:Y:S01]  /*28c90*/  LDL.LU R153, [R1+0x594] ;  /* 0x0005940001997983 */ /* 0x000f220000300800 */
[----:B------:R-:W-:-:S03]  /*28ca0*/  MOV R237, R231 ;  /* 0x000000e700ed7202 */ /* 0x000fc60000000f00 */
[----:B------:R-:W4:Y:S04]  /*28cb0*/  LDL.LU R154, [R1+0x598] ;  /* 0x00059800019a7983 */ /* 0x000f280000300800 */
[----:B------:R-:W4:Y:S04]  /*28cc0*/  LDL.LU R155, [R1+0x59c] ;  /* 0x00059c00019b7983 */ /* 0x000f280000300800 */
[----:B------:R-:W3:Y:S04]  /*28cd0*/  LDL.LU R230, [R1+0x314c] ;  /* 0x00314c0001e67983 */ /* 0x000ee80000300800 */
[----:B------:R-:W3:Y:S04]  /*28ce0*/  LDL.LU R231, [R1+0x3148] ;  /* 0x0031480001e77983 */ /* 0x000ee80000300800 */
[----:B------:R-:W2:Y:S04]  /*28cf0*/  LDL.LU R238, [R1+0x578] ;  /* 0x0005780001ee7983 */ /* 0x000ea80000300800 */
[----:B------:R-:W2:Y:S01]  /*28d00*/  LDL.LU R239, [R1+0x57c] ;  /* 0x00057c0001ef7983 */ /* 0x000ea20000300800 */
[C---:B------:R-:W-:Y:S03]  /*28d10*/  HMMA.1688.F32.TF32 R240, R248.reuse, R78, R216 ;  /* 0x0000004ef8f0723c */ /* 0x040fe600000810d8 */
[----:B------:R-:W-:Y:S04]  /*28d20*/  LDS R216, [R2+0x2100] ;  /* 0x0021000002d87984 */ /* 0x000fe80000000800 */
[----:B------:R-:W-:Y:S04]  /*28d30*/  LDS R218, [R2+0x3100] ;  /* 0x0031000002da7984 */ /* 0x000fe80000000800 */
[----:B------:R-:W-:Y:S04]  /*28d40*/  LDS R217, [R0+0x2100] ;  /* 0x0021000000d97984 */ /* 0x000fe80000000800 */
[----:B------:R-:W1:Y:S01]  /*28d50*/  LDS R219, [R0+0x3100] ;  /* 0x0031000000db7984 */ /* 0x000e620000000800 */
[C---:B------:R-:W-:Y:S08]  /*28d60*/  HMMA.1688.F32.TF32 R40, R248.reuse, R66, R164 ;  /* 0x00000042f828723c */ /* 0x040ff000000810a4 */
[C---:B------:R-:W-:Y:S08]  /*28d70*/  HMMA.1688.F32.TF32 R44, R248.reuse, R62, R160 ;  /* 0x0000003ef82c723c */ /* 0x040ff000000810a0 */
[C---:B------:R-:W-:Y:S08]  /*28d80*/  HMMA.1688.F32.TF32 R48, R248.reuse, R90, R48 ;  /* 0x0000005af830723c */ /* 0x040ff00000081030 */
[C---:B------:R-:W-:Y:S08]  /*28d90*/  HMMA.1688.F32.TF32 R52, R248.reuse, R86, R52 ;  /* 0x00000056f834723c */ /* 0x040ff00000081034 */
[----:B------:R-:W-:Y:S08]  /*28da0*/  HMMA.1688.F32.TF32 R244, R248, R82, R156 ;  /* 0x00000052f8f4723c */ /* 0x000ff0000008109c */
[----:B-1----:R-:W-:Y:S08]  /*28db0*/  HMMA.1688.F32.TF32 R12, R216, R62, R148 ;  /* 0x0000003ed80c723c */ /* 0x002ff00000081094 */
[C---:B---3--:R-:W-:Y:S01]  /*28dc0*/  HMMA.1688.F32.TF32 R8, R248.reuse, R74, R228 ;  /* 0x0000004af808723c */ /* 0x048fe200000810e4 */
[----:B------:R-:W-:Y:S04]  /*28dd0*/  LDS R228, [R4+0x2180] ;  /* 0x0021800004e47984 */ /* 0x000fe80000000800 */
[----:B------:R-:W-:Y:S03]  /*28de0*/  LDS R230, [R4+0x3180] ;  /* 0x0031800004e67984 */ /* 0x000fe60000000800 */
[----:B--2---:R-:W-:Y:S01]  /*28df0*/  HMMA.1688.F32.TF32 R248, R248, R70, R224 ;  /* 0x00000046f8f8723c */ /* 0x004fe200000810e0 */
[----:B------:R-:W-:Y:S04]  /*28e00*/  LDS R224, [R2+0x2180] ;  /* 0x0021800002e07984 */ /* 0x000fe80000000800 */
[----:B------:R-:W-:Y:S03]  /*28e10*/  LDS R226, [R2+0x3180] ;  /* 0x0031800002e27984 */ /* 0x000fe60000000800 */
[C---:B----4-:R-:W-:Y:S01]  /*28e20*/  HMMA.1688.F32.TF32 R16, R216.reuse, R66, R152 ;  /* 0x00000042d810723c */ /* 0x050fe20000081098 */
[----:B------:R-:W-:Y:S04]  /*28e30*/  LDS R225, [R0+0x2180] ;  /* 0x0021800000e17984 */ /* 0x000fe80000000800 */
[----:B------:R-:W1:Y:S04]  /*28e40*/  LDS R227, [R0+0x3180] ;  /* 0x0031800000e37984 */ /* 0x000e680000000800 */
[----:B------:R-:W-:Y:S04]  /*28e50*/  LDS R229, [R5+0x2180] ;  /* 0x0021800005e57984 */ /* 0x000fe80000000800 */
[----:B------:R-:W2:Y:S04]  /*28e60*/  LDS R231, [R5+0x3180] ;  /* 0x0031800005e77984 */ /* 0x000ea80000000800 */
[----:B------:R-:W-:Y:S04]  /*28e70*/  STL [R1+0x2eac], R248 ;  /* 0x002eacf801007387 */ /* 0x000fe80000100800 */
[----:B------:R-:W-:Y:S04]  /*28e80*/  STL.64 [R1], R8 ;  /* 0x0000000801007387 */ /* 0x000fe80000100a00 */
[----:B------:R3:W-:Y:S02]  /*28e90*/  STL.64 [R1+0x8], R10 ;  /* 0x0000080a01007387 */ /* 0x0007e40000100a00 */
[C---:B---3--:R-:W-:Y:S02]  /*28ea0*/  HMMA.1688.F32.TF32 R8, R216.reuse, R90, R236 ;  /* 0x0000005ad808723c */ /* 0x048fe400000810ec */
[----:B------:R-:W-:Y:S04]  /*28eb0*/  STL [R1+0x2ea8], R249 ;  /* 0x002ea8f901007387 */ /* 0x000fe80000100800 */
[----:B------:R-:W-:Y:S04]  /*28ec0*/  STL [R1+0x2ea4], R250 ;  /* 0x002ea4fa01007387 */ /* 0x000fe80000100800 */
[----:B------:R-:W-:Y:S04]  /*28ed0*/  STL [R1+0x2ea0], R251 ;  /* 0x002ea0fb01007387 */ /* 0x000fe80000100800 */
[----:B------:R-:W-:Y:S04]  /*28ee0*/  STL.64 [R1+0x990], R16 ;  /* 0x0009901001007387 */ /* 0x000fe80000100a00 */
[----:B------:R-:W-:Y:S04]  /*28ef0*/  STL.64 [R1+0x998], R18 ;  /* 0x0009981201007387 */ /* 0x000fe80000100a00 */
[----:B------:R-:W3:Y:S04]  /*28f00*/  LDL.LU R160, [R1+0x460] ;  /* 0x0004600001a07983 */ /* 0x000ee80000300800 */
[----:B------:R-:W-:Y:S04]  /*28f10*/  STL.64 [R1+0x980], R12 ;  /* 0x0009800c01007387 */ /* 0x000fe80000100a00 */
[----:B------:R-:W-:Y:S04]  /*28f20*/  STL.64 [R1+0x988], R14 ;  /* 0x0009880e01007387 */ /* 0x000fe80000100a00 */
[----:B------:R4:W-:Y:S04]  /*28f30*/  STL.64 [R1+0x970], R8 ;  /* 0x0009700801007387 */ /* 0x0009e80000100a00 */
[----:B------:R1:W-:Y:S04]  /*28f40*/  STL.64 [R1+0x978], R10 ;  /* 0x0009780a01007387 */ /* 0x0003e80000100a00 */
[----:B------:R-:W3:Y:S04]  /*28f50*/  LDL.LU R161, [R1+0x464] ;  /* 0x0004640001a17983 */ /* 0x000ee80000300800 */
[----:B------:R-:W3:Y:S04]  /*28f60*/  LDL.LU R162, [R1+0x468] ;  /* 0x0004680001a27983 */ /* 0x000ee80000300800 */
[----:B------:R-:W3:Y:S04]  /*28f70*/  LDL.LU R163, [R1+0x46c] ;  /* 0x00046c0001a37983 */ /* 0x000ee80000300800 */
[----:B------:R-:W2:Y:S04]  /*28f80*/  LDL.LU R236, [R1+0x4a0] ;  /* 0x0004a00001ec7983 */ /* 0x000ea80000300800 */
[----:B------:R-:W2:Y:S04]  /*28f90*/  LDL.LU R237, [R1+0x4a4] ;  /* 0x0004a40001ed7983 */ /* 0x000ea80000300800 */
[----:B------:R-:W2:Y:S04]  /*28fa0*/  LDL.LU R238, [R1+0x4a8] ;  /* 0x0004a80001ee7983 */ /* 0x000ea80000300800 */
[----:B------:R-:W2:Y:S04]  /*28fb0*/  LDL.LU R239, [R1+0x4ac] ;  /* 0x0004ac0001ef7983 */ /* 0x000ea80000300800 */
[----:B----4-:R-:W4:Y:S04]  /*28fc0*/  LDL.LU R8, [R1+0x560] ;  /* 0x0005600001087983 */ /* 0x010f280000300800 */
[----:B------:R-:W4:Y:S04]  /*28fd0*/  LDL.LU R9, [R1+0x564] ;  /* 0x0005640001097983 */ /* 0x000f280000300800 */
[----:B-1----:R-:W4:Y:S04]  /*28fe0*/  LDL.LU R10, [R1+0x568] ;  /* 0x00056800010a7983 */ /* 0x002f280000300800 */
        /* <DEDUP_REMOVED lines=33> */
[C---:B----4-:R-:W-:Y:S11]  /*29200*/  HMMA.1688.F32.TF32 R8, R216.reuse, R86, R8 ;  /* 0x00000056d808723c */ /* 0x050ff60000081008 */
[----:B------:R-:W-:Y:S11]  /*29210*/  @!UPT UIADD3 URZ, URZ, URZ, URZ ;  /* 0x0000003f3f3ff290 */ /* 0x000ff6000fffe03f */
[----:B------:R-:W-:Y:S02]  /*29220*/  @!UPT UIADD3 URZ, URZ, URZ, URZ ;  /* 0x0000003f3f3ff290 */ /* 0x000fe4000fffe03f */
[----:B------:R-:W-:Y:S01]  /*29230*/  IMAD.MOV.U32 R248, RZ, RZ, R8 ;  /* 0x000000fffff87224 */ /* 0x000fe200078e0008 */
[----:B------:R-:W-:Y:S01]  /*29240*/  MOV R250, R10 ;  /* 0x0000000a00fa7202 */ /* 0x000fe20000000f00 */
[----:B------:R-:W-:Y:S02]  /*29250*/  IMAD.MOV.U32 R249, RZ, RZ, R9 ;  /* 0x000000fffff97224 */ /* 0x000fe400078e0009 */
[----:B------:R-:W-:Y:S02]  /*29260*/  IMAD.MOV.U32 R251, RZ, RZ, R11 ;  /* 0x000000fffffb7224 */ /* 0x000fe400078e000b */
[C---:B--2---:R-:W-:Y:S03]  /*29270*/  HMMA.1688.F32.TF32 R8, R216.reuse, R82, R212 ;  /* 0x00000052d808723c */ /* 0x044fe600000810d4 */
[----:B------:R-:W-:Y:S04]  /*29280*/  STL [R1+0x2ebc], R251 ;  /* 0x002ebcfb01007387 */ /* 0x000fe80000100800 */
[----:B------:R-:W-:Y:S04]  /*29290*/  STL [R1+0x2eb8], R250 ;  /* 0x002eb8fa01007387 */ /* 0x000fe80000100800 */
[----:B------:R-:W-:Y:S01]  /*292a0*/  STL [R1+0x2eb4], R249 ;  /* 0x002eb4f901007387 */ /* 0x000fe20000100800 */
[C---:B------:R-:W-:Y:S03]  /*292b0*/  HMMA.1688.F32.TF32 R12, R216.reuse, R74, R172 ;  /* 0x0000004ad80c723c */ /* 0x040fe600000810ac */
[----:B------:R-:W-:Y:S05]  /*292c0*/  STL [R1+0x2eb0], R248 ;  /* 0x002eb0f801007387 */ /* 0x000fea0000100800 */
[C---:B---3--:R-:W-:Y:S03]  /*292d0*/  HMMA.1688.F32.TF32 R16, R216.reuse, R78, R176 ;  /* 0x0000004ed810723c */ /* 0x048fe600000810b0 */
[----:B------:R-:W-:Y:S04]  /*292e0*/  STL.64 [R1+0x950], R8 ;  /* 0x0009500801007387 */ /* 0x000fe80000100a00 */
[----:B------:R1:W-:Y:S02]  /*292f0*/  STL.64 [R1+0x958], R10 ;  /* 0x0009580a01007387 */ /* 0x0003e40000100a00 */
[----:B-1----:R-:W-:Y:S02]  /*29300*/  HMMA.1688.F32.TF32 R8, R216, R70, R236 ;  /* 0x00000046d808723c */ /* 0x002fe400000810ec */
[----:B------:R-:W-:Y:S11]  /*29310*/  LDS R216, [R2+0x2200] ;  /* 0x0022000002d87984 */ /* 0x000ff60000000800 */
[----:B------:R-:W-:Y:S01]  /*29320*/  @!UPT UIADD3 URZ, URZ, URZ, URZ ;  /* 0x0000003f3f3ff290 */ /* 0x000fe2000fffe03f */
[----:B------:R-:W-:Y:S04]  /*29330*/  STL.64 [R1+0x940], R16 ;  /* 0x0009401001007387 */ /* 0x000fe80000100a00 */
[----:B------:R-:W-:Y:S04]  /*29340*/  STL.64 [R1+0x948], R18 ;  /* 0x0009481201007387 */ /* 0x000fe80000100a00 */
[----:B------:R-:W2:Y:S04]  /*29350*/  LDL.LU R236, [R1+0x430] ;  /* 0x0004300001ec7983 */ /* 0x000ea80000300800 */
[----:B------:R-:W-:Y:S04]  /*29360*/  STL.64 [R1+0x930], R12 ;  /* 0x0009300c01007387 */ /* 0x000fe80000100a00 */
[----:B------:R-:W-:Y:S04]  /*29370*/  STL.64 [R1+0x938], R14 ;  /* 0x0009380e01007387 */ /* 0x000fe80000100a00 */
[----:B------:R-:W-:Y:S04]  /*29380*/  STL.64 [R1+0x7c0], R8 ;  /* 0x0007c00801007387 */ /* 0x000fe80000100a00 */
[----:B------:R1:W-:Y:S04]  /*29390*/  STL.64 [R1+0x7c8], R10 ;  /* 0x0007c80a01007387 */ /* 0x0003e80000100a00 */
[----:B------:R-:W2:Y:S04]  /*293a0*/  LDL.LU R237, [R1+0x434] ;  /* 0x0004340001ed7983 */ /* 0x000ea80000300800 */
[----:B------:R-:W2:Y:S04]  /*293b0*/  LDL.LU R238, [R1+0x438] ;  /* 0x0004380001ee7983 */ /* 0x000ea80000300800 */
[----:B------:R-:W2:Y:S01]  /*293c0*/  LDL.LU R239, [R1+0x43c] ;  /* 0x00043c0001ef7983 */ /* 0x000ea20000300800 */
[C---:B-1----:R-:W-:Y:S03]  /*293d0*/  HMMA.1688.F32.TF32 R8, R220.reuse, R66, R152 ;  /* 0x00000042dc08723c */ /* 0x042fe60000081098 */
[----:B------:R-:W3:Y:S04]  /*293e0*/  LDL.LU R152, [R1+0x3a0] ;  /* 0x0003a00001987983 */ /* 0x000ee80000300800 */
[----:B------:R-:W-:Y:S01]  /*293f0*/  LDS R218, [R2+0x3200] ;  /* 0x0032000002da7984 */ /* 0x000fe20000000800 */
[C---:B------:R-:W-:Y:S03]  /*29400*/  HMMA.1688.F32.TF32 R16, R220.reuse, R62, R168 ;  /* 0x0000003edc10723c */ /* 0x040fe600000810a8 */
[----:B------:R-:W-:Y:S04]  /*29410*/  LDS R217, [R0+0x2200] ;  /* 0x0022000000d97984 */ /* 0x000fe80000000800 */
[----:B------:R-:W-:Y:S01]  /*29420*/  LDS R219, [R0+0x3200] ;  /* 0x0032000000db7984 */ /* 0x000fe20000000800 */
[C---:B------:R-:W-:Y:S07]  /*29430*/  HMMA.1688.F32.TF32 R12, R220.reuse, R90, R164 ;  /* 0x0000005adc0c723c */ /* 0x040fee00000810a4 */
[----:B------:R-:W-:Y:S04]  /*29440*/  STL.64 [R1+0x7b0], R8 ;  /* 0x0007b00801007387 */ /* 0x000fe80000100a00 */
[----:B------:R1:W-:Y:S04]  /*29450*/  STL.64 [R1+0x7b8], R10 ;  /* 0x0007b80a01007387 */ /* 0x0003e80000100a00 */
[----:B------:R-:W3:Y:S04]  /*29460*/  LDL.LU R153, [R1+0x3a4] ;  /* 0x0003a40001997983 */ /* 0x000ee80000300800 */
[----:B------:R-:W3:Y:S01]  /*29470*/  LDL.LU R154, [R1+0x3a8] ;  /* 0x0003a800019a7983 */ /* 0x000ee20000300800 */
[C---:B-1----:R-:W-:Y:S03]  /*29480*/  HMMA.1688.F32.TF32 R8, R220.reuse, R86, R160 ;  /* 0x00000056dc08723c */ /* 0x042fe600000810a0 */
[----:B------:R-:W3:Y:S04]  /*29490*/  LDL.LU R155, [R1+0x3ac] ;  /* 0x0003ac00019b7983 */ /* 0x000ee80000300800 */
[----:B------:R-:W-:Y:S04]  /*294a0*/  STL.64 [R1+0x7a0], R16 ;  /* 0x0007a01001007387 */ /* 0x000fe80000100a00 */
[----:B------:R-:W-:Y:S04]  /*294b0*/  STL.64 [R1+0x7a8], R18 ;  /* 0x0007a81201007387 */ /* 0x000fe80000100a00 */
[----:B------:R-:W-:Y:S04]  /*294c0*/  STL.64 [R1+0x790], R12 ;  /* 0x0007900c01007387 */ /* 0x000fe80000100a00 */
[----:B------:R1:W-:Y:S02]  /*294d0*/  STL.64 [R1+0x798], R14 ;  /* 0x0007980e01007387 */ /* 0x0003e40000100a00 */
[----:B-1----:R-:W-:Y:S03]  /*294e0*/  HMMA.1688.F32.TF32 R12, R220, R82, R156 ;  /* 0x00000052dc0c723c */ /* 0x002fe6000008109c */
[----:B------:R-:W-:Y:S01]  /*294f0*/  IMAD.MOV.U32 R248, RZ, RZ, R11 ;  /* 0x000000fffff87224 */ /* 0x000fe200078e000b */
[----:B------:R-:W-:Y:S01]  /*29500*/  MOV R250, R9 ;  /* 0x0000000900fa7202 */ /* 0x000fe20000000f00 */
[----:B------:R-:W-:-:S02]  /*29510*/  IMAD.MOV.U32 R249, RZ, RZ, R10 ;  /* 0x000000fffff97224 */ /* 0x000fc400078e000a */
[----:B------:R-:W-:Y:S01]  /*29520*/  IMAD.MOV.U32 R251, RZ, RZ, R8 ;  /* 0x000000fffffb7224 */ /* 0x000fe200078e0008 */
[----:B------:R1:W-:Y:S04]  /*29530*/  STL [R1+0x2ecc], R248 ;  /* 0x002eccf801007387 */ /* 0x0003e80000100800 */
[----:B------:R4:W-:Y:S01]  /*29540*/  STL [R1+0x2ec8], R249 ;  /* 0x002ec8f901007387 */ /* 0x0009e20000100800 */
[----:B------:R-:W-:Y:S03]  /*29550*/  HMMA.1688.F32.TF32 R8, R220, R78, R148 ;  /* 0x0000004edc08723c */ /* 0x000fe60000081094 */
[----:B------:R-:W-:Y:S04]  /*29560*/  STL [R1+0x2ec4], R250 ;  /* 0x002ec4fa01007387 */ /* 0x000fe80000100800 */
[----:B------:R1:W-:Y:S04]  /*29570*/  STL [R1+0x2ec0], R251 ;  /* 0x002ec0fb01007387 */ /* 0x0003e80000100800 */
[----:B------:R-:W-:Y:S04]  /*29580*/  STL.64 [R1+0x770], R12 ;  /* 0x0007700c01007387 */ /* 0x000fe80000100a00 */
[----:B------:R-:W-:Y:S04]  /*29590*/  STL.64 [R1+0x778], R14 ;  /* 0x0007780e01007387 */ /* 0x000fe80000100a00 */
[----:B------:R-:W3:Y:S04]  /*295a0*/  LDL.LU R148, [R1+0x320] ;  /* 0x0003200001947983 */ /* 0x000ee80000300800 */
[----:B------:R-:W3:Y:S04]  /*295b0*/  LDL.LU R149, [R1+0x324] ;  /* 0x0003240001957983 */ /* 0x000ee80000300800 */
[----:B------:R-:W3:Y:S04]  /*295c0*/  LDL.LU R150, [R1+0x328] ;  /* 0x0003280001967983 */ /* 0x000ee80000300800 */
[----:B------:R-:W3:Y:S01]  /*295d0*/  LDL.LU R151, [R1+0x32c] ;  /* 0x00032c0001977983 */ /* 0x000ee20000300800 */
[----:B-1----:R-:W-:Y:S01]  /*295e0*/  MOV R248, R8 ;  /* 0x0000000800f87202 */ /* 0x002fe20000000f00 */
[----:B----4-:R-:W-:Y:S01]  /*295f0*/  IMAD.MOV.U32 R249, RZ, RZ, R9 ;  /* 0x000000fffff97224 */ /* 0x010fe200078e0009 */
[----:B------:R-:W-:Y:S01]  /*29600*/  MOV R251, R11 ;  /* 0x0000000b00fb7202 */ /* 0x000fe20000000f00 */
[----:B------:R-:W-:-:S04]  /*29610*/  IMAD.MOV.U32 R250, RZ, RZ, R10 ;  /* 0x000000fffffa7224 */ /* 0x000fc800078e000a */
[----:B------:R-:W-:Y:S04]  /*29620*/  STL [R1+0x2edc], R251 ;  /* 0x002edcfb01007387 */ /* 0x000fe80000100800 */
[----:B------:R-:W-:Y:S04]  /*29630*/  STL [R1+0x2ed8], R250 ;  /* 0x002ed8fa01007387 */ /* 0x000fe80000100800 */
[----:B------:R-:W-:Y:S04]  /*29640*/  STL [R1+0x2ed4], R248 ;  /* 0x002ed4f801007387 */ /* 0x000fe80000100800 */
[----:B------:R-:W-:Y:S01]  /*29650*/  STL [R1+0x2ed0], R249 ;  /* 0x002ed0f901007387 */ /* 0x000fe20000100800 */
[C---:B--2---:R-:W-:Y:S03]  /*29660*/  HMMA.1688.F32.TF32 R8, R220.reuse, R74, R236 ;  /* 0x0000004adc08723c */ /* 0x044fe600000810ec */
[----:B------:R-:W2:Y:S11]  /*29670*/  LDL.LU R236, [R1+0x310] ;  /* 0x0003100001ec7983 */ /* 0x000eb60000300800 */
[----:B------:R-:W-:Y:S09]  /*29680*/  @!UPT UIADD3 URZ, URZ, URZ, URZ ;  /* 0x0000003f3f3ff290 */ /* 0x000ff2000fffe03f */
[----:B------:R-:W-:Y:S04]  /*29690*/  STL.64 [R1+0x350], R8 ;  /* 0x0003500801007387 */ /* 0x000fe80000100a00 */
[----:B------:R3:W-:Y:S04]  /*296a0*/  STL.64 [R1+0x358], R10 ;  /* 0x0003580a01007387 */ /* 0x0007e80000100a00 */
[----:B------:R-:W2:Y:S04]  /*296b0*/  LDL.LU R237, [R1+0x314] ;  /* 0x0003140001ed7983 */ /* 0x000ea80000300800 */
[----:B------:R-:W2:Y:S04]  /*296c0*/  LDL.LU R238, [R1+0x318] ;  /* 0x0003180001ee7983 */ /* 0x000ea80000300800 */
[----:B------:R-:W2:Y:S01]  /*296d0*/  LDL.LU R239, [R1+0x31c] ;  /* 0x00031c0001ef7983 */ /* 0x000ea20000300800 */
[----:B---3--:R-:W-:Y:S03]  /*296e0*/  HMMA.1688.F32.TF32 R8, R220, R70, R152 ;  /* 0x00000046dc08723c */ /* 0x008fe60000081098 */
[----:B------:R-:W3:Y:S04]  /*296f0*/  LDL.LU R160, [R1+0x2f0] ;  /* 0x0002f00001a07983 */ /* 0x000ee80000300800 */
[----:B------:R-:W3:Y:S04]  /*29700*/  LDL.LU R161, [R1+0x2f4] ;  /* 0x0002f40001a17983 */ /* 0x000ee80000300800 */
[----:B------:R-:W3:Y:S04]  /*29710*/  LDL.LU R162, [R1+0x2f8] ;  /* 0x0002f80001a27983 */ /* 0x000ee80000300800 */
[----:B------:R-:W3:Y:S04]  /*29720*/  LDL.LU R163, [R1+0x2fc] ;  /* 0x0002fc0001a37983 */ /* 0x000ee80000300800 */
[----:B------:R-:W4:Y:S04]  /*29730*/  LDL.LU R164, [R1+0x300] ;  /* 0x0003000001a47983 */ /* 0x000f280000300800 */
[----:B------:R-:W4:Y:S04]  /*29740*/  LDL.LU R165, [R1+0x304] ;  /* 0x0003040001a57983 */ /* 0x000f280000300800 */
[----:B------:R-:W4:Y:S04]  /*29750*/  LDL.LU R166, [R1+0x308] ;  /* 0x0003080001a67983 */ /* 0x000f280000300800 */
[----:B------:R-:W4:Y:S01]  /*29760*/  LDL.LU R167, [R1+0x30c] ;  /* 0x00030c0001a77983 */ /* 0x000f220000300800 */
[----:B------:R-:W-:Y:S01]  /*29770*/  IMAD.MOV.U32 R251, RZ, RZ, R8 ;  /* 0x000000fffffb7224 */ /* 0x000fe200078e0008 */
[----:B------:R-:W-:Y:S01]  /*29780*/  MOV R248, R10 ;  /* 0x0000000a00f87202 */ /* 0x000fe20000000f00 */
[----:B------:R-:W-:Y:S01]  /*29790*/  IMAD.MOV.U32 R250, RZ, RZ, R9 ;  /* 0x000000fffffa7224 */ /* 0x000fe200078e0009 */
[----:B------:R-:W4:Y:S01]  /*297a0*/  LDL.LU R152, [R1+0x2d0] ;  /* 0x0002d00001987983 */ /* 0x000f220000300800 */
[----:B------:R-:W-:-:S03]  /*297b0*/  IMAD.MOV.U32 R249, RZ, RZ, R11 ;  /* 0x000000fffff97224 */ /* 0x000fc600078e000b */
[----:B------:R-:W4:Y:S04]  /*297c0*/  LDL.LU R153, [R1+0x2d4] ;  /* 0x0002d40001997983 */ /* 0x000f280000300800 */
[----:B------:R-:W4:Y:S04]  /*297d0*/  LDL.LU R154, [R1+0x2d8] ;  /* 0x0002d800019a7983 */ /* 0x000f280000300800 */
[----:B------:R-:W4:Y:S04]  /*297e0*/  LDL.LU R155, [R1+0x2dc] ;  /* 0x0002dc00019b7983 */ /* 0x000f280000300800 */
[----:B------:R-:W4:Y:S04]  /*297f0*/  LDL.LU R156, [R1+0x2e0] ;  /* 0x0002e000019c7983 */ /* 0x000f280000300800 */
[----:B------:R-:W4:Y:S04]  /*29800*/  LDL.LU R157, [R1+0x2e4] ;  /* 0x0002e400019d7983 */ /* 0x000f280000300800 */
[----:B------:R-:W4:Y:S04]  /*29810*/  LDL.LU R158, [R1+0x2e8] ;  /* 0x0002e800019e7983 */ /* 0x000f280000300800 */
[----:B------:R-:W4:Y:S04]  /*29820*/  LDL.LU R159, [R1+0x2ec] ;  /* 0x0002ec00019f7983 */ /* 0x000f280000300800 */
[----:B------:R-:W-:Y:S04]  /*29830*/  LDS R220, [R4+0x2200] ;  /* 0x0022000004dc7984 */ /* 0x000fe80000000800 */
[----:B------:R-:W-:Y:S01]  /*29840*/  LDS R222, [R4+0x3200] ;  /* 0x0032000004de7984 */ /* 0x000fe20000000800 */
[C---:B------:R-:W-:Y:S03]  /*29850*/  HMMA.1688.F32.TF32 R8, R224.reuse, R66, R148 ;  /* 0x00000042e008723c */ /* 0x040fe60000081094 */
[----:B------:R-:W-:Y:S04]  /*29860*/  STL [R1+0x2eec], R249 ;  /* 0x002eecf901007387 */ /* 0x000fe80000100800 */
[----:B------:R-:W-:Y:S04]  /*29870*/  STL [R1+0x2ee8], R248 ;  /* 0x002ee8f801007387 */ /* 0x000fe80000100800 */
[----:B------:R-:W-:Y:S04]  /*29880*/  STL [R1+0x2ee4], R251 ;  /* 0x002ee4fb01007387 */ /* 0x000fe80000100800 */
[----:B------:R-:W-:Y:S04]  /*29890*/  STL [R1+0x2ee0], R250 ;  /* 0x002ee0fa01007387 */ /* 0x000fe80000100800 */
[----:B------:R-:W4:Y:S04]  /*298a0*/  LDL.LU R148, [R1+0x2b0] ;  /* 0x0002b00001947983 */ /* 0x000f280000300800 */
[----:B------:R-:W-:Y:S04]  /*298b0*/  STL.64 [R1+0x330], R8 ;  /* 0x0003300801007387 */ /* 0x000fe80000100a00 */
[----:B------:R2:W-:Y:S04]  /*298c0*/  STL.64 [R1+0x338], R10 ;  /* 0x0003380a01007387 */ /* 0x0005e80000100a00 */
[----:B------:R-:W4:Y:S04]  /*298d0*/  LDL.LU R149, [R1+0x2b4] ;  /* 0x0002b40001957983 */ /* 0x000f280000300800 */
[----:B------:R-:W4:Y:S04]  /*298e0*/  LDL.LU R150, [R1+0x2b8] ;  /* 0x0002b80001967983 */ /* 0x000f280000300800 */
[----:B------:R-:W4:Y:S04]  /*298f0*/  LDL.LU R151, [R1+0x2bc] ;  /* 0x0002bc0001977983 */ /* 0x000f280000300800 */
[----:B------:R-:W-:Y:S04]  /*29900*/  LDS R221, [R5+0x2200] ;  /* 0x0022000005dd7984 */ /* 0x000fe80000000800 */
[----:B------:R-:W-:Y:S01]  /*29910*/  LDS R223, [R5+0x3200] ;  /* 0x0032000005df7984 */ /* 0x000fe20000000800 */
[----:B--2---:R-:W-:Y:S03]  /*29920*/  HMMA.1688.F32.TF32 R8, R224, R62, R236 ;  /* 0x0000003ee008723c */ /* 0x004fe600000810ec */
[----:B------:R-:W2:Y:S04]  /*29930*/  LDL.LU R236, [R1+0x250] ;  /* 0x0002500001ec7983 */ /* 0x000ea80000300800 */
[----:B------:R-:W2:Y:S04]  /*29940*/  LDL.LU R237, [R1+0x254] ;  /* 0x0002540001ed7983 */ /* 0x000ea80000300800 */
[----:B------:R-:W2:Y:S04]  /*29950*/  LDL.LU R238, [R1+0x258] ;  /* 0x0002580001ee7983 */ /* 0x000ea80000300800 */
[----:B------:R-:W2:Y:S09]  /*29960*/  LDL.LU R239, [R1+0x25c] ;  /* 0x00025c0001ef7983 */ /* 0x000eb20000300800 */
[----:B------:R-:W-:Y:S01]  /*29970*/  IMAD.MOV.U32 R249, RZ, RZ, R8 ;  /* 0x000000fffff97224 */ /* 0x000fe200078e0008 */
[----:B------:R-:W-:Y:S01]  /*29980*/  MOV R248, R9 ;  /* 0x0000000900f87202 */ /* 0x000fe20000000f00 */
[----:B------:R-:W-:-:S02]  /*29990*/  IMAD.MOV.U32 R251, RZ, RZ, R10 ;  /* 0x000000fffffb7224 */ /* 0x000fc400078e000a */
[----:B------:R-:W-:Y:S02]  /*299a0*/  IMAD.MOV.U32 R250, RZ, RZ, R11 ;  /* 0x000000fffffa7224 */ /* 0x000fe400078e000b */
[C---:B---3--:R-:W-:Y:S03]  /*299b0*/  HMMA.1688.F32.TF32 R8, R224.reuse, R86, R160 ;  /* 0x00000056e008723c */ /* 0x048fe600000810a0 */
[----:B------:R1:W-:Y:S05]  /*299c0*/  STL [R1+0x2efc], R250 ;  /* 0x002efcfa01007387 */ /* 0x0003ea0000100800 */
[----:B----4-:R-:W-:Y:S01]  /*299d0*/  HMMA.1688.F32.TF32 R12, R224, R90, R164 ;  /* 0x0000005ae00c723c */ /* 0x010fe200000810a4 */
[----:B------:R3:W-:Y:S04]  /*299e0*/  STL [R1+0x2ef8], R251 ;  /* 0x002ef8fb01007387 */ /* 0x0007e80000100800 */
[----:B------:R4:W-:Y:S04]  /*299f0*/  STL [R1+0x2ef4], R249 ;  /* 0x002ef4f901007387 */ /* 0x0009e80000100800 */
[----:B------:R4:W-:Y:S07]  /*29a00*/  STL [R1+0x2ef0], R248 ;  /* 0x002ef0f801007387 */ /* 0x0009ee0000100800 */
[----:B-1----:R-:W-:Y:S01]  /*29a10*/  MOV R250, R8 ;  /* 0x0000000800fa7202 */ /* 0x002fe20000000f00 */
[----:B---3--:R-:W-:-:S02]  /*29a20*/  IMAD.MOV.U32 R251, RZ, RZ, R9 ;  /* 0x000000fffffb7224 */ /* 0x008fc400078e0009 */
[----:B----4-:R-:W-:Y:S01]  /*29a30*/  IMAD.MOV.U32 R249, RZ, RZ, R10 ;  /* 0x000000fffff97224 */ /* 0x010fe200078e000a */
[----:B------:R-:W-:Y:S02]  /*29a40*/  MOV R248, R11 ;  /* 0x0000000b00f87202 */ /* 0x000fe40000000f00 */
[C---:B------:R-:W-:Y:S01]  /*29a50*/  HMMA.1688.F32.TF32 R8, R224.reuse, R78, R152 ;  /* 0x0000004ee008723c */ /* 0x040fe20000081098 */
[----:B------:R-:W-:Y:S04]  /*29a60*/  STL.64 [R1+0x310], R12 ;  /* 0x0003100c01007387 */ /* 0x000fe80000100a00 */
[----:B------:R1:W-:Y:S04]  /*29a70*/  STL.64 [R1+0x318], R14 ;  /* 0x0003180e01007387 */ /* 0x0003e80000100a00 */
[----:B------:R3:W-:Y:S04]  /*29a80*/  STL [R1+0x2f0c], R248 ;  /* 0x002f0cf801007387 */ /* 0x0007e80000100800 */
[----:B------:R4:W-:Y:S01]  /*29a90*/  STL [R1+0x2f08], R249 ;  /* 0x002f08f901007387 */ /* 0x0009e20000100800 */
[----:B-1----:R-:W-:Y:S03]  /*29aa0*/  HMMA.1688.F32.TF32 R12, R224, R82, R156 ;  /* 0x00000052e00c723c */ /* 0x002fe6000008109c */
[----:B------:R1:W-:Y:S04]  /*29ab0*/  STL [R1+0x2f04], R250 ;  /* 0x002f04fa01007387 */ /* 0x0003e80000100800 */
[----:B------:R4:W-:Y:S03]  /*29ac0*/  STL [R1+0x2f00], R251 ;  /* 0x002f00fb01007387 */ /* 0x0009e60000100800 */
[----:B---3--:R-:W-:-:S02]  /*29ad0*/  IMAD.MOV.U32 R248, RZ, RZ, R8 ;  /* 0x000000fffff87224 */ /* 0x008fc400078e0008 */
[----:B----4-:R-:W-:Y:S01]  /*29ae0*/  IMAD.MOV.U32 R249, RZ, RZ, R9 ;  /* 0x000000fffff97224 */ /* 0x010fe200078e0009 */
[----:B-1----:R-:W-:Y:S01]  /*29af0*/  MOV R250, R10 ;  /* 0x0000000a00fa7202 */ /* 0x002fe20000000f00 */
[----:B------:R-:W-:Y:S02]  /*29b00*/  IMAD.MOV.U32 R251, RZ, RZ, R11 ;  /* 0x000000fffffb7224 */ /* 0x000fe400078e000b */
[C---:B------:R-:W-:Y:S07]  /*29b10*/  HMMA.1688.F32.TF32 R8, R224.reuse, R74, R148 ;  /* 0x0000004ae008723c */ /* 0x040fee0000081094 */
[----:B------:R-:W-:Y:S04]  /*29b20*/  STL.64 [R1+0x2f0], R12 ;  /* 0x0002f00c01007387 */ /* 0x000fe80000100a00 */
[----:B------:R-:W-:Y:S04]  /*29b30*/  STL.64 [R1+0x2f8], R14 ;  /* 0x0002f80e01007387 */ /* 0x000fe80000100a00 */
[----:B------:R-:W-:Y:S04]  /*29b40*/  STL [R1+0x2f1c], R251 ;  /* 0x002f1cfb01007387 */ /* 0x000fe80000100800 */
[----:B------:R-:W-:Y:S04]  /*29b50*/  STL [R1+0x2f18], R250 ;  /* 0x002f18fa01007387 */ /* 0x000fe80000100800 */
[----:B------:R-:W-:Y:S04]  /*29b60*/  STL [R1+0x2f14], R248 ;  /* 0x002f14f801007387 */ /* 0x000fe80000100800 */
[----:B------:R-:W-:Y:S04]  /*29b70*/  STL [R1+0x2f10], R249 ;  /* 0x002f10f901007387 */ /* 0x000fe80000100800 */
[----:B------:R-:W3:Y:S04]  /*29b80*/  LDL.LU R168, [R1+0x220] ;  /* 0x0002200001a87983 */ /* 0x000ee80000300800 */
[----:B------:R-:W-:Y:S04]  /*29b90*/  STL.64 [R1+0x2d0], R8 ;  /* 0x0002d00801007387 */ /* 0x000fe80000100a00 */
[----:B------:R2:W-:Y:S04]  /*29ba0*/  STL.64 [R1+0x2d8], R10 ;  /* 0x0002d80a01007387 */ /* 0x0005e80000100a00 */
[----:B------:R-:W3:Y:S04]  /*29bb0*/  LDL.LU R169, [R1+0x224] ;  /* 0x0002240001a97983 */ /* 0x000ee80000300800 */
[----:B------:R-:W3:Y:S04]  /*29bc0*/  LDL.LU R170, [R1+0x228] ;  /* 0x0002280001aa7983 */ /* 0x000ee80000300800 */
[----:B------:R-:W3:Y:S04]  /*29bd0*/  LDL.LU R171, [R1+0x22c] ;  /* 0x00022c0001ab7983 */ /* 0x000ee80000300800 */
[----:B------:R-:W4:Y:S04]  /*29be0*/  LDL.LU R172, [R1+0x240] ;  /* 0x0002400001ac7983 */ /* 0x000f280000300800 */
        /* <DEDUP_REMOVED lines=18> */
[----:B------:R-:W4:Y:S01]  /*29d10*/  LDL.LU R159, [R1+0xcc] ;  /* 0x0000cc00019f7983 */ /* 0x000f220000300800 */
[----:B--2---:R-:W-:Y:S03]  /*29d20*/  HMMA.1688.F32.TF32 R8, R224, R70, R236 ;  /* 0x00000046e008723c */ /* 0x004fe600000810ec */
[----:B------:R-:W2:Y:S04]  /*29d30*/  LDL.LU R236, [R1+0x60] ;  /* 0x0000600001ec7983 */ /* 0x000ea80000300800 */
[----:B------:R-:W2:Y:S04]  /*29d40*/  LDL.LU R237, [R1+0x64] ;  /* 0x0000640001ed7983 */ /* 0x000ea80000300800 */
[----:B------:R-:W2:Y:S04]  /*29d50*/  LDL.LU R238, [R1+0x68] ;  /* 0x0000680001ee7983 */ /* 0x000ea80000300800 */
[----:B------:R-:W2:Y:S04]  /*29d60*/  LDL.LU R239, [R1+0x6c] ;  /* 0x00006c0001ef7983 */ /* 0x000ea80000300800 */
[----:B------:R-:W2:Y:S04]  /*29d70*/  LDL.LU R148, [R1+0x80] ;  /* 0x0000800001947983 */ /* 0x000ea80000300800 */
[----:B------:R-:W2:Y:S04]  /*29d80*/  LDL.LU R149, [R1+0x84] ;  /* 0x0000840001957983 */ /* 0x000ea80000300800 */
[----:B------:R-:W2:Y:S04]  /*29d90*/  LDL.LU R150, [R1+0x88] ;  /* 0x0000880001967983 */ /* 0x000ea80000300800 */
[----:B------:R-:W2:Y:S01]  /*29da0*/  LDL.LU R151, [R1+0x8c] ;  /* 0x00008c0001977983 */ /* 0x000ea20000300800 */
[----:B------:R-:W-:Y:S01]  /*29db0*/  IMAD.MOV.U32 R251, RZ, RZ, R8 ;  /* 0x000000fffffb7224 */ /* 0x000fe200078e0008 */
[----:B------:R-:W-:Y:S01]  /*29dc0*/  MOV R250, R9 ;  /* 0x0000000900fa7202 */ /* 0x000fe20000000f00 */
[----:B------:R-:W-:Y:S01]  /*29dd0*/  IMAD.MOV.U32 R248, RZ, RZ, R10 ;  /* 0x000000fffff87224 */ /* 0x000fe200078e000a */
[----:B------:R-:W-:Y:S01]  /*29de0*/  LDS R224, [R2+0x2280] ;  /* 0x0022800002e07984 */ /* 0x000fe20000000800 */
[----:B------:R-:W-:-:S03]  /*29df0*/  IMAD.MOV.U32 R249, RZ, RZ, R11 ;  /* 0x000000fffff97224 */ /* 0x000fc600078e000b */
[----:B------:R-:W-:Y:S04]  /*29e00*/  LDS R226, [R2+0x3280] ;  /* 0x0032800002e27984 */ /* 0x000fe80000000800 */
[----:B------:R1:W-:Y:S04]  /*29e10*/  STL [R1+0x2f2c], R249 ;  /* 0x002f2cf901007387 */ /* 0x0003e80000100800 */
[----:B------:R1:W-:Y:S04]  /*29e20*/  STL [R1+0x2f28], R248 ;  /* 0x002f28f801007387 */ /* 0x0003e80000100800 */
[----:B------:R-:W-:Y:S04]  /*29e30*/  STL [R1+0x2f24], R251 ;  /* 0x002f24fb01007387 */ /* 0x000fe80000100800 */
[----:B------:R1:W-:Y:S04]  /*29e40*/  STL [R1+0x2f20], R250 ;  /* 0x002f20fa01007387 */ /* 0x0003e80000100800 */
[----:B------:R-:W-:Y:S04]  /*29e50*/  LDS R225, [R0+0x2280] ;  /* 0x0022800000e17984 */ /* 0x000fe80000000800 */
[----:B------:R-:W1:Y:S01]  /*29e60*/  LDS R227, [R0+0x3280] ;  /* 0x0032800000e37984 */ /* 0x000e620000000800 */
[C---:B---3--:R-:W-:Y:S08]  /*29e70*/  HMMA.1688.F32.TF32 R8, R228.reuse, R62, R168 ;  /* 0x0000003ee408723c */ /* 0x048ff000000810a8 */
[C---:B----4-:R-:W-:Y:S11]  /*29e80*/  HMMA.1688.F32.TF32 R12, R228.reuse, R66, R172 ;  /* 0x00000042e40c723c */ /* 0x050ff600000810ac */
[----:B------:R-:W-:Y:S05]  /*29e90*/  @!UPT UIADD3 URZ, URZ, URZ, URZ ;  /* 0x0000003f3f3ff290 */ /* 0x000fea000fffe03f */
[----:B-1----:R-:W-:Y:S01]  /*29ea0*/  MOV R249, R8 ;  /* 0x0000000800f97202 */ /* 0x002fe20000000f00 */
[----:B------:R-:W-:Y:S01]  /*29eb0*/  IMAD.MOV.U32 R248, RZ, RZ, R9 ;  /* 0x000000fffff87224 */ /* 0x000fe200078e0009 */
[----:B------:R-:W-:Y:S01]  /*29ec0*/  MOV R250, R11 ;  /* 0x0000000b00fa7202 */ /* 0x000fe20000000f00 */
[----:B------:R-:W-:Y:S02]  /*29ed0*/  IMAD.MOV.U32 R251, RZ, RZ, R10 ;  /* 0x000000fffffb7224 */ /* 0x000fe400078e000a */
[C---:B------:R-:W-:Y:S02]  /*29ee0*/  HMMA.1688.F32.TF32 R8, R228.reuse, R86, R160 ;  /* 0x00000056e408723c */ /* 0x040fe400000810a0 */
[----:B------:R-:W-:Y:S04]  /*29ef0*/  STL.64 [R1+0x2b0], R12 ;  /* 0x0002b00c01007387 */ /* 0x000fe80000100a00 */
[----:B------:R1:W-:Y:S02]  /*29f00*/  STL.64 [R1+0x2b8], R14 ;  /* 0x0002b80e01007387 */ /* 0x0003e40000100a00 */
[----:B-1----:R-:W-:Y:S02]  /*29f10*/  HMMA.1688.F32.TF32 R12, R228, R90, R164 ;  /* 0x0000005ae40c723c */ /* 0x002fe400000810a4 */
[----:B------:R1:W-:Y:S04]  /*29f20*/  STL [R1+0x2f3c], R250 ;  /* 0x002f3cfa01007387 */ /* 0x0003e80000100800 */
[----:B------:R3:W-:Y:S04]  /*29f30*/  STL [R1+0x2f38], R251 ;  /* 0x002f38fb01007387 */ /* 0x0007e80000100800 */
[----:B------:R4:W-:Y:S04]  /*29f40*/  STL [R1+0x2f34], R249 ;  /* 0x002f34f901007387 */ /* 0x0009e80000100800 */
[----:B------:R4:W-:Y:S02]  /*29f50*/  STL [R1+0x2f30], R248 ;  /* 0x002f30f801007387 */ /* 0x0009e40000100800 */
[----:B-1----:R-:W-:-:S02]  /*29f60*/  IMAD.MOV.U32 R250, RZ, RZ, R8 ;  /* 0x000000fffffa7224 */ /* 0x002fc400078e0008 */
[----:B---3--:R-:W-:Y:S01]  /*29f70*/  IMAD.MOV.U32 R251, RZ, RZ, R9 ;  /* 0x000000fffffb7224 */ /* 0x008fe200078e0009 */
[----:B----4-:R-:W-:-:S04]  /*29f80*/  MOV R249, R10 ;  /* 0x0000000a00f97202 */ /* 0x010fc80000000f00 */
[----:B------:R-:W-:Y:S01]  /*29f90*/  STL.64 [R1+0x290], R12 ;  /* 0x0002900c01007387 */ /* 0x000fe20000100a00 */
[----:B------:R-:W-:-:S03]  /*29fa0*/  IMAD.MOV.U32 R248, RZ, RZ, R11 ;  /* 0x000000fffff87224 */ /* 0x000fc600078e000b */
[----:B------:R1:W-:Y:S01]  /*29fb0*/  STL.64 [R1+0x298], R14 ;  /* 0x0002980e01007387 */ /* 0x0003e20000100a00 */
[C---:B------:R-:W-:Y:S08]  /*29fc0*/  HMMA.1688.F32.TF32 R8, R228.reuse, R78, R152 ;  /* 0x0000004ee408723c */ /* 0x040ff00000081098 */
[----:B-1----:R-:W-:Y:S01]  /*29fd0*/  HMMA.1688.F32.TF32 R12, R228, R82, R156 ;  /* 0x00000052e40c723c */ /* 0x002fe2000008109c */
[----:B------:R1:W-:Y:S04]  /*29fe0*/  STL [R1+0x2f4c], R248 ;  /* 0x002f4cf801007387 */ /* 0x0003e80000100800 */
[----:B------:R3:W-:Y:S04]  /*29ff0*/  STL [R1+0x2f48], R249 ;  /* 0x002f48f901007387 */ /* 0x0007e80000100800 */
[----:B------:R4:W-:Y:S04]  /*2a000*/  STL [R1+0x2f44], R250 ;  /* 0x002f44fa01007387 */ /* 0x0009e80000100800 */
[----:B------:R4:W-:Y:S03]  /*2a010*/  STL [R1+0x2f40], R251 ;  /* 0x002f40fb01007387 */ /* 0x0009e60000100800 */
[----:B-1----:R-:W-:Y:S01]  /*2a020*/  IMAD.MOV.U32 R248, RZ, RZ, R8 ;  /* 0x000000fffff87224 */ /* 0x002fe200078e0008 */
[----:B---3--:R-:W-:Y:S01]  /*2a030*/  MOV R249, R9 ;  /* 0x0000000900f97202 */ /* 0x008fe20000000f00 */
[----:B----4-:R-:W-:-:S05]  /*2a040*/  IMAD.MOV.U32 R250, RZ, RZ, R10 ;  /* 0x000000fffffa7224 */ /* 0x010fca00078e000a */
[----:B------:R-:W-:Y:S01]  /*2a050*/  STL.64 [R1+0x270], R12 ;  /* 0x0002700c01007387 */ /* 0x000fe20000100a00 */
[----:B------:R-:W-:-:S03]  /*2a060*/  IMAD.MOV.U32 R251, RZ, RZ, R11 ;  /* 0x000000fffffb7224 */ /* 0x000fc600078e000b */
[----:B------:R1:W-:Y:S01]  /*2a070*/  STL.64 [R1+0x278], R14 ;  /* 0x0002780e01007387 */ /* 0x0003e20000100a00 */
[C---:B--2---:R-:W-:Y:S03]  /*2a080*/  HMMA.1688.F32.TF32 R8, R228.reuse, R70, R236 ;  /* 0x00000046e408723c */ /* 0x044fe600000810ec */
[----:B------:R-:W2:Y:S05]  /*2a090*/  LDL.LU R236, [R1+0x30] ;  /* 0x0000300001ec7983 */ /* 0x000eaa0000300800 */
[----:B-1----:R-:W-:Y:S01]  /*2a0a0*/  HMMA.1688.F32.TF32 R12, R228, R74, R148 ;  /* 0x0000004ae40c723c */ /* 0x002fe20000081094 */
[----:B------:R-:W-:Y:S04]  /*2a0b0*/  LDS R228, [R4+0x2280] ;  /* 0x0022800004e47984 */ /* 0x000fe80000000800 */
[----:B------:R-:W-:Y:S04]  /*2a0c0*/  LDS R230, [R4+0x3280] ;  /* 0x0032800004e67984 */ /* 0x000fe80000000800 */
[----:B------:R-:W-:Y:S04]  /*2a0d0*/  LDS R229, [R5+0x2280] ;  /* 0x0022800005e57984 */ /* 0x000fe80000000800 */
[----:B------:R-:W1:Y:S10]  /*2a0e0*/  LDS R231, [R5+0x3280] ;  /* 0x0032800005e77984 */ /* 0x000e740000000800 */
[----:B------:R3:W-:Y:S04]  /*2a0f0*/  STL.64 [R1+0x250], R12 ;  /* 0x0002500c01007387 */ /* 0x0007e80000100a00 */
[----:B------:R4:W-:Y:S04]  /*2a100*/  STL.64 [R1+0x258], R14 ;  /* 0x0002580e01007387 */ /* 0x0009e80000100a00 */
[----:B------:R1:W-:Y:S04]  /*2a110*/  STL.64 [R1+0x240], R8 ;  /* 0x0002400801007387 */ /* 0x0003e80000100a00 */
[----:B------:R1:W-:Y:S04]  /*2a120*/  STL.64 [R1+0x248], R10 ;  /* 0x0002480a01007387 */ /* 0x0003e80000100a00 */
        /* <DEDUP_REMOVED lines=75> */
[----:B---3--:R-:W3:Y:S04]  /*2a5e0*/  LDL.LU R12, [R1+0x130] ;  /* 0x00013000010c7983 */ /* 0x008ee80000300800 */
[----:B------:R-:W3:Y:S04]  /*2a5f0*/  LDL.LU R13, [R1+0x134] ;  /* 0x00013400010d7983 */ /* 0x000ee80000300800 */
[----:B----4-:R-:W3:Y:S04]  /*2a600*/  LDL.LU R14, [R1+0x138] ;  /* 0x00013800010e7983 */ /* 0x010ee80000300800 */
[----:B------:R-:W3:Y:S04]  /*2a610*/  LDL.LU R15, [R1+0x13c] ;  /* 0x00013c00010f7983 */ /* 0x000ee80000300800 */
[----:B-1----:R-:W4:Y:S04]  /*2a620*/  LDL.LU R8, [R1+0x110] ;  /* 0x0001100001087983 */ /* 0x002f280000300800 */
[----:B------:R-:W4:Y:S04]  /*2a630*/  LDL.LU R9, [R1+0x114] ;  /* 0x0001140001097983 */ /* 0x000f280000300800 */
[----:B------:R-:W4:Y:S04]  /*2a640*/  LDL.LU R10, [R1+0x118] ;  /* 0x00011800010a7983 */ /* 0x000f280000300800 */
[----:B------:R-:W4:Y:S01]  /*2a650*/  LDL.LU R11, [R1+0x11c] ;  /* 0x00011c00010b7983 */ /* 0x000f220000300800 */
[C---:B--2---:R-:W-:Y:S08]  /*2a660*/  HMMA.1688.F32.TF32 R148, R224.reuse, R86, R148 ;  /* 0x00000056e094723c */ /* 0x044ff00000081094 */
[C---:B------:R-:W-:Y:S08]  /*2a670*/  HMMA.1688.F32.TF32 R152, R224.reuse, R90, R152 ;  /* 0x0000005ae098723c */ /* 0x040ff00000081098 */
[C---:B------:R-:W-:Y:S08]  /*2a680*/  HMMA.1688.F32.TF32 R156, R224.reuse, R62, R156 ;  /* 0x0000003ee09c723c */ /* 0x040ff0000008109c */
[----:B------:R-:W-:Y:S08]  /*2a690*/  HMMA.1688.F32.TF32 R160, R224, R66, R160 ;  /* 0x00000042e0a0723c */ /* 0x000ff000000810a0 */
[C---:B------:R-:W-:Y:S08]  /*2a6a0*/  HMMA.1688.F32.TF32 R168, R220.reuse, R74, R168 ;  /* 0x0000004adca8723c */ /* 0x040ff000000810a8 */
[C---:B------:R-:W-:Y:S08]  /*2a6b0*/  HMMA.1688.F32.TF32 R172, R220.reuse, R78, R172 ;  /* 0x0000004edcac723c */ /* 0x040ff000000810ac */
[C---:B------:R-:W-:Y:S08]  /*2a6c0*/  HMMA.1688.F32.TF32 R176, R220.reuse, R82, R176 ;  /* 0x00000052dcb0723c */ /* 0x040ff000000810b0 */
[C---:B------:R-:W-:Y:S08]  /*2a6d0*/  HMMA.1688.F32.TF32 R212, R220.reuse, R86, R212 ;  /* 0x00000056dcd4723c */ /* 0x040ff000000810d4 */
[----:B------:R-:W-:Y:S08]  /*2a6e0*/  HMMA.1688.F32.TF32 R204, R220, R62, R204 ;  /* 0x0000003edccc723c */ /* 0x000ff000000810cc */
[C---:B------:R-:W-:Y:S08]  /*2a6f0*/  HMMA.1688.F32.TF32 R20, R216.reuse, R78, R20 ;  /* 0x0000004ed814723c */ /* 0x040ff00000081014 */
[C---:B------:R-:W-:Y:S08]  /*2a700*/  HMMA.1688.F32.TF32 R24, R216.reuse, R82, R24 ;  /* 0x00000052d818723c */ /* 0x040ff00000081018 */
[C---:B------:R-:W-:Y:S08]  /*2a710*/  HMMA.1688.F32.TF32 R28, R216.reuse, R86, R28 ;  /* 0x00000056d81c723c */ /* 0x040ff0000008101c */
[C---:B------:R-:W-:Y:S08]  /*2a720*/  HMMA.1688.F32.TF32 R36, R216.reuse, R62, R36 ;  /* 0x0000003ed824723c */ /* 0x040ff00000081024 */
[C---:B------:R-:W-:Y:S08]  /*2a730*/  HMMA.1688.F32.TF32 R56, R216.reuse, R66, R56 ;  /* 0x00000042d838723c */ /* 0x040ff00000081038 */
[C---:B------:R-:W-:Y:S11]  /*2a740*/  HMMA.1688.F32.TF32 R32, R216.reuse, R90, R32 ;  /* 0x0000005ad820723c */ /* 0x040ff60000081020 */
[----:B------:R-:W-:Y:S04]  /*2a750*/  @!UPT UIADD3 URZ, URZ, URZ, URZ ;  /* 0x0000003f3f3ff290 */ /* 0x000fe8000fffe03f */
[----:B------:R-:W-:Y:S04]  /*2a760*/  STL.64 [R1+0x920], R56 ;  /* 0x0009203801007387 */ /* 0x000fe80000100a00 */
[----:B------:R1:W-:Y:S01]  /*2a770*/  STL.64 [R1+0x928], R58 ;  /* 0x0009283a01007387 */ /* 0x0003e20000100a00 */
[C---:B------:R-:W-:Y:S03]  /*2a780*/  HMMA.1688.F32.TF32 R16, R216.reuse, R74, R16 ;  /* 0x0000004ad810723c */ /* 0x040fe60000081010 */
[----:B-1----:R-:W2:Y:S04]  /*2a790*/  LDL.LU.64 R58, [R1+0x3140] ;  /* 0x00314000013a7983 */ /* 0x002ea80000300a00 */
[----:B------:R-:W2:Y:S01]  /*2a7a0*/  LDL.LU.64 R56, [R1+0x3138] ;  /* 0x0031380001387983 */ /* 0x000ea20000300a00 */
[----:B------:R-:W-:Y:S03]  /*2a7b0*/  HMMA.1688.F32.TF32 R216, R216, R70, R208 ;  /* 0x00000046d8d8723c */ /* 0x000fe600000810d0 */
[----:B------:R-:W-:Y:S04]  /*2a7c0*/  STL.64 [R1+0x910], R36 ;  /* 0x0009102401007387 */ /* 0x000fe80000100a00 */
[----:B------:R1:W-:Y:S01]  /*2a7d0*/  STL.64 [R1+0x918], R38 ;  /* 0x0009182601007387 */ /* 0x0003e20000100a00 */
[C---:B---3--:R-:W-:Y:S03]  /*2a7e0*/  HMMA.1688.F32.TF32 R12, R220.reuse, R66, R12 ;  /* 0x00000042dc0c723c */ /* 0x048fe6000008100c */
[----:B-1----:R-:W3:Y:S04]  /*2a7f0*/  LDL.LU.64 R38, [R1+0x3130] ;  /* 0x0031300001267983 */ /* 0x002ee80000300a00 */
[----:B------:R-:W3:Y:S04]  /*2a800*/  LDL.LU.64 R36, [R1+0x3128] ;  /* 0x0031280001247983 */ /* 0x000ee80000300a00 */
[----:B------:R-:W-:Y:S04]  /*2a810*/  STL.64 [R1+0x900], R32 ;  /* 0x0009002001007387 */ /* 0x000fe80000100a00 */
[----:B------:R1:W-:Y:S01]  /*2a820*/  STL.64 [R1+0x908], R34 ;  /* 0x0009082201007387 */ /* 0x0003e20000100a00 */
[C---:B----4-:R-:W-:Y:S03]  /*2a830*/  HMMA.1688.F32.TF32 R8, R220.reuse, R90, R8 ;  /* 0x0000005adc08723c */ /* 0x050fe60000081008 */
        /* <DEDUP_REMOVED lines=20> */
[----:B------:R1:W-:Y:S04]  /*2a980*/  STL.64 [R1+0x760], R216 ;  /* 0x000760d801007387 */ /* 0x0003e80000100a00 */
[----:B------:R1:W-:Y:S04]  /*2a990*/  STL.64 [R1+0x768], R218 ;  /* 0x000768da01007387 */ /* 0x0003e80000100a00 */
[----:B-1----:R-:W2:Y:S04]  /*2a9a0*/  LDL.LU R216, [R1+0x10] ;  /* 0x0000100001d87983 */ /* 0x002ea80000300800 */
[----:B------:R-:W2:Y:S04]  /*2a9b0*/  LDL.LU R217, [R1+0x14] ;  /* 0x0000140001d97983 */ /* 0x000ea80000300800 */
[----:B------:R-:W2:Y:S04]  /*2a9c0*/  LDL.LU R218, [R1+0x18] ;  /* 0x0000180001da7983 */ /* 0x000ea80000300800 */
[----:B------:R-:W-:Y:S04]  /*2a9d0*/  STL.64 [R1+0x750], R12 ;  /* 0x0007500c01007387 */ /* 0x000fe80000100a00 */
[----:B------:R1:W-:Y:S01]  /*2a9e0*/  STL.64 [R1+0x758], R14 ;  /* 0x0007580e01007387 */ /* 0x0003e20000100a00 */
[----:B------:R-:W-:Y:S03]  /*2a9f0*/  HMMA.1688.F32.TF32 R220, R220, R70, R164 ;  /* 0x00000046dcdc723c */ /* 0x000fe600000810a4 */
[----:B-1----:R-:W2:Y:S04]  /*2aa00*/  LDL.LU.64 R14, [R1+0x30c0] ;  /* 0x0030c000010e7983 */ /* 0x002ea80000300a00 */
[----:B------:R-:W3:Y:S04]  /*2aa10*/  LDL.LU.64 R12, [R1+0x30b8] ;  /* 0x0030b800010c7983 */ /* 0x000ee80000300a00 */
[----:B------:R-:W-:Y:S04]  /*2aa20*/  STL.64 [R1+0x740], R204 ;  /* 0x000740cc01007387 */ /* 0x000fe80000100a00 */
[----:B------:R1:W-:Y:S04]  /*2aa30*/  STL.64 [R1+0x748], R206 ;  /* 0x000748ce01007387 */ /* 0x0003e80000100a00 */
[----:B-1----:R-:W3:Y:S04]  /*2aa40*/  LDL.LU.64 R206, [R1+0x30b0] ;  /* 0x0030b00001ce7983 */ /* 0x002ee80000300a00 */
[----:B------:R-:W3:Y:S04]  /*2aa50*/  LDL.LU.64 R204, [R1+0x30a8] ;  /* 0x0030a80001cc7983 */ /* 0x000ee80000300a00 */
[----:B------:R-:W-:Y:S04]  /*2aa60*/  STL.64 [R1+0x730], R8 ;  /* 0x0007300801007387 */ /* 0x000fe80000100a00 */
[----:B------:R1:W-:Y:S01]  /*2aa70*/  STL.64 [R1+0x738], R10 ;  /* 0x0007380a01007387 */ /* 0x0003e20000100a00 */
[----:B------:R-:W-:-:S03]  /*2aa80*/  MOV R219, R7 ;  /* 0x0000000700db7202 */ /* 0x000fc60000000f00 */
[----:B-1----:R-:W3:Y:S04]  /*2aa90*/  LDL.LU.64 R10, [R1+0x30a0] ;  /* 0x0030a000010a7983 */ /* 0x002ee80000300a00 */
[----:B------:R-:W3:Y:S04]  /*2aaa0*/  LDL.LU.64 R8, [R1+0x3098] ;  /* 0x0030980001087983 */ /* 0x000ee80000300a00 */
[----:B------:R-:W-:Y:S04]  /*2aab0*/  STL.64 [R1+0x720], R212 ;  /* 0x000720d401007387 */ /* 0x000fe80000100a00 */
[----:B------:R1:W-:Y:S01]  /*2aac0*/  STL.64 [R1+0x728], R214 ;  /* 0x000728d601007387 */ /* 0x0003e20000100a00 */
[----:B------:R-:W-:-:S03]  /*2aad0*/  IMAD.MOV.U32 R7, RZ, RZ, R175 ;  /* 0x000000ffff077224 */ /* 0x000fc600078e00af */
[----:B-1----:R-:W3:Y:S04]  /*2aae0*/  LDL.LU.64 R214, [R1+0x3090] ;  /* 0x0030900001d67983 */ /* 0x002ee80000300a00 */
[----:B------:R-:W3:Y:S04]  /*2aaf0*/  LDL.LU.64 R212, [R1+0x3088] ;  /* 0x0030880001d47983 */ /* 0x000ee80000300a00 */
[----:B------:R-:W-:Y:S04]  /*2ab00*/  STL.64 [R1+0x710], R176 ;  /* 0x000710b001007387 */ /* 0x000fe80000100a00 */
[----:B------:R1:W-:Y:S04]  /*2ab10*/  STL.64 [R1+0x718], R178 ;  /* 0x000718b201007387 */ /* 0x0003e80000100a00 */
[----:B-1----:R-:W3:Y:S04]  /*2ab20*/  LDL.LU.64 R178, [R1+0x3080] ;  /* 0x0030800001b27983 */ /* 0x002ee80000300a00 */
[----:B------:R-:W3:Y:S04]  /*2ab30*/  LDL.LU.64 R176, [R1+0x3078] ;  /* 0x0030780001b07983 */ /* 0x000ee80000300a00 */
[----:B------:R-:W-:Y:S04]  /*2ab40*/  STL.64 [R1+0x700], R172 ;  /* 0x000700ac01007387 */ /* 0x000fe80000100a00 */
[----:B------:R1:W-:Y:S04]  /*2ab50*/  STL [R1+0x708], R174 ;  /* 0x000708ae01007387 */ /* 0x0003e80000100800 */
[----:B-1----:R-:W3:Y:S04]  /*2ab60*/  LDL.LU.64 R174, [R1+0x3070] ;  /* 0x0030700001ae7983 */ /* 0x002ee80000300a00 */
[----:B------:R-:W3:Y:S04]  /*2ab70*/  LDL.LU.64 R172, [R1+0x3068] ;  /* 0x0030680001ac7983 */ /* 0x000ee80000300a00 */
[----:B------:R-:W-:Y:S04]  /*2ab80*/  STL.64 [R1+0x6f0], R168 ;  /* 0x0006f0a801007387 */ /* 0x000fe80000100a00 */
[----:B------:R1:W-:Y:S01]  /*2ab90*/  STL.64 [R1+0x6f8], R170 ;  /* 0x0006f8aa01007387 */ /* 0x0003e20000100a00 */
[C---:B------:R-:W-:Y:S03]  /*2aba0*/  HMMA.1688.F32.TF32 R236, R224.reuse, R82, R236 ;  /* 0x00000052e0ec723c */ /* 0x040fe600000810ec */
[----:B-1----:R-:W3:Y:S04]  /*2abb0*/  LDL.LU.64 R170, [R1+0x3060] ;  /* 0x0030600001aa7983 */ /* 0x002ee80000300a00 */
[----:B------:R-:W3:Y:S04]  /*2abc0*/  LDL.LU.64 R168, [R1+0x3058] ;  /* 0x0030580001a87983 */ /* 0x000ee80000300a00 */
[----:B------:R-:W3:Y:S04]  /*2abd0*/  LDL.LU.64 R166, [R1+0x3050] ;  /* 0x0030500001a67983 */ /* 0x000ee80000300a00 */
[----:B------:R-:W3:Y:S04]  /*2abe0*/  LDL.LU.64 R164, [R1+0x3048] ;  /* 0x0030480001a47983 */ /* 0x000ee80000300a00 */
[----:B------:R1:W-:Y:S04]  /*2abf0*/  STL.64 [R1+0x640], R220 ;  /* 0x000640dc01007387 */ /* 0x0003e80000100a00 */
[----:B------:R4:W-:Y:S04]  /*2ac00*/  STL.64 [R1+0x648], R222 ;  /* 0x000648de01007387 */ /* 0x0009e80000100a00 */
[----:B-1----:R-:W3:Y:S04]  /*2ac10*/  LDL.LU R220, [R1+0x20] ;  /* 0x0000200001dc7983 */ /* 0x002ee80000300800 */
[----:B------:R-:W3:Y:S04]  /*2ac20*/  LDL.LU R221, [R1+0x24] ;  /* 0x0000240001dd7983 */ /* 0x000ee80000300800 */
[----:B----4-:R-:W3:Y:S04]  /*2ac30*/  LDL.LU R222, [R1+0x28] ;  /* 0x0000280001de7983 */ /* 0x010ee80000300800 */
[----:B------:R-:W-:Y:S04]  /*2ac40*/  STL.64 [R1+0x630], R160 ;  /* 0x000630a001007387 */ /* 0x000fe80000100a00 */
[----:B------:R1:W-:Y:S04]  /*2ac50*/  STL.64 [R1+0x638], R162 ;  /* 0x000638a201007387 */ /* 0x0003e80000100a00 */
[----:B-1----:R-:W4:Y:S04]  /*2ac60*/  LDL.LU.64 R162, [R1+0x3040] ;  /* 0x0030400001a27983 */ /* 0x002f280000300a00 */
[----:B------:R-:W4:Y:S04]  /*2ac70*/  LDL.LU.64 R160, [R1+0x3038] ;  /* 0x0030380001a07983 */ /* 0x000f280000300a00 */
        /* <DEDUP_REMOVED lines=15> */
[----:B------:R-:W4:Y:S01]  /*2ad70*/  LDL.LU.64 R236, [R1+0x2ff8] ;  /* 0x002ff80001ec7983 */ /* 0x000f220000300a00 */
[----:B------:R-:W-:Y:S01]  /*2ad80*/  IMAD.MOV.U32 R223, RZ, RZ, R252 ;  /* 0x000000ffffdf7224 */ /* 0x000fe200078e00fc */
[C---:B--2---:R-:W-:Y:S08]  /*2ad90*/  HMMA.1688.F32.TF32 R216, R224.reuse, R74, R216 ;  /* 0x0000004ae0d8723c */ /* 0x044ff000000810d8 */
[----:B---3--:R-:W-:Y:S11]  /*2ada0*/  HMMA.1688.F32.TF32 R220, R224, R78, R220 ;  /* 0x0000004ee0dc723c */ /* 0x008ff600000810dc */
[----:B------:R-:W-:Y:S11]  /*2adb0*/  @!UPT UIADD3 URZ, URZ, URZ, URZ ;  /* 0x0000003f3f3ff290 */ /* 0x000ff6000fffe03f */
[----:B------:R-:W-:Y:S01]  /*2adc0*/  @!UPT UIADD3 URZ, URZ, URZ, URZ ;  /* 0x0000003f3f3ff290 */ /* 0x000fe2000fffe03f */
[----:B------:R-:W-:Y:S04]  /*2add0*/  STL.64 [R1+0x5e0], R220 ;  /* 0x0005e0dc01007387 */ /* 0x000fe80000100a00 */
[----:B------:R-:W-:Y:S04]  /*2ade0*/  STL.64 [R1+0x5e8], R222 ;  /* 0x0005e8de01007387 */ /* 0x000fe80000100a00 */
[----:B------:R-:W-:Y:S04]  /*2adf0*/  STL.64 [R1+0x5d0], R216 ;  /* 0x0005d0d801007387 */ /* 0x000fe80000100a00 */
[----:B------:R1:W-:Y:S01]  /*2ae00*/  STL.64 [R1+0x5d8], R218 ;  /* 0x0005d8da01007387 */ /* 0x0003e20000100a00 */
[C---:B----4-:R-:W-:Y:S08]  /*2ae10*/  HMMA.1688.F32.TF32 R152, R228.reuse, R62, R152 ;  /* 0x0000003ee498723c */ /* 0x050ff00000081098 */
[C---:B-1----:R-:W-:Y:S08]  /*2ae20*/  HMMA.1688.F32.TF32 R216, R228.reuse, R66, R148 ;  /* 0x00000042e4d8723c */ /* 0x042ff00000081094 */
[C---:B------:R-:W-:Y:S01]  /*2ae30*/  HMMA.1688.F32.TF32 R148, R228.reuse, R90, R156 ;  /* 0x0000005ae494723c */ /* 0x040fe2000008109c */
[----:B------:R-:W-:Y:S04]  /*2ae40*/  LDS R156, [R2+0x2380] ;  /* 0x00238000029c7984 */ /* 0x000fe80000000800 */
[----:B------:R-:W-:Y:S03]  /*2ae50*/  LDS R158, [R2+0x3380] ;  /* 0x00338000029e7984 */ /* 0x000fe60000000800 */
[----:B------:R-:W-:Y:S01]  /*2ae60*/  HMMA.1688.F32.TF32 R160, R228, R86, R160 ;  /* 0x00000056e4a0723c */ /* 0x000fe200000810a0 */
[----:B------:R-:W-:Y:S04]  /*2ae70*/  LDS R157, [R0+0x2380] ;  /* 0x00238000009d7984 */ /* 0x000fe80000000800 */
[----:B------:R-:W-:Y:S03]  /*2ae80*/  LDS R159, [R0+0x3380] ;  /* 0x00338000009f7984 */ /* 0x000fe60000000800 */
[----:B------:R-:W-:Y:S08]  /*2ae90*/  HMMA.1688.F32.TF32 R220, R224, R70, R236 ;  /* 0x00000046e0dc723c */ /* 0x000ff000000810ec */
[----:B------:R-:W-:Y:S01]  /*2aea0*/  MOV R73, R150 ;  /* 0x0000009600497202 */ /* 0x000fe20000000f00 */
[----:B------:R-:W-:Y:S01]  /*2aeb0*/  IMAD.MOV.U32 R72, RZ, RZ, R151 ;  /* 0x000000ffff487224 */ /* 0x000fe200078e0097 */
[----:B------:R-:W-:Y:S04]  /*2aec0*/  LDS R150, [R2+0x3300] ;  /* 0x0033000002967984 */ /* 0x000fe80000000800 */
[----:B------:R-:W-:Y:S09]  /*2aed0*/  LDS R151, [R0+0x3300] ;  /* 0x0033000000977984 */ /* 0x000ff20000000800 */
[----:B------:R-:W-:Y:S04]  /*2aee0*/  STL.64 [R1+0x540], R220 ;  /* 0x000540dc01007387 */ /* 0x000fe80000100a00 */
[----:B------:R-:W-:Y:S04]  /*2aef0*/  STL.64 [R1+0x548], R222 ;  /* 0x000548de01007387 */ /* 0x000fe80000100a00 */
[----:B------:R-:W-:Y:S04]  /*2af00*/  STL.64 [R1+0x530], R216 ;  /* 0x000530d801007387 */ /* 0x000fe80000100a00 */
[----:B------:R-:W-:Y:S04]  /*2af10*/  STL.64 [R1+0x538], R218 ;  /* 0x000538da01007387 */ /* 0x000fe80000100a00 */
[----:B------:R-:W-:Y:S04]  /*2af20*/  STL.64 [R1+0x520], R152 ;  /* 0x0005209801007387 */ /* 0x000fe80000100a00 */
[----:B------:R-:W-:Y:S04]  /*2af30*/  STL.64 [R1+0x528], R154 ;  /* 0x0005289a01007387 */ /* 0x000fe80000100a00 */
[----:B------:R-:W-:Y:S04]  /*2af40*/  STL.64 [R1+0x510], R148 ;  /* 0x0005109401007387 */ /* 0x000fe80000100a00 */
[----:B------:R-:W-:Y:S04]  /*2af50*/  LDS R148, [R2+0x2300] ;  /* 0x0023000002947984 */ /* 0x000fe80000000800 */
[----:B------:R-:W1:Y:S01]  /*2af60*/  LDS R149, [R0+0x2300] ;  /* 0x0023000000957984 */ /* 0x000e620000000800 */
[C---:B------:R-:W-:Y:S03]  /*2af70*/  HMMA.1688.F32.TF32 R164, R228.reuse, R82, R164 ;  /* 0x00000052e4a4723c */ /* 0x040fe600000810a4 */
[----:B------:R-:W-:Y:S04]  /*2af80*/  LDS R152, [R4+0x2300] ;  /* 0x0023000004987984 */ /* 0x000fe80000000800 */
[----:B------:R-:W-:Y:S01]  /*2af90*/  LDS R154, [R4+0x3300] ;  /* 0x00330000049a7984 */ /* 0x000fe20000000800 */
[C---:B------:R-:W-:Y:S03]  /*2afa0*/  HMMA.1688.F32.TF32 R168, R228.reuse, R78, R168 ;  /* 0x0000004ee4a8723c */ /* 0x040fe600000810a8 */
[----:B------:R-:W-:Y:S04]  /*2afb0*/  LDS R153, [R5+0x2300] ;  /* 0x0023000005997984 */ /* 0x000fe80000000800 */
[----:B------:R-:W2:Y:S01]  /*2afc0*/  LDS R155, [R5+0x3300] ;  /* 0x00330000059b7984 */ /* 0x000ea20000000800 */
[C---:B------:R-:W-:Y:S03]  /*2afd0*/  HMMA.1688.F32.TF32 R172, R228.reuse, R74, R172 ;  /* 0x0000004ae4ac723c */ /* 0x040fe600000810ac */
[----:B------:R-:W-:Y:S04]  /*2afe0*/  LDS R220, [R4+0x2380] ;  /* 0x0023800004dc7984 */ /* 0x000fe80000000800 */
[----:B------:R-:W-:Y:S01]  /*2aff0*/  LDS R222, [R4+0x3380] ;  /* 0x0033800004de7984 */ /* 0x000fe20000000800 */
[----:B------:R-:W-:Y:S03]  /*2b000*/  HMMA.1688.F32.TF32 R176, R228, R70, R176 ;  /* 0x00000046e4b0723c */ /* 0x000fe600000810b0 */
[----:B------:R-:W-:Y:S04]  /*2b010*/  LDS R221, [R5+0x2380] ;  /* 0x0023800005dd7984 */ /* 0x000fe80000000800 */
[----:B------:R-:W3:Y:S01]  /*2b020*/  LDS R223, [R5+0x3380] ;  /* 0x0033800005df7984 */ /* 0x000ee20000000800 */
[C---:B-1----:R-:W-:Y:S03]  /*2b030*/  HMMA.1688.F32.TF32 R8, R148.reuse, R62, R8 ;  /* 0x0000003e9408723c */ /* 0x042fe60000081008 */
[----:B------:R1:W-:Y:S11]  /*2b040*/  STL [R1+0x2e08], R160 ;  /* 0x002e08a001007387 */ /* 0x0003f60000100800 */
[----:B------:R-:W-:Y:S10]  /*2b050*/  @!UPT UIADD3 URZ, URZ, URZ, URZ ;  /* 0x0000003f3f3ff290 */ /* 0x000ff4000fffe03f */
[----:B------:R-:W-:Y:S01]  /*2b060*/  MOV R89, R8 ;  /* 0x0000000800597202 */ /* 0x000fe20000000f00 */
[----:B------:R-:W-:Y:S01]  /*2b070*/  IMAD.MOV.U32 R88, RZ, RZ, R9 ;  /* 0x000000ffff587224 */ /* 0x000fe200078e0009 */
[----:B------:R-:W-:Y:S01]  /*2b080*/  MOV R84, R11 ;  /* 0x0000000b00547202 */ /* 0x000fe20000000f00 */
[----:B------:R-:W-:Y:S02]  /*2b090*/  IMAD.MOV.U32 R85, RZ, RZ, R10 ;  /* 0x000000ffff557224 */ /* 0x000fe400078e000a */
[C---:B------:R-:W-:Y:S01]  /*2b0a0*/  HMMA.1688.F32.TF32 R8, R148.reuse, R90, R204 ;  /* 0x0000005a9408723c */ /* 0x040fe200000810cc */
[----:B------:R-:W-:Y:S04]  /*2b0b0*/  STL [R1+0x2e04], R161 ;  /* 0x002e04a101007387 */ /* 0x000fe80000100800 */
[----:B------:R4:W-:Y:S04]  /*2b0c0*/  STL [R1+0x2e00], R162 ;  /* 0x002e00a201007387 */ /* 0x0009e80000100800 */
[----:B------:R1:W-:Y:S11]  /*2b0d0*/  STL [R1+0x2dfc], R163 ;  /* 0x002dfca301007387 */ /* 0x0003f60000100800 */
[----:B------:R-:W-:Y:S04]  /*2b0e0*/  @!UPT UIADD3 URZ, URZ, URZ, URZ ;  /* 0x0000003f3f3ff290 */ /* 0x000fe8000fffe03f */
[----:B-1----:R-:W-:Y:S01]  /*2b0f0*/  IMAD.MOV.U32 R160, RZ, RZ, R8 ;  /* 0x000000ffffa07224 */ /* 0x002fe200078e0008 */
[----:B----4-:R-:W-:Y:S01]  /*2b100*/  MOV R162, R10 ;  /* 0x0000000a00a27202 */ /* 0x010fe20000000f00 */
[----:B------:R-:W-:Y:S02]  /*2b110*/  IMAD.MOV.U32 R161, RZ, RZ, R9 ;  /* 0x000000ffffa17224 */ /* 0x000fe400078e0009 */
[----:B------:R-:W-:Y:S02]  /*2b120*/  IMAD.MOV.U32 R163, RZ, RZ, R11 ;  /* 0x000000ffffa37224 */ /* 0x000fe400078e000b */
[----:B------:R-:W-:Y:S01]  /*2b130*/  HMMA.1688.F32.TF32 R8, R148, R86, R12 ;  /* 0x000000569408723c */ /* 0x000fe2000008100c */
[----:B------:R1:W-:Y:S04]  /*2b140*/  STL [R1+0x2e18], R164 ;  /* 0x002e18a401007387 */ /* 0x0003e80000100800 */
[----:B------:R4:W-:Y:S04]  /*2b150*/  STL [R1+0x2e14], R165 ;  /* 0x002e14a501007387 */ /* 0x0009e80000100800 */
[----:B------:R1:W-:Y:S04]  /*2b160*/  STL [R1+0x2e10], R166 ;  /* 0x002e10a601007387 */ /* 0x0003e80000100800 */
[----:B------:R1:W-:Y:S11]  /*2b170*/  STL [R1+0x2e0c], R167 ;  /* 0x002e0ca701007387 */ /* 0x0003f60000100800 */
[----:B-1----:R-:W-:Y:S01]  /*2b180*/  IMAD.MOV.U32 R164, RZ, RZ, R8 ;  /* 0x000000ffffa47224 */ /* 0x002fe200078e0008 */
[----:B----4-:R-:W-:Y:S01]  /*2b190*/  MOV R165, R9 ;  /* 0x0000000900a57202 */ /* 0x010fe20000000f00 */
[----:B------:R-:W-:-:S02]  /*2b1a0*/  IMAD.MOV.U32 R166, RZ, RZ, R10 ;  /* 0x000000ffffa67224 */ /* 0x000fc400078e000a */
[----:B------:R-:W-:Y:S02]  /*2b1b0*/  IMAD.MOV.U32 R167, RZ, RZ, R11 ;  /* 0x000000ffffa77224 */ /* 0x000fe400078e000b */
[----:B------:R-:W-:Y:S01]  /*2b1c0*/  HMMA.1688.F32.TF32 R8, R148, R82, R208 ;  /* 0x000000529408723c */ /* 0x000fe200000810d0 */
[----:B------:R1:W-:Y:S04]  /*2b1d0*/  STL [R1+0x2e28], R168 ;  /* 0x002e28a801007387 */ /* 0x0003e80000100800 */
[----:B------:R4:W-:Y:S04]  /*2b1e0*/  STL [R1+0x2e24], R169 ;  /* 0x002e24a901007387 */ /* 0x0009e80000100800 */
[----:B------:R-:W-:Y:S04]  /*2b1f0*/  STL [R1+0x2e20], R170 ;  /* 0x002e20aa01007387 */ /* 0x000fe80000100800 */
[----:B------:R1:W-:Y:S11]  /*2b200*/  STL [R1+0x2e1c], R171 ;  /* 0x002e1cab01007387 */ /* 0x0003f60000100800 */
[----:B-1----:R-:W-:Y:S01]  /*2b210*/  MOV R168, R8 ;  /* 0x0000000800a87202 */ /* 0x002fe20000000f00 */
[----:B----4-:R-:W-:Y:S01]  /*2b220*/  IMAD.MOV.U32 R169, RZ, RZ, R9 ;  /* 0x000000ffffa97224 */ /* 0x010fe200078e0009 */
[----:B------:R-:W-:Y:S01]  /*2b230*/  MOV R171, R11 ;  /* 0x0000000b00ab7202 */ /* 0x000fe20000000f00 */
[----:B------:R-:W-:-:S02]  /*2b240*/  IMAD.MOV.U32 R170, RZ, RZ, R10 ;  /* 0x000000ffffaa7224 */ /* 0x000fc400078e000a */
[----:B------:R-:W-:Y:S01]  /*2b250*/  HMMA.1688.F32.TF32 R8, R148, R78, R16 ;  /* 0x0000004e9408723c */ /* 0x000fe20000081010 */
[----:B------:R1:W-:Y:S04]  /*2b260*/  STL [R1+0x2e38], R172 ;  /* 0x002e38ac01007387 */ /* 0x0003e80000100800 */
[----:B------:R-:W-:Y:S04]  /*2b270*/  STL [R1+0x2e34], R173 ;  /* 0x002e34ad01007387 */ /* 0x000fe80000100800 */
[----:B------:R4:W-:Y:S04]  /*2b280*/  STL [R1+0x2e30], R174 ;  /* 0x002e30ae01007387 */ /* 0x0009e80000100800 */
[----:B------:R1:W-:Y:S11]  /*2b290*/  STL [R1+0x2e2c], R175 ;  /* 0x002e2caf01007387 */ /* 0x0003f60000100800 */
[----:B-1----:R-:W-:Y:S01]  /*2b2a0*/  IMAD.MOV.U32 R172, RZ, RZ, R8 ;  /* 0x000000ffffac7224 */ /* 0x002fe200078e0008 */
[----:B----4-:R-:W-:Y:S01]  /*2b2b0*/  MOV R174, R10 ;  /* 0x0000000a00ae7202 */ /* 0x010fe20000000f00 */
[----:B------:R-:W-:-:S02]  /*2b2c0*/  IMAD.MOV.U32 R173, RZ, RZ, R9 ;  /* 0x000000ffffad7224 */ /* 0x000fc400078e0009 */
[----:B------:R-:W-:Y:S02]  /*2b2d0*/  IMAD.MOV.U32 R175, RZ, RZ, R11 ;  /* 0x000000ffffaf7224 */ /* 0x000fe400078e000b */
[C---:B------:R-:W-:Y:S01]  /*2b2e0*/  HMMA.1688.F32.TF32 R8, R148.reuse, R74, R20 ;  /* 0x0000004a9408723c */ /* 0x040fe20000081014 */
[----:B------:R1:W-:Y:S04]  /*2b2f0*/  STL [R1+0x2e48], R176 ;  /* 0x002e48b001007387 */ /* 0x0003e80000100800 */
[----:B------:R4:W-:Y:S03]  /*2b300*/  STL [R1+0x2e44], R177 ;  /* 0x002e44b101007387 */ /* 0x0009e60000100800 */
[----:B------:R-:W-:Y:S01]  /*2b310*/  HMMA.1688.F32.TF32 R16, R148, R70, R24 ;  /* 0x000000469410723c */ /* 0x000fe20000081018 */
[----:B------:R1:W-:Y:S04]  /*2b320*/  STL [R1+0x2e40], R178 ;  /* 0x002e40b201007387 */ /* 0x0003e80000100800 */
[----:B------:R1:W-:Y:S03]  /*2b330*/  STL [R1+0x2e3c], R179 ;  /* 0x002e3cb301007387 */ /* 0x0003e60000100800 */
[----:B--2---:R-:W-:Y:S08]  /*2b340*/  HMMA.1688.F32.TF32 R12, R152, R66, R28 ;  /* 0x00000042980c723c */ /* 0x004ff0000008101c */
[----:B-1----:R-:W-:Y:S01]  /*2b350*/  IMAD.MOV.U32 R176, RZ, RZ, R8 ;  /* 0x000000ffffb07224 */ /* 0x002fe200078e0008 */
[----:B----4-:R-:W-:Y:S01]  /*2b360*/  MOV R177, R9 ;  /* 0x0000000900b17202 */ /* 0x010fe20000000f00 */
[----:B------:R-:W-:-:S02]  /*2b370*/  IMAD.MOV.U32 R178, RZ, RZ, R10 ;  /* 0x000000ffffb27224 */ /* 0x000fc400078e000a */
[----:B------:R-:W-:Y:S02]  /*2b380*/  IMAD.MOV.U32 R179, RZ, RZ, R11 ;  /* 0x000000ffffb37224 */ /* 0x000fe400078e000b */
        /* <DEDUP_REMOVED lines=12> */
[----:B------:R1:W-:Y:S01]  /*2b450*/  STL.64 [R1+0x6e8], R18 ;  /* 0x0006e81201007387 */ /* 0x0003e20000100a00 */
[----:B------:R-:W-:Y:S03]  /*2b460*/  HMMA.1688.F32.TF32 R212, R148, R66, R212 ;  /* 0x0000004294d4723c */ /* 0x000fe600000810d4 */
[----:B------:R-:W-:Y:S04]  /*2b470*/  STL.64 [R1+0x6d0], R12 ;  /* 0x0006d00c01007387 */ /* 0x000fe80000100a00 */
[----:B------:R2:W-:Y:S01]  /*2b480*/  STL.64 [R1+0x6d8], R14 ;  /* 0x0006d80e01007387 */ /* 0x0005e20000100a00 */
[C---:B-1----:R-:W-:Y:S03]  /*2b490*/  HMMA.1688.F32.TF32 R16, R152.reuse, R90, R36 ;  /* 0x0000005a9810723c */ /* 0x042fe60000081024 */
[----:B------:R-:W-:Y:S04]  /*2b4a0*/  STL.64 [R1+0x6c0], R8 ;  /* 0x0006c00801007387 */ /* 0x000fe80000100a00 */
[----:B------:R1:W-:Y:S01]  /*2b4b0*/  STL.64 [R1+0x6c8], R10 ;  /* 0x0006c80a01007387 */ /* 0x0003e20000100a00 */
[----:B--2---:R-:W-:Y:S08]  /*2b4c0*/  HMMA.1688.F32.TF32 R12, R152, R86, R56 ;  /* 0x00000056980c723c */ /* 0x004ff00000081038 */
[----:B---3--:R-:W-:Y:S08]  /*2b4d0*/  HMMA.1688.F32.TF32 R228, R220, R62, R144 ;  /* 0x0000003edce4723c */ /* 0x008ff00000081090 */
[C---:B------:R-:W-:Y:S08]  /*2b4e0*/  HMMA.1688.F32.TF32 R148, R152.reuse, R78, R96 ;  /* 0x0000004e9894723c */ /* 0x040ff00000081060 */
[C---:B-1----:R-:W-:Y:S01]  /*2b4f0*/  HMMA.1688.F32.TF32 R8, R152.reuse, R82, R92 ;  /* 0x000000529808723c */ /* 0x042fe2000008105c */
[----:B------:R-:W-:Y:S04]  /*2b500*/  STL.64 [R1+0x6b0], R16 ;  /* 0x0006b01001007387 */ /* 0x000fe80000100a00 */
[----:B------:R1:W-:Y:S04]  /*2b510*/  STL.64 [R1+0x6b8], R18 ;  /* 0x0006b81201007387 */ /* 0x0003e80000100a00 */
[----:B------:R-:W-:Y:S04]  /*2b520*/  STL.64 [R1+0x6a0], R12 ;  /* 0x0006a00c01007387 */ /* 0x000fe80000100a00 */
[----:B------:R2:W-:Y:S04]  /*2b530*/  STL.64 [R1+0x6a8], R14 ;  /* 0x0006a80e01007387 */ /* 0x0005e80000100a00 */
[----:B------:R-:W-:Y:S01]  /*2b540*/  STL [R1+0x2de8], R148 ;  /* 0x002de89401007387 */ /* 0x000fe20000100800 */
[----:B-1----:R-:W-:Y:S08]  /*2b550*/  HMMA.1688.F32.TF32 R16, R152, R74, R100 ;  /* 0x0000004a9810723c */ /* 0x002ff00000081064 */
[----:B------:R-:W-:Y:S01]  /*2b560*/  HMMA.1688.F32.TF32 R224, R220, R90, R180 ;  /* 0x0000005adce0723c */ /* 0x000fe200000810b4 */
[----:B------:R-:W-:Y:S04]  /*2b570*/  STL.64 [R1+0x690], R8 ;  /* 0x0006900801007387 */ /* 0x000fe80000100a00 */
[----:B------:R1:W-:Y:S03]  /*2b580*/  STL.64 [R1+0x698], R10 ;  /* 0x0006980a01007387 */ /* 0x0003e60000100a00 */
[----:B--2---:R-:W-:Y:S01]  /*2b590*/  HMMA.1688.F32.TF32 R12, R152, R70, R104 ;  /* 0x00000046980c723c */ /* 0x004fe20000081068 */
[----:B------:R-:W-:Y:S01]  /*2b5a0*/  MOV R168, R6 ;  /* 0x0000000600a87202 */ /* 0x000fe20000000f00 */
[----:B------:R-:W-:Y:S01]  /*2b5b0*/  IMAD.MOV.U32 R169, RZ, RZ, R61 ;  /* 0x000000ffffa97224 */ /* 0x000fe200078e003d */
[----:B------:R-:W-:Y:S01]  /*2b5c0*/  MOV R171, R65 ;  /* 0x0000004100ab7202 */ /* 0x000fe20000000f00 */
[----:B------:R-:W-:-:S02]  /*2b5d0*/  IMAD.MOV.U32 R170, RZ, RZ, R64 ;  /* 0x000000ffffaa7224 */ /* 0x000fc400078e0040 */
[----:B------:R-:W-:Y:S01]  /*2b5e0*/  IMAD.MOV.U32 R236, RZ, RZ, R68 ;  /* 0x000000ffffec7224 */ /* 0x000fe200078e0044 */
[----:B------:R-:W-:Y:S01]  /*2b5f0*/  MOV R238, R3 ;  /* 0x0000000300ee7202 */ /* 0x000fe20000000f00 */
[----:B------:R-:W-:Y:S01]  /*2b600*/  IMAD.MOV.U32 R237, RZ, RZ, R69 ;  /* 0x000000ffffed7224 */ /* 0x000fe200078e0045 */
[----:B-1----:R-:W-:Y:S01]  /*2b610*/  HMMA.1688.F32.TF32 R8, R156, R66, R108 ;  /* 0x000000429c08723c */ /* 0x002fe2000008106c */
[----:B------:R-:W-:Y:S04]  /*2b620*/  STL [R1+0x2de4], R149 ;  /* 0x002de49501007387 */ /* 0x000fe80000100800 */
[----:B------:R-:W-:Y:S04]  /*2b630*/  STL [R1+0x2de0], R150 ;  /* 0x002de09601007387 */ /* 0x000fe80000100800 */
[----:B------:R-:W-:Y:S04]  /*2b640*/  STL [R1+0x2ddc], R151 ;  /* 0x002ddc9701007387 */ /* 0x000fe80000100800 */
[----:B------:R-:W-:Y:S04]  /*2b650*/  STL.64 [R1+0x680], R16 ;  /* 0x0006801001007387 */ /* 0x000fe80000100a00 */
[----:B------:R1:W-:Y:S04]  /*2b660*/  STL.64 [R1+0x688], R18 ;  /* 0x0006881201007387 */ /* 0x0003e80000100a00 */
[----:B------:R-:W-:Y:S03]  /*2b670*/  STL.64 [R1+0x5c0], R12 ;  /* 0x0005c00c01007387 */ /* 0x000fe60000100a00 */
[----:B------:R-:W-:Y:S01]  /*2b680*/  MOV R155, R8 ;  /* 0x00000008009b7202 */ /* 0x000fe20000000f00 */
[----:B------:R-:W-:Y:S01]  /*2b690*/  IMAD.MOV.U32 R154, RZ, RZ, R9 ;  /* 0x000000ffff9a7224 */ /* 0x000fe200078e0009 */
[----:B------:R-:W-:Y:S01]  /*2b6a0*/  MOV R152, R11 ;  /* 0x0000000b00987202 */ /* 0x000fe20000000f00 */
[----:B------:R-:W-:-:S02]  /*2b6b0*/  IMAD.MOV.U32 R153, RZ, RZ, R10 ;  /* 0x000000ffff997224 */ /* 0x000fc400078e000a */
[----:B------:R-:W-:Y:S01]  /*2b6c0*/  IMAD.MOV.U32 R239, RZ, RZ, R60 ;  /* 0x000000ffffef7224 */ /* 0x000fe200078e003c */
[C---:B------:R-:W-:Y:S01]  /*2b6d0*/  HMMA.1688.F32.TF32 R8, R156.reuse, R62, R112 ;  /* 0x0000003e9c08723c */ /* 0x040fe20000081070 */
[----:B------:R2:W-:Y:S04]  /*2b6e0*/  STL.64 [R1+0x5c8], R14 ;  /* 0x0005c80e01007387 */ /* 0x0005e80000100a00 */
[----:B------:R-:W3:Y:S03]  /*2b6f0*/  S2R R252, SR_TID.X ;  /* 0x0000000000fc7919 */ /* 0x000ee60000002100 */
[C---:B-1----:R-:W-:Y:S01]  /*2b700*/  HMMA.1688.F32.TF32 R16, R156.reuse, R90, R116 ;  /* 0x0000005a9c10723c */ /* 0x042fe20000081074 */
[----:B------:R-:W-:Y:S01]  /*2b710*/  IMAD.MOV.U32 R81, RZ, RZ, R212 ;  /* 0x000000ffff517224 */ /* 0x000fe200078e00d4 */
[----:B------:R-:W-:Y:S01]  /*2b720*/  MOV R80, R213 ;  /* 0x000000d500507202 */ /* 0x000fe20000000f00 */
[----:B------:R-:W-:Y:S01]  /*2b730*/  IMAD.MOV.U32 R77, RZ, RZ, R214 ;  /* 0x000000ffff4d7224 */ /* 0x000fe200078e00d6 */
[----:B------:R-:W-:Y:S04]  /*2b740*/  LDS R62, [R2+0x5080] ;  /* 0x00508000023e7984 */ /* 0x000fe80000000800 */
[-C--:B--2---:R-:W-:Y:S01]  /*2b750*/  HMMA.1688.F32.TF32 R12, R156, R86.reuse, R120 ;  /* 0x000000569c0c723c */ /* 0x084fe20000081078 */
[----:B------:R-:W-:Y:S04]  /*2b760*/  STL [R1+0x2df8], R152 ;  /* 0x002df89801007387 */ /* 0x000fe80000100800 */
[----:B------:R-:W-:Y:S04]  /*2b770*/  STL [R1+0x2df4], R154 ;  /* 0x002df49a01007387 */ /* 0x000fe80000100800 */
[----:B------:R-:W-:Y:S04]  /*2b780*/  STL [R1+0x2df0], R155 ;  /* 0x002df09b01007387 */ /* 0x000fe80000100800 */
[----:B------:R-:W-:Y:S04]  /*2b790*/  STL [R1+0x2dec], R153 ;  /* 0x002dec9901007387 */ /* 0x000fe80000100800 */
[----:B------:R-:W-:Y:S04]  /*2b7a0*/  STL.64 [R1+0x5a0], R8 ;  /* 0x0005a00801007387 */ /* 0x000fe80000100a00 */
[----:B------:R1:W-:Y:S04]  /*2b7b0*/  STL.64 [R1+0x5a8], R10 ;  /* 0x0005a80a01007387 */ /* 0x0003e80000100a00 */
[----:B------:R-:W-:Y:S04]  /*2b7c0*/  STL.64 [R1+0x590], R16 ;  /* 0x0005901001007387 */ /* 0x000fe80000100a00 */
[----:B------:R-:W-:Y:S04]  /*2b7d0*/  STL.64 [R1+0x598], R18 ;  /* 0x0005981201007387 */ /* 0x000fe80000100a00 */
[----:B------:R-:W-:Y:S04]  /*2b7e0*/  STL.64 [R1+0x580], R12 ;  /* 0x0005800c01007387 */ /* 0x000fe80000100a00 */
[----:B------:R-:W-:Y:S04]  /*2b7f0*/  STL.64 [R1+0x588], R14 ;  /* 0x0005880e01007387 */ /* 0x000fe80000100a00 */
[----:B------:R-:W-:Y:S04]  /*2b800*/  STL [R1+0x2dd8], R231 ;  /* 0x002dd8e701007387 */ /* 0x000fe80000100800 */
[----:B------:R-:W-:Y:S04]  /*2b810*/  STL [R1+0x2dd4], R227 ;  /* 0x002dd4e301007387 */ /* 0x000fe80000100800 */
[----:B------:R-:W2:Y:S04]  /*2b820*/  LDL.LU R6, [R1+0x2ff4] ;  /* 0x002ff40001067983 */ /* 0x000ea80000300800 */
[----:B------:R-:W4:Y:S04]  /*2b830*/  LDL.LU R61, [R1+0x2ff0] ;  /* 0x002ff000013d7983 */ /* 0x000f280000300800 */
[----:B------:R-:W3:Y:S04]  /*2b840*/  LDL.LU R64, [R1+0x2fec] ;  /* 0x002fec0001407983 */ /* 0x000ee80000300800 */
[----:B------:R-:W3:Y:S04]  /*2b850*/  LDL.LU R65, [R1+0x2fe8] ;  /* 0x002fe80001417983 */ /* 0x000ee80000300800 */
[----:B------:R-:W3:Y:S04]  /*2b860*/  LDL.LU R68, [R1+0x2fe4] ;  /* 0x002fe40001447983 */ /* 0x000ee80000300800 */
[----:B------:R-:W3:Y:S04]  /*2b870*/  LDL.LU R69, [R1+0x2fe0] ;  /* 0x002fe00001457983 */ /* 0x000ee80000300800 */
[----:B------:R-:W3:Y:S04]  /*2b880*/  LDL.LU R3, [R1+0x2fdc] ;  /* 0x002fdc0001037983 */ /* 0x000ee80000300800 */
[----:B------:R-:W3:Y:S01]  /*2b890*/  LDL.LU R60, [R1+0x2fd8] ;  /* 0x002fd800013c7983 */ /* 0x000ee20000300800 */
[----:B------:R-:W-:Y:S01]  /*2b8a0*/  IMAD.MOV.U32 R76, RZ, RZ, R215 ;  /* 0x000000ffff4c7224 */ /* 0x000fe200078e00d7 */
[C---:B------:R-:W-:Y:S02]  /*2b8b0*/  HMMA.1688.F32.TF32 R204, R220.reuse, R86, R184 ;  /* 0x00000056dccc723c */ /* 0x040fe400000810b8 */
[----:B------:R-:W-:Y:S04]  /*2b8c0*/  LDS R63, [R0+0x5080] ;  /* 0x00508000003f7984 */ /* 0x000fe80000000800 */
[----:B------:R-:W-:Y:S02]  /*2b8d0*/  LDS R56, [R4+0x4080] ;  /* 0x0040800004387984 */ /* 0x000fe40000000800 */
[C---:B------:R-:W-:Y:S02]  /*2b8e0*/  HMMA.1688.F32.TF32 R208, R220.reuse, R82, R188 ;  /* 0x00000052dcd0723c */ /* 0x040fe400000810bc */
[----:B------:R-:W-:Y:S04]  /*2b8f0*/  LDS R58, [R4+0x5080] ;  /* 0x00508000043a7984 */ /* 0x000fe80000000800 */
[----:B------:R-:W-:Y:S02]  /*2b900*/  LDS R57, [R5+0x4080] ;  /* 0x0040800005397984 */ /* 0x000fe40000000800 */
[----:B------:R-:W-:Y:S02]  /*2b910*/  HMMA.1688.F32.TF32 R216, R220, R74, R196 ;  /* 0x0000004adcd8723c */ /* 0x000fe400000810c4 */
[----:B------:R-:W-:Y:S01]  /*2b920*/  LDS R59, [R5+0x5080] ;  /* 0x00508000053b7984 */ /* 0x000fe20000000800 */
[----:B--2---:R-:W-:-:S02]  /*2b930*/  IMAD.MOV.U32 R175, RZ, RZ, R6 ;  /* 0x000000ffffaf7224 */ /* 0x004fc400078e0006 */
[----:B----4-:R-:W-:Y:S02]  /*2b940*/  IMAD.MOV.U32 R174, RZ, RZ, R61 ;  /* 0x000000ffffae7224 */ /* 0x010fe400078e003d */
[----:B---3--:R-:W-:Y:S02]  /*2b950*/  IMAD.MOV.U32 R172, RZ, RZ, R64 ;  /* 0x000000ffffac7224 */ /* 0x008fe400078e0040 */
[----:B------:R-:W2:Y:S01]  /*2b960*/  LDL.LU R64, [R1+0x2fd4] ;  /* 0x002fd40001407983 */ /* 0x000ea20000300800 */
[----:B------:R-:W-:-:S03]  /*2b970*/  MOV R173, R65 ;  /* 0x0000004100ad7202 */ /* 0x000fc60000000f00 */
[----:B------:R-:W3:Y:S04]  /*2b980*/  LDL.LU R65, [R1+0x2fd0] ;  /* 0x002fd00001417983 */ /* 0x000ee80000300800 */
[----:B------:R-:W4:Y:S04]  /*2b990*/  LDL.LU R61, [R1+0x2fcc] ;  /* 0x002fcc00013d7983 */ /* 0x000f280000300800 */
[----:B------:R-:W4:Y:S01]  /*2b9a0*/  LDL.LU R6, [R1+0x2fc8] ;  /* 0x002fc80001067983 */ /* 0x000f220000300800 */
[----:B------:R-:W-:Y:S01]  /*2b9b0*/  MOV R176, R3 ;  /* 0x0000000300b07202 */ /* 0x000fe20000000f00 */
[----:B------:R-:W-:-:S02]  /*2b9c0*/  IMAD.MOV.U32 R178, RZ, RZ, R69 ;  /* 0x000000ffffb27224 */ /* 0x000fc400078e0045 */
[----:B------:R-:W4:Y:S01]  /*2b9d0*/  LDL.LU R3, [R1+0x2fc4] ;  /* 0x002fc40001037983 */ /* 0x000f220000300800 */
[----:B------:R-:W-:Y:S01]  /*2b9e0*/  IMAD.MOV.U32 R177, RZ, RZ, R60 ;  /* 0x000000ffffb17224 */ /* 0x000fe200078e003c */
[----:B------:R-:W-:Y:S02]  /*2b9f0*/  MOV R179, R68 ;  /* 0x0000004400b37202 */ /* 0x000fe40000000f00 */
[----:B------:R-:W4:Y:S04]  /*2ba00*/  LDL.LU R60, [R1+0x2fc0] ;  /* 0x002fc000013c7983 */ /* 0x000f280000300800 */
[----:B------:R-:W4:Y:S04]  /*2ba10*/  LDL.LU R69, [R1+0x2fbc] ;  /* 0x002fbc0001457983 */ /* 0x000f280000300800 */
[----:B------:R-:W4:Y:S01]  /*2ba20*/  LDL.LU R68, [R1+0x2fb8] ;  /* 0x002fb80001447983 */ /* 0x000f220000300800 */
[----:B--2---:R-:W-:Y:S01]  /*2ba30*/  IMAD.MOV.U32 R99, RZ, RZ, R64 ;  /* 0x000000ffff637224 */ /* 0x004fe200078e0040 */
[----:B---3--:R-:W-:Y:S01]  /*2ba40*/  MOV R98, R65 ;  /* 0x0000004100627202 */ /* 0x008fe20000000f00 */
[----:B----4-:R-:W-:-:S02]  /*2ba50*/  IMAD.MOV.U32 R96, RZ, RZ, R61 ;  /* 0x000000ffff607224 */ /* 0x010fc400078e003d */
[----:B------:R-:W2:Y:S01]  /*2ba60*/  LDL.LU R61, [R1+0x2fb4] ;  /* 0x002fb400013d7983 */ /* 0x000ea20000300800 */
[----:B------:R-:W-:-:S03]  /*2ba70*/  IMAD.MOV.U32 R97, RZ, RZ, R6 ;  /* 0x000000ffff617224 */ /* 0x000fc600078e0006 */
[----:B------:R-:W3:Y:S04]  /*2ba80*/  LDL.LU R6, [R1+0x2fb0] ;  /* 0x002fb00001067983 */ /* 0x000ee80000300800 */
[----:B------:R-:W4:Y:S04]  /*2ba90*/  LDL.LU R65, [R1+0x2fac] ;  /* 0x002fac0001417983 */ /* 0x000f280000300800 */
[----:B------:R-:W4:Y:S01]  /*2baa0*/  LDL.LU R64, [R1+0x2fa8] ;  /* 0x002fa80001407983 */ /* 0x000f220000300800 */
[----:B------:R-:W-:-:S03]  /*2bab0*/  IMAD.MOV.U32 R100, RZ, RZ, R69 ;  /* 0x000000ffff647224 */ /* 0x000fc600078e0045 */
[----:B------:R-:W4:Y:S01]  /*2bac0*/  LDL.LU R69, [R1+0x2fa4] ;  /* 0x002fa40001457983 */ /* 0x000f220000300800 */
[----:B------:R-:W-:Y:S01]  /*2bad0*/  IMAD.MOV.U32 R102, RZ, RZ, R60 ;  /* 0x000000ffff667224 */ /* 0x000fe200078e003c */
[----:B------:R-:W-:Y:S01]  /*2bae0*/  MOV R101, R68 ;  /* 0x0000004400657202 */ /* 0x000fe20000000f00 */
[----:B------:R-:W-:Y:S01]  /*2baf0*/  IMAD.MOV.U32 R103, RZ, RZ, R3 ;  /* 0x000000ffff677224 */ /* 0x000fe200078e0003 */
[----:B------:R-:W4:Y:S04]  /*2bb00*/  LDL.LU R68, [R1+0x2fa0] ;  /* 0x002fa00001447983 */ /* 0x000f280000300800 */
[----:B------:R-:W4:Y:S04]  /*2bb10*/  LDL.LU R60, [R1+0x2f9c] ;  /* 0x002f9c00013c7983 */ /* 0x000f280000300800 */
[----:B------:R-:W4:Y:S01]  /*2bb20*/  LDL.LU R3, [R1+0x2f98] ;  /* 0x002f980001037983 */ /* 0x000f220000300800 */
[----:B--2---:R-:W-:Y:S01]  /*2bb30*/  MOV R107, R61 ;  /* 0x0000003d006b7202 */ /* 0x004fe20000000f00 */
[----:B---3--:R-:W-:Y:S01]  /*2bb40*/  IMAD.MOV.U32 R106, RZ, RZ, R6 ;  /* 0x000000ffff6a7224 */ /* 0x008fe200078e0006 */
[----:B----4-:R-:W-:-:S02]  /*2bb50*/  MOV R104, R65 ;  /* 0x0000004100687202 */ /* 0x010fc40000000f00 */
[----:B------:R-:W2:Y:S01]  /*2bb60*/  LDL.LU R65, [R1+0x2f94] ;  /* 0x002f940001417983 */ /* 0x000ea20000300800 */
[----:B------:R-:W-:-:S03]  /*2bb70*/  IMAD.MOV.U32 R105, RZ, RZ, R64 ;  /* 0x000000ffff697224 */ /* 0x000fc600078e0040 */
[----:B------:R-:W3:Y:S04]  /*2bb80*/  LDL.LU R64, [R1+0x2f90] ;  /* 0x002f900001407983 */ /* 0x000ee80000300800 */
[----:B------:R-:W4:Y:S04]  /*2bb90*/  LDL.LU R6, [R1+0x2f8c] ;  /* 0x002f8c0001067983 */ /* 0x000f280000300800 */
[----:B------:R-:W2:Y:S01]  /*2bba0*/  LDL.LU R61, [R1+0x2f88] ;  /* 0x002f8800013d7983 */ /* 0x000ea20000300800 */
[----:B------:R-:W-:Y:S01]  /*2bbb0*/  IMAD.MOV.U32 R108, RZ, RZ, R60 ;  /* 0x000000ffff6c7224 */ /* 0x000fe200078e003c */
[----:B------:R-:W-:-:S02]  /*2bbc0*/  MOV R110, R68 ;  /* 0x00000044006e7202 */ /* 0x000fc40000000f00 */
[----:B------:R-:W3:Y:S01]  /*2bbd0*/  LDL.LU R60, [R1+0x2f84] ;  /* 0x002f8400013c7983 */ /* 0x000ee20000300800 */
[----:B------:R-:W-:-:S03]  /*2bbe0*/  IMAD.MOV.U32 R109, RZ, RZ, R3 ;  /* 0x000000ffff6d7224 */ /* 0x000fc600078e0003 */
[----:B------:R-:W3:Y:S01]  /*2bbf0*/  LDL.LU R3, [R1+0x2f80] ;  /* 0x002f800001037983 */ /* 0x000ee20000300800 */
[----:B------:R-:W-:-:S03]  /*2bc00*/  IMAD.MOV.U32 R111, RZ, RZ, R69 ;  /* 0x000000ffff6f7224 */ /* 0x000fc600078e0045 */
[----:B------:R-:W3:Y:S04]  /*2bc10*/  LDL.LU R68, [R1+0x2f7c] ;  /* 0x002f7c0001447983 */ /* 0x000ee80000300800 */
[----:B------:R-:W3:Y:S01]  /*2bc20*/  LDL.LU R69, [R1+0x2f78] ;  /* 0x002f780001457983 */ /* 0x000ee20000300800 */
[----:B----4-:R-:W-:-:S03]  /*2bc30*/  IMAD.MOV.U32 R160, RZ, RZ, R6 ;  /* 0x000000ffffa07224 */ /* 0x010fc600078e0006 */
[----:B------:R-:W4:Y:S01]  /*2bc40*/  LDL.LU R6, [R1+0x2f74] ;  /* 0x002f740001067983 */ /* 0x000f220000300800 */
[----:B--2---:R-:W-:-:S03]  /*2bc50*/  MOV R161, R61 ;  /* 0x0000003d00a17202 */ /* 0x004fc60000000f00 */
[----:B------:R-:W2:Y:S01]  /*2bc60*/  LDL.LU R61, [R1+0x2f70] ;  /* 0x002f7000013d7983 */ /* 0x000ea20000300800 */
[----:B---3--:R-:W-:Y:S02]  /*2bc70*/  IMAD.MOV.U32 R162, RZ, RZ, R64 ;  /* 0x000000ffffa27224 */ /* 0x008fe400078e0040 */
[----:B------:R-:W-:Y:S01]  /*2bc80*/  IMAD.MOV.U32 R163, RZ, RZ, R65 ;  /* 0x000000ffffa37224 */ /* 0x000fe200078e0041 */
[----:B------:R-:W3:Y:S04]  /*2bc90*/  LDL.LU R64, [R1+0x2f6c] ;  /* 0x002f6c0001407983 */ /* 0x000ee80000300800 */
[----:B------:R-:W3:Y:S01]  /*2bca0*/  LDL.LU R65, [R1+0x2f68] ;  /* 0x002f680001417983 */ /* 0x000ee20000300800 */
[----:B------:R-:W-:-:S03]  /*2bcb0*/  MOV R164, R68 ;  /* 0x0000004400a47202 */ /* 0x000fc60000000f00 */
[----:B------:R-:W3:Y:S01]  /*2bcc0*/  LDL.LU R68, [R1+0x2f64] ;  /* 0x002f640001447983 */ /* 0x000ee20000300800 */
[----:B------:R-:W-:-:S03]  /*2bcd0*/  IMAD.MOV.U32 R165, RZ, RZ, R69 ;  /* 0x000000ffffa57224 */ /* 0x000fc600078e0045 */
[----:B------:R-:W3:Y:S01]  /*2bce0*/  LDL.LU R69, [R1+0x2f60] ;  /* 0x002f600001457983 */ /* 0x000ee20000300800 */
[----:B------:R-:W-:Y:S01]  /*2bcf0*/  IMAD.MOV.U32 R166, RZ, RZ, R3 ;  /* 0x000000ffffa67224 */ /* 0x000fe200078e0003 */
[----:B------:R-:W-:Y:S02]  /*2bd00*/  MOV R167, R60 ;  /* 0x0000003c00a77202 */ /* 0x000fe40000000f00 */
[----:B------:R-:W3:Y:S04]  /*2bd10*/  LDL.LU R3, [R1+0x2f5c] ;  /* 0x002f5c0001037983 */ /* 0x000ee80000300800 */
[----:B------:R-:W3:Y:S01]  /*2bd20*/  LDL.LU R60, [R1+0x2f58] ;  /* 0x002f5800013c7983 */ /* 0x000ee20000300800 */
[C---:B-1----:R-:W-:Y:S11]  /*2bd30*/  HMMA.1688.F32.TF32 R8, R156.reuse, R82, R124 ;  /* 0x000000529c08723c */ /* 0x042ff6000008107c */
[----:B------:R-:W-:Y:S11]  /*2bd40*/  @!UPT UIADD3 URZ, URZ, URZ, URZ ;  /* 0x0000003f3f3ff290 */ /* 0x000ff6000fffe03f */
[----:B------:R-:W-:Y:S02]  /*2bd50*/  @!UPT UIADD3 URZ, URZ, URZ, URZ ;  /* 0x0000003f3f3ff290 */ /* 0x000fe4000fffe03f */
[----:B------:R-:W-:Y:S01]  /*2bd60*/  IMAD.MOV.U32 R152, RZ, RZ, R8 ;  /* 0x000000ffff987224 */ /* 0x000fe200078e0008 */
[----:B------:R-:W-:Y:S01]  /*2bd70*/  MOV R155, R10 ;  /* 0x0000000a009b7202 */ /* 0x000fe20000000f00 */
[----:B------:R-:W-:Y:S02]  /*2bd80*/  IMAD.MOV.U32 R154, RZ, RZ, R9 ;  /* 0x000000ffff9a7224 */ /* 0x000fe400078e0009 */
[----:B------:R-:W-:Y:S02]  /*2bd90*/  IMAD.MOV.U32 R153, RZ, RZ, R11 ;  /* 0x000000ffff997224 */ /* 0x000fe400078e000b */
[C---:B------:R-:W-:Y:S11]  /*2bda0*/  HMMA.1688.F32.TF32 R8, R156.reuse, R78, R128 ;  /* 0x0000004e9c08723c */ /* 0x040ff60000081080 */
[----:B------:R-:W-:Y:S11]  /*2bdb0*/  @!UPT UIADD3 URZ, URZ, URZ, URZ ;  /* 0x0000003f3f3ff290 */ /* 0x000ff6000fffe03f */
[----:B------:R-:W-:Y:S02]  /*2bdc0*/  @!UPT UIADD3 URZ, URZ, URZ, URZ ;  /* 0x0000003f3f3ff290 */ /* 0x000fe4000fffe03f */
[----:B------:R-:W-:Y:S01]  /*2bdd0*/  IMAD.MOV.U32 R131, RZ, RZ, R8 ;  /* 0x000000ffff837224 */ /* 0x000fe200078e0008 */
[----:B------:R-:W-:Y:S01]  /*2bde0*/  MOV R130, R9 ;  /* 0x0000000900827202 */ /* 0x000fe20000000f00 */
[----:B------:R-:W-:Y:S02]  /*2bdf0*/  IMAD.MOV.U32 R129, RZ, RZ, R10 ;  /* 0x000000ffff817224 */ /* 0x000fe400078e000a */
[----:B------:R-:W-:Y:S02]  /*2be00*/  IMAD.MOV.U32 R128, RZ, RZ, R11 ;  /* 0x000000ffff807224 */ /* 0x000fe400078e000b */
[----:B------:R-:W-:Y:S01]  /*2be10*/  HMMA.1688.F32.TF32 R8, R156, R74, R132 ;  /* 0x0000004a9c08723c */ /* 0x000fe20000081084 */
[----:B----4-:R-:W-:Y:S02]  /*2be20*/  IMAD.MOV.U32 R93, RZ, RZ, R6 ;  /* 0x000000ffff5d7224 */ /* 0x010fe400078e0006 */
[----:B--2---:R-:W-:Y:S02]  /*2be30*/  IMAD.MOV.U32 R92, RZ, RZ, R61 ;  /* 0x000000ffff5c7224 */ /* 0x004fe400078e003d */
[----:B------:R-:W2:Y:S04]  /*2be40*/  LDL.LU R61, [R1+0x2f54] ;  /* 0x002f5400013d7983 */ /* 0x000ea80000300800 */
[----:B------:R-:W4:Y:S04]  /*2be50*/  LDL.LU R6, [R1+0x2f50] ;  /* 0x002f500001067983 */ /* 0x000f280000300800 */
[----:B------:R-:W4:Y:S04]  /*2be60*/  LDL.LU R94, [R1+0x9e8] ;  /* 0x0009e800015e7983 */ /* 0x000f280000300800 */
[----:B------:R-:W4:Y:S07]  /*2be70*/  LDL.LU R95, [R1+0x9ec] ;  /* 0x0009ec00015f7983 */ /* 0x000f2e0000300800 */
[----:B------:R-:W-:Y:S01]  /*2be80*/  MOV R135, R8 ;  /* 0x0000000800877202 */ /* 0x000fe20000000f00 */
[----:B------:R-:W-:Y:S01]  /*2be90*/  IMAD.MOV.U32 R134, RZ, RZ, R9 ;  /* 0x000000ffff867224 */ /* 0x000fe200078e0009 */
[----:B------:R-:W-:Y:S01]  /*2bea0*/  MOV R132, R11 ;  /* 0x0000000b00847202 */ /* 0x000fe20000000f00 */
[----:B------:R-:W-:-:S02]  /*2beb0*/  IMAD.MOV.U32 R133, RZ, RZ, R10 ;  /* 0x000000ffff857224 */ /* 0x000fc400078e000a */
[----:B------:R-:W-:Y:S11]  /*2bec0*/  HMMA.1688.F32.TF32 R8, R156, R70, R136 ;  /* 0x000000469c08723c */ /* 0x000ff60000081088 */
[----:B------:R-:W-:Y:S11]  /*2bed0*/  @!UPT UIADD3 URZ, URZ, URZ, URZ ;  /* 0x0000003f3f3ff290 */ /* 0x000ff6000fffe03f */
[----:B------:R-:W-:Y:S02]  /*2bee0*/  @!UPT UIADD3 URZ, URZ, URZ, URZ ;  /* 0x0000003f3f3ff290 */ /* 0x000fe4000fffe03f */
[----:B------:R-:W-:Y:S01]  /*2bef0*/  IMAD.MOV.U32 R148, RZ, RZ, R8 ;  /* 0x000000ffff947224 */ /* 0x000fe200078e0008 */
[----:B------:R-:W-:Y:S01]  /*2bf00*/  MOV R150, R10 ;  /* 0x0000000a00967202 */ /* 0x000fe20000000f00 */
[----:B------:R-:W-:Y:S02]  /*2bf10*/  IMAD.MOV.U32 R149, RZ, RZ, R9 ;  /* 0x000000ffff957224 */ /* 0x000fe400078e0009 */
[----:B------:R-:W-:Y:S02]  /*2bf20*/  IMAD.MOV.U32 R151, RZ, RZ, R11 ;  /* 0x000000ffff977224 */ /* 0x000fe400078e000b */
[C---:B------:R-:W-:Y:S01]  /*2bf30*/  HMMA.1688.F32.TF32 R8, R220.reuse, R66, R140 ;  /* 0x00000042dc08723c */ /* 0x040fe2000008108c */
[----:B---3--:R-:W-:Y:S01]  /*2bf40*/  MOV R112, R69 ;  /* 0x0000004500707202 */ /* 0x008fe20000000f00 */
[----:B------:R-:W-:Y:S01]  /*2bf50*/  IMAD.MOV.U32 R113, RZ, RZ, R68 ;  /* 0x000000ffff717224 */ /* 0x000fe200078e0044 */
[----:B------:R-:W-:Y:S04]  /*2bf60*/  LDS R69, [R0+0x4000] ;  /* 0x0040000000457984 */ /* 0x000fe80000000800 */
[----:B------:R-:W-:Y:S01]  /*2bf70*/  LDS R68, [R2+0x4000] ;  /* 0x0040000002447984 */ /* 0x000fe20000000800 */
[----:B------:R-:W-:Y:S01]  /*2bf80*/  HMMA.1688.F32.TF32 R212, R220, R78, R192 ;  /* 0x0000004edcd4723c */ /* 0x000fe200000810c0 */
[----:B------:R-:W-:-:S02]  /*2bf90*/  IMAD.MOV.U32 R117, RZ, RZ, R60 ;  /* 0x000000ffff757224 */ /* 0x000fc400078e003c */
[----:B------:R-:W-:Y:S01]  /*2bfa0*/  IMAD.MOV.U32 R119, RZ, RZ, R3 ;  /* 0x000000ffff777224 */ /* 0x000fe200078e0003 */
[----:B------:R-:W-:Y:S01]  /*2bfb0*/  MOV R115, R64 ;  /* 0x0000004000737202 */ /* 0x000fe20000000f00 */
[----:B------:R-:W-:Y:S01]  /*2bfc0*/  IMAD.MOV.U32 R114, RZ, RZ, R65 ;  /* 0x000000ffff727224 */ /* 0x000fe200078e0041 */
[----:B------:R-:W-:Y:S04]  /*2bfd0*/  LDS R64, [R4+0x4000] ;  /* 0x0040000004407984 */ /* 0x000fe80000000800 */
[----:B------:R-:W-:Y:S04]  /*2bfe0*/  LDS R66, [R4+0x5000] ;  /* 0x0050000004427984 */ /* 0x000fe80000000800 */
[----:B------:R-:W-:Y:S02]  /*2bff0*/  LDS R67, [R5+0x5000] ;  /* 0x0050000005437984 */ /* 0x000fe40000000800 */
[----:B------:R-:W-:Y:S01]  /*2c000*/  IMAD.MOV.U32 R139, RZ, RZ, R8 ;  /* 0x000000ffff8b7224 */ /* 0x000fe200078e0008 */
[----:B------:R-:W-:-:S02]  /*2c010*/  LOP3.LUT R8, R252, 0x7, RZ, 0xc0, !PT ;  /* 0x00000007fc087812 */ /* 0x000fc400078ec0ff */
[----:B------:R-:W-:Y:S01]  /*2c020*/  MOV R138, R9 ;  /* 0x00000009008a7202 */ /* 0x000fe20000000f00 */
[----:B------:R-:W-:Y:S01]  /*2c030*/  HMMA.1688.F32.TF32 R220, R220, R70, R200 ;  /* 0x00000046dcdc723c */ /* 0x000fe200000810c8 */
[----:B------:R-:W-:Y:S01]  /*2c040*/  SHF.L.U32 R9, R252, 0x1, RZ ;  /* 0x00000001fc097819 */ /* 0x000fe200000006ff */
[----:B------:R-:W-:Y:S01]  /*2c050*/  IMAD R8, R8, 0x110, RZ ;  /* 0x0000011008087824 */ /* 0x000fe200078e02ff */
[----:B------:R-:W-:Y:S04]  /*2c060*/  LDS R70, [R2+0x5000] ;  /* 0x0050000002467984 */ /* 0x000fe80000000800 */
[----:B------:R-:W-:Y:S01]  /*2c070*/  LOP3.LUT R8, R8, 0x30, R9, 0x78, !PT ;  /* 0x0000003008087812 */ /* 0x000fe200078e7809 */
[----:B------:R-:W-:Y:S01]  /*2c080*/  IMAD.U32 R252, RZ, RZ, UR4 ;  /* 0x00000004fffc7e24 */ /* 0x000fe2000f8e00ff */
[----:B------:R-:W-:Y:S02]  /*2c090*/  LDS R71, [R0+0x5000] ;  /* 0x0050000000477984 */ /* 0x000fe40000000800 */
[----:B------:R-:W-:Y:S01]  /*2c0a0*/  LOP3.LUT R8, R8, 0x40, RZ, 0x3c, !PT ;  /* 0x0000004008087812 */ /* 0x000fe200078e3cff */
[----:B------:R-:W-:Y:S01]  /*2c0b0*/  IMAD.MOV.U32 R137, RZ, RZ, R10 ;  /* 0x000000ffff897224 */ /* 0x000fe200078e000a */
[----:B------:R-:W-:Y:S03]  /*2c0c0*/  LDS R65, [R5+0x4000] ;  /* 0x0040000005417984 */ /* 0x000fe60000000800 */
[----:B------:R-:W-:Y:S01]  /*2c0d0*/  IMAD R252, R252, 0x4000, R8 ;  /* 0x00004000fcfc7824 */ /* 0x000fe200078e0208 */
[----:B------:R-:W-:Y:S04]  /*2c0e0*/  LDS R60, [R2+0x4080] ;  /* 0x00408000023c7984 */ /* 0x000fe80000000800 */
[----:B------:R-:W-:Y:S01]  /*2c0f0*/  LDSM.16.M88.4 R12, [R252+0x20000] ;  /* 0x02000000fc0c783b */ /* 0x000fe20000000200 */
[----:B------:R-:W-:-:S03]  /*2c100*/  IMAD.MOV.U32 R136, RZ, RZ, R11 ;  /* 0x000000ffff887224 */ /* 0x000fc600078e000b */
[----:B------:R-:W1:Y:S04]  /*2c110*/  LDSM.16.M88.4 R8, [R252+0x20800] ;  /* 0x02080000fc08783b */ /* 0x000e680000000200 */
[----:B------:R-:W-:Y:S04]  /*2c120*/  LDSM.16.M88.4 R36, [R252+0x21000] ;  /* 0x02100000fc24783b */ /* 0x000fe80000000200 */
[----:B------:R-:W3:Y:S04]  /*2c130*/  LDSM.16.M88.4 R32, [R252+0x21800] ;  /* 0x02180000fc20783b */ /* 0x000ee80000000200 */
[----:B------:R-:W3:Y:S04]  /*2c140*/  LDSM.16.M88.4 R28, [R252+0x22000] ;  /* 0x02200000fc1c783b */ /* 0x000ee80000000200 */
[----:B------:R-:W3:Y:S04]  /*2c150*/  LDSM.16.M88.4 R24, [R252+0x22800] ;  /* 0x02280000fc18783b */ /* 0x000ee80000000200 */
[----:B------:R-:W3:Y:S04]  /*2c160*/  LDSM.16.M88.4 R20, [R252+0x23000] ;  /* 0x02300000fc14783b */ /* 0x000ee80000000200 */
[----:B------:R-:W3:Y:S01]  /*2c170*/  LDSM.16.M88.4 R16, [R252+0x23800] ;  /* 0x02380000fc10783b */ /* 0x000ee20000000200 */
[C---:B-1----:R-:W-:Y:S03]  /*2c180*/  HMMA.1688.F32.TF32 R120, R68.reuse, R8, R112 ;  /* 0x000000084478723c */ /* 0x042fe60000081070 */
[----:B------:R-:W-:Y:S05]  /*2c190*/  STL [R1+0x2d50], R10 ;  /* 0x002d500a01007387 */ /* 0x000fea0000100800 */
[----:B---3--:R-:W-:Y:S01]  /*2c1a0*/  HMMA.1688.F32.TF32 R112, R68, R32, R164 ;  /* 0x000000204470723c */ /* 0x008fe200000810a4 */
        /* <DEDUP_REMOVED lines=14> */
[----:B------:R-:W-:Y:S04]  /*2c290*/  STL.64 [R1+0x4d0], R120 ;  /* 0x0004d07801007387 */ /* 0x000fe80000100a00 */
[----:B------:R-:W-:Y:S01]  /*2c2a0*/  STL.64 [R1+0x4d8], R122 ;  /* 0x0004d87a01007387 */ /* 0x000fe20000100a00 */
[----:B--2---:R-:W-:-:S03]  /*2c2b0*/  IMAD.MOV.U32 R116, RZ, RZ, R61 ;  /* 0x000000ffff747224 */ /* 0x004fc600078e003d */
[----:B------:R-:W1:Y:S01]  /*2c2c0*/  LDS R61, [R0+0x4080] ;  /* 0x00408000003d7984 */ /* 0x000e620000000800 */
[----:B----4-:R-:W-:-:S07]  /*2c2d0*/  MOV R118, R6 ;  /* 0x0000000600767202 */ /* 0x010fce0000000f00 */
[C---:B------:R-:W-:Y:S11]  /*2c2e0*/  HMMA.1688.F32.TF32 R116, R68.reuse, R12, R116 ;  /* 0x0000000c4474723c */ /* 0x040ff60000081074 */
[----:B------:R-:W-:Y:S11]  /*2c2f0*/  @!UPT UIADD3 URZ, URZ, URZ, URZ ;  /* 0x0000003f3f3ff290 */ /* 0x000ff6000fffe03f */
[----:B------:R-:W-:Y:S02]  /*2c300*/  @!UPT UIADD3 URZ, URZ, URZ, URZ ;  /* 0x0000003f3f3ff290 */ /* 0x000fe4000fffe03f */
[----:B------:R-:W-:Y:S01]  /*2c310*/  IMAD.MOV.U32 R231, RZ, RZ, R116 ;  /* 0x000000ffffe77224 */ /* 0x000fe200078e0074 */
[----:B------:R-:W-:Y:S01]  /*2c320*/  MOV R227, R117 ;  /* 0x0000007500e37202 */ /* 0x000fe20000000f00 */
[----:B------:R-:W-:Y:S02]  /*2c330*/  IMAD.MOV.U32 R6, RZ, RZ, R118 ;  /* 0x000000ffff067224 */ /* 0x000fe400078e0076 */
[----:B------:R-:W-:Y:S02]  /*2c340*/  IMAD.MOV.U32 R3, RZ, RZ, R119 ;  /* 0x000000ffff037224 */ /* 0x000fe400078e0077 */
[C---:B------:R-:W-:Y:S01]  /*2c350*/  HMMA.1688.F32.TF32 R116, R68.reuse, R36, R92 ;  /* 0x000000244474723c */ /* 0x040fe2000008105c */
[----:B------:R-:W2:Y:S11]  /*2c360*/  LDL.LU R92, [R1+0x7e0] ;  /* 0x0007e000015c7983 */ /* 0x000eb60000300800 */
[----:B------:R-:W-:Y:S11]  /*2c370*/  @!UPT UIADD3 URZ, URZ, URZ, URZ ;  /* 0x0000003f3f3ff290 */ /* 0x000ff6000fffe03f */
[----:B------:R-:W-:Y:S04]  /*2c380*/  STL.64 [R1+0x4c0], R116 ;  /* 0x0004c07401007387 */ /* 0x000fe80000100a00 */
[----:B------:R-:W-:Y:S04]  /*2c390*/  STL.64 [R1+0x4c8], R118 ;  /* 0x0004c87601007387 */ /* 0x000fe80000100a00 */
[----:B------:R-:W-:Y:S04]  /*2c3a0*/  STL.64 [R1+0x4b0], R112 ;  /* 0x0004b07001007387 */ /* 0x000fe80000100a00 */
[----:B------:R3:W-:Y:S04]  /*2c3b0*/  STL.64 [R1+0x4b8], R114 ;  /* 0x0004b87201007387 */ /* 0x0007e80000100a00 */
[----:B------:R-:W2:Y:S04]  /*2c3c0*/  LDL.LU R93, [R1+0x7e4] ;  /* 0x0007e400015d7983 */ /* 0x000ea80000300800 */
[----:B------:R-:W2:Y:S01]  /*2c3d0*/  LDL.LU R94, [R1+0x7e8] ;  /* 0x0007e800015e7983 */ /* 0x000ea20000300800 */
[C---:B---3--:R-:W-:Y:S03]  /*2c3e0*/  HMMA.1688.F32.TF32 R112, R68.reuse, R28, R160 ;  /* 0x0000001c4470723c */ /* 0x048fe600000810a0 */
[----:B------:R-:W2:Y:S04]  /*2c3f0*/  LDL.LU R95, [R1+0x7ec] ;  /* 0x0007ec00015f7983 */ /* 0x000ea80000300800 */
[----:B------:R-:W3:Y:S04]  /*2c400*/  LDL.LU R164, [R1+0x7d0] ;  /* 0x0007d00001a47983 */ /* 0x000ee80000300800 */
[----:B------:R-:W3:Y:S04]  /*2c410*/  LDL.LU R165, [R1+0x7d4] ;  /* 0x0007d40001a57983 */ /* 0x000ee80000300800 */
[----:B------:R-:W3:Y:S04]  /*2c420*/  LDL.LU R166, [R1+0x7d8] ;  /* 0x0007d80001a67983 */ /* 0x000ee80000300800 */
[----:B------:R-:W3:Y:S04]  /*2c430*/  LDL.LU R167, [R1+0x7dc] ;  /* 0x0007dc0001a77983 */ /* 0x000ee80000300800 */
[----:B------:R-:W4:Y:S04]  /*2c440*/  LDL.LU R160, [R1+0x670] ;  /* 0x0006700001a07983 */ /* 0x000f280000300800 */
[----:B------:R-:W-:Y:S04]  /*2c450*/  STL.64 [R1+0x4a0], R112 ;  /* 0x0004a07001007387 */ /* 0x000fe80000100a00 */
[----:B------:R1:W-:Y:S04]  /*2c460*/  STL.64 [R1+0x4a8], R114 ;  /* 0x0004a87201007387 */ /* 0x0003e80000100a00 */
[----:B------:R-:W4:Y:S04]  /*2c470*/  LDL.LU R161, [R1+0x674] ;  /* 0x0006740001a17983 */ /* 0x000f280000300800 */
[----:B------:R-:W4:Y:S01]  /*2c480*/  LDL.LU R162, [R1+0x678] ;  /* 0x0006780001a27983 */ /* 0x000f220000300800 */
[C---:B-1----:R-:W-:Y:S03]  /*2c490*/  HMMA.1688.F32.TF32 R112, R68.reuse, R24, R108 ;  /* 0x000000184470723c */ /* 0x042fe6000008106c */
[----:B------:R-:W4:Y:S05]  /*2c4a0*/  LDL.LU R163, [R1+0x67c] ;  /* 0x00067c0001a37983 */ /* 0x000f2a0000300800 */
[C---:B------:R-:W-:Y:S08]  /*2c4b0*/  HMMA.1688.F32.TF32 R108, R68.reuse, R20, R104 ;  /* 0x00000014446c723c */ /* 0x040ff00000081068 */
[----:B------:R-:W-:Y:S08]  /*2c4c0*/  HMMA.1688.F32.TF32 R104, R68, R16, R100 ;  /* 0x000000104468723c */ /* 0x000ff00000081064 */
[C---:B------:R-:W-:Y:S01]  /*2c4d0*/  HMMA.1688.F32.TF32 R68, R64.reuse, R12, R96 ;  /* 0x0000000c4044723c */ /* 0x040fe20000081060 */
[----:B------:R-:W-:Y:S04]  /*2c4e0*/  STL.64 [R1+0x490], R112 ;  /* 0x0004907001007387 */ /* 0x000fe80000100a00 */
[----:B------:R-:W-:Y:S03]  /*2c4f0*/  STL.64 [R1+0x498], R114 ;  /* 0x0004987201007387 */ /* 0x000fe60000100a00 */
[C---:B------:R-:W-:Y:S01]  /*2c500*/  HMMA.1688.F32.TF32 R100, R64.reuse, R8, R176 ;  /* 0x000000084064723c */ /* 0x040fe200000810b0 */
[----:B------:R-:W-:Y:S04]  /*2c510*/  STL.64 [R1+0x480], R108 ;  /* 0x0004806c01007387 */ /* 0x000fe80000100a00 */
[----:B------:R-:W-:Y:S04]  /*2c520*/  STL.64 [R1+0x488], R110 ;  /* 0x0004886e01007387 */ /* 0x000fe80000100a00 */
[----:B------:R-:W-:Y:S01]  /*2c530*/  STL.64 [R1+0x470], R104 ;  /* 0x0004706801007387 */ /* 0x000fe20000100a00 */
[C---:B------:R-:W-:Y:S03]  /*2c540*/  HMMA.1688.F32.TF32 R96, R64.reuse, R36, R172 ;  /* 0x000000244060723c */ /* 0x040fe600000810ac */
[----:B------:R-:W-:Y:S04]  /*2c550*/  STL.64 [R1+0x478], R106 ;  /* 0x0004786a01007387 */ /* 0x000fe80000100a00 */
[----:B------:R-:W-:Y:S04]  /*2c560*/  STL.64 [R1+0x460], R68 ;  /* 0x0004604401007387 */ /* 0x000fe80000100a00 */
[----:B------:R1:W-:Y:S02]  /*2c570*/  STL.64 [R1+0x468], R70 ;  /* 0x0004684601007387 */ /* 0x0003e40000100a00 */
[C---:B-1----:R-:W-:Y:S02]  /*2c580*/  HMMA.1688.F32.TF32 R68, R64.reuse, R32, R236 ;  /* 0x000000204044723c */ /* 0x042fe400000810ec */
[----:B------:R-:W-:Y:S04]  /*2c590*/  STL.64 [R1+0x450], R100 ;  /* 0x0004506401007387 */ /* 0x000fe80000100a00 */
[----:B------:R-:W-:Y:S04]  /*2c5a0*/  STL.64 [R1+0x458], R102 ;  /* 0x0004586601007387 */ /* 0x000fe80000100a00 */
[----:B------:R-:W4:Y:S04]  /*2c5b0*/  LDL.LU R236, [R1+0x660] ;  /* 0x0006600001ec7983 */ /* 0x000f280000300800 */
[----:B------:R-:W-:Y:S04]  /*2c5c0*/  STL.64 [R1+0x440], R96 ;  /* 0x0004406001007387 */ /* 0x000fe80000100a00 */
[----:B------:R-:W-:Y:S05]  /*2c5d0*/  STL.64 [R1+0x448], R98 ;  /* 0x0004486201007387 */ /* 0x000fea0000100a00 */
[----:B------:R-:W-:Y:S04]  /*2c5e0*/  STL.64 [R1+0x430], R68 ;  /* 0x0004304401007387 */ /* 0x000fe80000100a00 */
[----:B------:R1:W-:Y:S04]  /*2c5f0*/  STL.64 [R1+0x438], R70 ;  /* 0x0004384601007387 */ /* 0x0003e80000100a00 */
[----:B------:R-:W4:Y:S04]  /*2c600*/  LDL.LU R237, [R1+0x664] ;  /* 0x0006640001ed7983 */ /* 0x000f280000300800 */
[----:B------:R-:W4:Y:S04]  /*2c610*/  LDL.LU R238, [R1+0x668] ;  /* 0x0006680001ee7983 */ /* 0x000f280000300800 */
[----:B------:R-:W4:Y:S01]  /*2c620*/  LDL.LU R239, [R1+0x66c] ;  /* 0x00066c0001ef7983 */ /* 0x000f220000300800 */
[C---:B-1----:R-:W-:Y:S03]  /*2c630*/  HMMA.1688.F32.TF32 R68, R64.reuse, R28, R168 ;  /* 0x0000001c4044723c */ /* 0x042fe600000810a8 */
[----:B------:R-:W4:Y:S11]  /*2c640*/  LDL.LU R176, [R1+0x650] ;  /* 0x0006500001b07983 */ /* 0x000f360000300800 */
[----:B------:R-:W-:Y:S09]  /*2c650*/  @!UPT UIADD3 URZ, URZ, URZ, URZ ;  /* 0x0000003f3f3ff290 */ /* 0x000ff2000fffe03f */
[----:B------:R-:W-:Y:S04]  /*2c660*/  STL.64 [R1+0x420], R68 ;  /* 0x0004204401007387 */ /* 0x000fe80000100a00 */
[----:B------:R3:W-:Y:S04]  /*2c670*/  STL.64 [R1+0x428], R70 ;  /* 0x0004284601007387 */ /* 0x0007e80000100a00 */
        /* <DEDUP_REMOVED lines=11> */
[C---:B--2---:R-:W-:Y:S08]  /*2c730*/  HMMA.1688.F32.TF32 R92, R64.reuse, R24, R92 ;  /* 0x00000018405c723c */ /* 0x044ff0000008105c */
[C---:B---3--:R-:W-:Y:S01]  /*2c740*/  HMMA.1688.F32.TF32 R68, R64.reuse, R20, R164 ;  /* 0x000000144044723c */ /* 0x048fe200000810a4 */
[----:B------:R-:W2:Y:S11]  /*2c750*/  LDL.LU R164, [R1+0x1f0] ;  /* 0x0001f00001a47983 */ /* 0x000eb60000300800 */
[----:B------:R-:W-:Y:S03]  /*2c760*/  @!UPT UIADD3 URZ, URZ, URZ, URZ ;  /* 0x0000003f3f3ff290 */ /* 0x000fe6000fffe03f */
[----:B------:R-:W-:Y:S04]  /*2c770*/  STL.64 [R1+0x410], R92 ;  /* 0x0004105c01007387 */ /* 0x000fe80000100a00 */
[----:B------:R-:W-:Y:S04]  /*2c780*/  STL.64 [R1+0x418], R94 ;  /* 0x0004185e01007387 */ /* 0x000fe80000100a00 */
[----:B------:R-:W-:Y:S01]  /*2c790*/  STL.64 [R1+0x400], R68 ;  /* 0x0004004401007387 */ /* 0x000fe20000100a00 */
[----:B----4-:R-:W-:Y:S03]  /*2c7a0*/  HMMA.1688.F32.TF32 R64, R64, R16, R160 ;  /* 0x000000104040723c */ /* 0x010fe600000810a0 */
[----:B------:R-:W-:Y:S04]  /*2c7b0*/  STL.64 [R1+0x408], R70 ;  /* 0x0004084601007387 */ /* 0x000fe80000100a00 */
[----:B------:R-:W2:Y:S04]  /*2c7c0*/  LDL.LU R165, [R1+0x1f4] ;  /* 0x0001f40001a57983 */ /* 0x000ea80000300800 */
[----:B------:R-:W2:Y:S04]  /*2c7d0*/  LDL.LU R166, [R1+0x1f8] ;  /* 0x0001f80001a67983 */ /* 0x000ea80000300800 */
[----:B------:R-:W2:Y:S08]  /*2c7e0*/  LDL.LU R167, [R1+0x1fc] ;  /* 0x0001fc0001a77983 */ /* 0x000eb00000300800 */
[----:B------:R1:W-:Y:S01]  /*2c7f0*/  STL [R1+0x3f0], R64 ;  /* 0x0003f04001007387 */ /* 0x0003e20000100800 */
[----:B------:R-:W-:Y:S01]  /*2c800*/  MOV R18, R65 ;  /* 0x0000004100127202 */ /* 0x000fe20000000f00 */
[----:B------:R-:W-:-:S02]  /*2c810*/  IMAD.MOV.U32 R19, RZ, RZ, R66 ;  /* 0x000000ffff137224 */ /* 0x000fc400078e0042 */
[----:B------:R-:W-:Y:S01]  /*2c820*/  IMAD.MOV.U32 R22, RZ, RZ, R67 ;  /* 0x000000ffff167224 */ /* 0x000fe200078e0043 */
[----:B------:R-:W3:Y:S04]  /*2c830*/  LDL.LU R160, [R1+0x180] ;  /* 0x0001800001a07983 */ /* 0x000ee80000300800 */
[----:B------:R-:W3:Y:S04]  /*2c840*/  LDL.LU R161, [R1+0x184] ;  /* 0x0001840001a17983 */ /* 0x000ee80000300800 */
[----:B------:R-:W3:Y:S04]  /*2c850*/  LDL.LU R162, [R1+0x188] ;  /* 0x0001880001a27983 */ /* 0x000ee80000300800 */
[----:B------:R-:W3:Y:S04]  /*2c860*/  LDL.LU R163, [R1+0x18c] ;  /* 0x00018c0001a37983 */ /* 0x000ee80000300800 */
[----:B------:R-:W-:Y:S04]  /*2c870*/  STL [R1+0x2d78], R22 ;  /* 0x002d781601007387 */ /* 0x000fe80000100800 */
[----:B------:R-:W-:Y:S04]  /*2c880*/  STL [R1+0x2d74], R19 ;  /* 0x002d741301007387 */ /* 0x000fe80000100800 */
[----:B------:R-:W-:Y:S01]  /*2c890*/  STL [R1+0x2d70], R18 ;  /* 0x002d701201007387 */ /* 0x000fe20000100800 */
[C---:B-1----:R-:W-:Y:S03]  /*2c8a0*/  HMMA.1688.F32.TF32 R64, R60.reuse, R12, R236 ;  /* 0x0000000c3c40723c */ /* 0x042fe600000810ec */
[----:B------:R-:W4:Y:S11]  /*2c8b0*/  LDL.LU R236, [R1+0x170] ;  /* 0x0001700001ec7983 */ /* 0x000f360000300800 */
[----:B------:R-:W-:Y:S09]  /*2c8c0*/  @!UPT UIADD3 URZ, URZ, URZ, URZ ;  /* 0x0000003f3f3ff290 */ /* 0x000ff2000fffe03f */
[----:B------:R-:W-:Y:S04]  /*2c8d0*/  STL.64 [R1+0x3e0], R64 ;  /* 0x0003e04001007387 */ /* 0x000fe80000100a00 */
[----:B------:R1:W-:Y:S04]  /*2c8e0*/  STL.64 [R1+0x3e8], R66 ;  /* 0x0003e84201007387 */ /* 0x0003e80000100a00 */
[----:B------:R-:W4:Y:S04]  /*2c8f0*/  LDL.LU R237, [R1+0x174] ;  /* 0x0001740001ed7983 */ /* 0x000f280000300800 */
[----:B------:R-:W4:Y:S04]  /*2c900*/  LDL.LU R238, [R1+0x178] ;  /* 0x0001780001ee7983 */ /* 0x000f280000300800 */
[----:B------:R-:W4:Y:S01]  /*2c910*/  LDL.LU R239, [R1+0x17c] ;  /* 0x00017c0001ef7983 */ /* 0x000f220000300800 */
[C---:B-1----:R-:W-:Y:S11]  /*2c920*/  HMMA.1688.F32.TF32 R64, R60.reuse, R8, R176 ;  /* 0x000000083c40723c */ /* 0x042ff600000810b0 */
[----:B------:R-:W-:Y:S11]  /*2c930*/  @!UPT UIADD3 URZ, URZ, URZ, URZ ;  /* 0x0000003f3f3ff290 */ /* 0x000ff6000fffe03f */
[----:B------:R-:W-:Y:S01]  /*2c940*/  @!UPT UIADD3 URZ, URZ, URZ, URZ ;  /* 0x0000003f3f3ff290 */ /* 0x000fe2000fffe03f */
[----:B------:R1:W-:Y:S01]  /*2c950*/  STL [R1+0x3d0], R64 ;  /* 0x0003d04001007387 */ /* 0x0003e20000100800 */
[----:B------:R-:W-:Y:S01]  /*2c960*/  MOV R22, R65 ;  /* 0x0000004100167202 */ /* 0x000fe20000000f00 */
[----:B------:R-:W-:Y:S02]  /*2c970*/  IMAD.MOV.U32 R19, RZ, RZ, R66 ;  /* 0x000000ffff137224 */ /* 0x000fe400078e0042 */
[----:B------:R-:W-:Y:S02]  /*2c980*/  IMAD.MOV.U32 R18, RZ, RZ, R67 ;  /* 0x000000ffff127224 */ /* 0x000fe400078e0043 */
[C---:B-1----:R-:W-:Y:S08]  /*2c990*/  HMMA.1688.F32.TF32 R64, R60.reuse, R32, R168 ;  /* 0x000000203c40723c */ /* 0x042ff000000810a8 */
[----:B------:R-:W-:Y:S11]  /*2c9a0*/  HMMA.1688.F32.TF32 R68, R60, R36, R172 ;  /* 0x000000243c44723c */ /* 0x000ff600000810ac */
[----:B------:R-:W-:Y:S05]  /*2c9b0*/  @!UPT UIADD3 URZ, URZ, URZ, URZ ;  /* 0x0000003f3f3ff290 */ /* 0x000fea000fffe03f */
[----:B------:R-:W-:Y:S01]  /*2c9c0*/  MOV R23, R64 ;  /* 0x0000004000177202 */ /* 0x000fe20000000f00 */
[----:B------:R-:W-:Y:S01]  /*2c9d0*/  IMAD.MOV.U32 R26, RZ, RZ, R65 ;  /* 0x000000ffff1a7224 */ /* 0x000fe200078e0041 */
[----:B------:R-:W-:Y:S01]  /*2c9e0*/  MOV R30, R67 ;  /* 0x00000043001e7202 */ /* 0x000fe20000000f00 */
[----:B------:R-:W-:Y:S01]  /*2c9f0*/  IMAD.MOV.U32 R27, RZ, RZ, R66 ;  /* 0x000000ffff1b7224 */ /* 0x000fe200078e0042 */
[----:B------:R1:W-:Y:S04]  /*2ca00*/  STL [R1+0x2d84], R18 ;  /* 0x002d841201007387 */ /* 0x0003e80000100800 */
[----:B------:R-:W-:Y:S04]  /*2ca10*/  STL [R1+0x2d80], R19 ;  /* 0x002d801301007387 */ /* 0x000fe80000100800 */
[----:B------:R1:W-:Y:S04]  /*2ca20*/  STL [R1+0x2d7c], R22 ;  /* 0x002d7c1601007387 */ /* 0x0003e80000100800 */
[----:B------:R-:W-:Y:S04]  /*2ca30*/  STL.64 [R1+0x3c0], R68 ;  /* 0x0003c04401007387 */ /* 0x000fe80000100a00 */
[----:B------:R-:W-:Y:S04]  /*2ca40*/  STL.64 [R1+0x3c8], R70 ;  /* 0x0003c84601007387 */ /* 0x000fe80000100a00 */
[----:B------:R-:W-:Y:S04]  /*2ca50*/  STL [R1+0x2d94], R30 ;  /* 0x002d941e01007387 */ /* 0x000fe80000100800 */
[----:B------:R-:W-:Y:S04]  /*2ca60*/  STL [R1+0x2d90], R27 ;  /* 0x002d901b01007387 */ /* 0x000fe80000100800 */
[----:B------:R-:W-:Y:S04]  /*2ca70*/  STL [R1+0x2d8c], R26 ;  /* 0x002d8c1a01007387 */ /* 0x000fe80000100800 */
[----:B------:R-:W-:Y:S01]  /*2ca80*/  STL [R1+0x2d88], R23 ;  /* 0x002d881701007387 */ /* 0x000fe20000100800 */
[C---:B------:R-:W-:Y:S08]  /*2ca90*/  HMMA.1688.F32.TF32 R40, R56.reuse, R12, R40 ;  /* 0x0000000c3828723c */ /* 0x040ff00000081028 */
[-C--:B------:R-:W-:Y:S08]  /*2caa0*/  HMMA.1688.F32.TF32 R244, R56, R28.reuse, R244 ;  /* 0x0000001c38f4723c */ /* 0x080ff000000810f4 */
[C---:B--2---:R-:W-:Y:S11]  /*2cab0*/  HMMA.1688.F32.TF32 R64, R60.reuse, R28, R164 ;  /* 0x0000001c3c40723c */ /* 0x044ff600000810a4 */
[----:B------:R-:W-:Y:S11]  /*2cac0*/  @!UPT UIADD3 URZ, URZ, URZ, URZ ;  /* 0x0000003f3f3ff290 */ /* 0x000ff6000fffe03f */
[----:B------:R-:W-:Y:S01]  /*2cad0*/  @!UPT UIADD3 URZ, URZ, URZ, URZ ;  /* 0x0000003f3f3ff290 */ /* 0x000fe2000fffe03f */
[----:B------:R3:W-:Y:S01]  /*2cae0*/  STL [R1+0x3a0], R64 ;  /* 0x0003a04001007387 */ /* 0x0007e20000100800 */
[----:B-1----:R-:W-:Y:S01]  /*2caf0*/  IMAD.MOV.U32 R18, RZ, RZ, R65 ;  /* 0x000000ffff127224 */ /* 0x002fe200078e0041 */
[----:B------:R-:W-:Y:S01]  /*2cb00*/  MOV R22, R67 ;  /* 0x0000004300167202 */ /* 0x000fe20000000f00 */
[----:B------:R-:W-:Y:S02]  /*2cb10*/  IMAD.MOV.U32 R19, RZ, RZ, R66 ;  /* 0x000000ffff137224 */ /* 0x000fe400078e0042 */
[-C--:B---3--:R-:W-:Y:S02]  /*2cb20*/  HMMA.1688.F32.TF32 R64, R60, R24.reuse, R160 ;  /* 0x000000183c40723c */ /* 0x088fe400000810a0 */
[----:B------:R-:W-:Y:S11]  /*2cb30*/  STL [R1+0x2da0], R22 ;  /* 0x002da01601007387 */ /* 0x000ff60000100800 */
[----:B------:R-:W-:Y:S11]  /*2cb40*/  @!UPT UIADD3 URZ, URZ, URZ, URZ ;  /* 0x0000003f3f3ff290 */ /* 0x000ff6000fffe03f */
[----:B------:R-:W-:Y:S01]  /*2cb50*/  IMAD.MOV.U32 R30, RZ, RZ, R64 ;  /* 0x000000ffff1e7224 */ /* 0x000fe200078e0040 */
[----:B------:R-:W-:Y:S01]  /*2cb60*/  MOV R26, R66 ;  /* 0x00000042001a7202 */ /* 0x000fe20000000f00 */
[----:B------:R-:W-:Y:S02]  /*2cb70*/  IMAD.MOV.U32 R27, RZ, RZ, R65 ;  /* 0x000000ffff1b7224 */ /* 0x000fe400078e0041 */
[----:B------:R-:W-:Y:S01]  /*2cb80*/  IMAD.MOV.U32 R23, RZ, RZ, R67 ;  /* 0x000000ffff177224 */ /* 0x000fe200078e0043 */
[----:B------:R-:W-:Y:S01]  /*2cb90*/  HMMA.1688.F32.TF32 R240, R56, R24, R240 ;  /* 0x0000001838f0723c */ /* 0x000fe200000810f0 */
[----:B------:R-:W-:Y:S04]  /*2cba0*/  STL [R1+0x2d9c], R19 ;  /* 0x002d9c1301007387 */ /* 0x000fe80000100800 */
[----:B------:R-:W-:Y:S04]  /*2cbb0*/  STL [R1+0x2d98], R18 ;  /* 0x002d981201007387 */ /* 0x000fe80000100800 */
[----:B------:R1:W-:Y:S04]  /*2cbc0*/  STL [R1+0x2db0], R23 ;  /* 0x002db01701007387 */ /* 0x0003e80000100800 */
[----:B------:R-:W-:Y:S04]  /*2cbd0*/  STL [R1+0x2dac], R26 ;  /* 0x002dac1a01007387 */ /* 0x000fe80000100800 */
[----:B------:R-:W-:Y:S04]  /*2cbe0*/  STL [R1+0x2da8], R30 ;  /* 0x002da81e01007387 */ /* 0x000fe80000100800 */
[----:B------:R-:W-:Y:S01]  /*2cbf0*/  STL [R1+0x2da4], R27 ;  /* 0x002da41b01007387 */ /* 0x000fe20000100800 */
[----:B-1----:R-:W-:Y:S01]  /*2cc00*/  MOV R23, R40 ;  /* 0x0000002800177202 */ /* 0x002fe20000000f00 */
[C---:B----4-:R-:W-:Y:S08]  /*2cc10*/  HMMA.1688.F32.TF32 R64, R60.reuse, R20, R236 ;  /* 0x000000143c40723c */ /* 0x050ff000000810ec */
[----:B------:R-:W-:Y:S11]  /*2cc20*/  HMMA.1688.F32.TF32 R60, R60, R16, R232 ;  /* 0x000000103c3c723c */ /* 0x000ff600000810e8 */
[----:B------:R-:W-:Y:S05]  /*2cc30*/  @!UPT UIADD3 URZ, URZ, URZ, URZ ;  /* 0x0000003f3f3ff290 */ /* 0x000fea000fffe03f */
[----:B------:R-:W-:Y:S01]  /*2cc40*/  IMAD.MOV.U32 R18, RZ, RZ, R67 ;  /* 0x000000ffff127224 */ /* 0x000fe200078e0043 */
[----:B------:R-:W-:Y:S01]  /*2cc50*/  MOV R19, R66 ;  /* 0x0000004200137202 */ /* 0x000fe20000000f00 */
[----:B------:R-:W-:Y:S01]  /*2cc60*/  IMAD.MOV.U32 R22, RZ, RZ, R65 ;  /* 0x000000ffff167224 */ /* 0x000fe200078e0041 */
[----:B------:R-:W-:Y:S04]  /*2cc70*/  STL [R1+0x380], R64 ;  /* 0x0003804001007387 */ /* 0x000fe80000100800 */
[----:B------:R-:W-:Y:S01]  /*2cc80*/  STL [R1+0x2dbc], R18 ;  /* 0x002dbc1201007387 */ /* 0x000fe20000100800 */
[----:B------:R-:W-:-:S03]  /*2cc90*/  IMAD.MOV.U32 R34, RZ, RZ, R63 ;  /* 0x000000ffff227224 */ /* 0x000fc600078e003f */
[----:B------:R-:W-:Y:S01]  /*2cca0*/  STL [R1+0x2db8], R19 ;  /* 0x002db81301007387 */ /* 0x000fe20000100800 */
[----:B------:R-:W-:Y:S01]  /*2ccb0*/  IMAD.MOV.U32 R31, RZ, RZ, R62 ;  /* 0x000000ffff1f7224 */ /* 0x000fe200078e003e */
[----:B------:R-:W-:Y:S02]  /*2ccc0*/  MOV R11, R61 ;  /* 0x0000003d000b7202 */ /* 0x000fe40000000f00 */
[----:B------:R-:W-:Y:S01]  /*2ccd0*/  STL [R1+0x2db4], R22 ;  /* 0x002db41601007387 */ /* 0x000fe20000100800 */
[----:B------:R-:W-:-:S03]  /*2cce0*/  IMAD.MOV.U32 R10, RZ, RZ, R60 ;  /* 0x000000ffff0a7224 */ /* 0x000fc600078e003c */
[----:B------:R-:W2:Y:S04]  /*2ccf0*/  LDL.LU R236, [R1] ;  /* 0x0000000001ec7983 */ /* 0x000ea80000300800 */
[----:B------:R-:W2:Y:S04]  /*2cd00*/  LDL.LU R237, [R1+0x4] ;  /* 0x0000040001ed7983 */ /* 0x000ea80000300800 */
[----:B------:R-:W2:Y:S04]  /*2cd10*/  LDL.LU R238, [R1+0x8] ;  /* 0x0000080001ee7983 */ /* 0x000ea80000300800 */
[----:B------:R-:W2:Y:S04]  /*2cd20*/  LDL.LU R239, [R1+0xc] ;  /* 0x00000c0001ef7983 */ /* 0x000ea80000300800 */
[----:B------:R-:W-:Y:S04]  /*2cd30*/  STL [R1+0x2dcc], R34 ;  /* 0x002dcc2201007387 */ /* 0x000fe80000100800 */
[----:B------:R-:W-:Y:S04]  /*2cd40*/  STL [R1+0x2dc8], R31 ;  /* 0x002dc81f01007387 */ /* 0x000fe80000100800 */
[----:B------:R-:W-:Y:S04]  /*2cd50*/  STL [R1+0x2dc4], R11 ;  /* 0x002dc40b01007387 */ /* 0x000fe80000100800 */
[----:B------:R-:W-:Y:S04]  /*2cd60*/  STL [R1+0x2dc0], R10 ;  /* 0x002dc00a01007387 */ /* 0x000fe80000100800 */
[----:B------:R-:W-:Y:S04]  /*2cd70*/  STL [R1+0x2dd0], R23 ;  /* 0x002dd01701007387 */ /* 0x000fe80000100800 */
[----:B------:R-:W-:Y:S04]  /*2cd80*/  STL.64 [R1+0x2d10], R246 ;  /* 0x002d10f601007387 */ /* 0x000fe80000100a00 */
[----:B------:R1:W-:Y:S04]  /*2cd90*/  STL.64 [R1+0x2d08], R244 ;  /* 0x002d08f401007387 */ /* 0x0003e80000100a00 */
[----:B------:R-:W-:Y:S04]  /*2cda0*/  STL.64 [R1+0x2d20], R242 ;  /* 0x002d20f201007387 */ /* 0x000fe80000100a00 */
[----:B------:R3:W-:Y:S01]  /*2cdb0*/  STL.64 [R1+0x2d18], R240 ;  /* 0x002d18f001007387 */ /* 0x0007e20000100a00 */
[----:B------:R-:W-:-:S03]  /*2cdc0*/  IMAD.MOV.U32 R96, RZ, RZ, R248 ;  /* 0x000000ffff607224 */ /* 0x000fc600078e00f8 */
[----:B------:R-:W4:Y:S01]  /*2cdd0*/  LDL.LU R92, [R1+0x250] ;  /* 0x00025000015c7983 */ /* 0x000f220000300800 */
[----:B------:R-:W-:-:S03]  /*2cde0*/  IMAD.MOV.U32 R97, RZ, RZ, R249 ;  /* 0x000000ffff617224 */ /* 0x000fc600078e00f9 */
[----:B------:R-:W4:Y:S01]  /*2cdf0*/  LDL.LU R93, [R1+0x254] ;  /* 0x00025400015d7983 */ /* 0x000f220000300800 */
[----:B------:R-:W-:-:S03]  /*2ce00*/  MOV R98, R250 ;  /* 0x000000fa00627202 */ /* 0x000fc60000000f00 */
[----:B------:R-:W4:Y:S01]  /*2ce10*/  LDL.LU R94, [R1+0x258] ;  /* 0x00025800015e7983 */ /* 0x000f220000300800 */
[----:B------:R-:W-:-:S03]  /*2ce20*/  IMAD.MOV.U32 R99, RZ, RZ, R251 ;  /* 0x000000ffff637224 */ /* 0x000fc600078e00fb */
[----:B------:R-:W4:Y:S04]  /*2ce30*/  LDL.LU R95, [R1+0x25c] ;  /* 0x00025c00015f7983 */ /* 0x000f280000300800 */
[----:B------:R-:W2:Y:S04]  /*2ce40*/  LDL.LU R248, [R1+0x2f4c] ;  /* 0x002f4c0001f87983 */ /* 0x000ea80000300800 */
[----:B------:R-:W3:Y:S04]  /*2ce50*/  LDL.LU R249, [R1+0x2f48] ;  /* 0x002f480001f97983 */ /* 0x000ee80000300800 */
[----:B------:R-:W4:Y:S04]  /*2ce60*/  LDL.LU R250, [R1+0x2f44] ;  /* 0x002f440001fa7983 */ /* 0x000f280000300800 */
[----:B------:R-:W4:Y:S04]  /*2ce70*/  LDL.LU R251, [R1+0x2f40] ;  /* 0x002f400001fb7983 */ /* 0x000f280000300800 */
[----:B------:R-:W4:Y:S04]  /*2ce80*/  LDL.LU R100, [R1+0x270] ;  /* 0x0002700001647983 */ /* 0x000f280000300800 */
[----:B------:R-:W4:Y:S04]  /*2ce90*/  LDL.LU R101, [R1+0x274] ;  /* 0x0002740001657983 */ /* 0x000f280000300800 */
[----:B------:R-:W4:Y:S04]  /*2cea0*/  LDL.LU R102, [R1+0x278] ;  /* 0x0002780001667983 */ /* 0x000f280000300800 */
[----:B------:R-:W4:Y:S01]  /*2ceb0*/  LDL.LU R103, [R1+0x27c] ;  /* 0x00027c0001677983 */ /* 0x000f220000300800 */
[----:B--2---:R-:W-:-:S02]  /*2cec0*/  IMAD.MOV.U32 R107, RZ, RZ, R248 ;  /* 0x000000ffff6b7224 */ /* 0x004fc400078e00f8 */
[----:B---3--:R-:W-:Y:S02]  /*2ced0*/  IMAD.MOV.U32 R106, RZ, RZ, R249 ;  /* 0x000000ffff6a7224 */ /* 0x008fe400078e00f9 */
[----:B----4-:R-:W-:Y:S02]  /*2cee0*/  IMAD.MOV.U32 R104, RZ, RZ, R250 ;  /* 0x000000ffff687224 */ /* 0x010fe400078e00fa */
[----:B------:R-:W2:Y:S01]  /*2cef0*/  LDL.LU R250, [R1+0x2f3c] ;  /* 0x002f3c0001fa7983 */ /* 0x000ea20000300800 */
[----:B------:R-:W-:-:S03]  /*2cf00*/  MOV R105, R251 ;  /* 0x000000fb00697202 */ /* 0x000fc60000000f00 */
[----:B------:R-:W3:Y:S04]  /*2cf10*/  LDL.LU R251, [R1+0x2f38] ;  /* 0x002f380001fb7983 */ /* 0x000ee80000300800 */
[----:B------:R-:W4:Y:S04]  /*2cf20*/  LDL.LU R249, [R1+0x2f34] ;  /* 0x002f340001f97983 */ /* 0x000f280000300800 */
[----:B------:R-:W4:Y:S04]  /*2cf30*/  LDL.LU R248, [R1+0x2f30] ;  /* 0x002f300001f87983 */ /* 0x000f280000300800 */
[----:B------:R-:W4:Y:S04]  /*2cf40*/  LDL.LU R108, [R1+0x290] ;  /* 0x00029000016c7983 */ /* 0x000f280000300800 */
        /* <DEDUP_REMOVED lines=10> */
[----:B------:R-:W4:Y:S04]  /*2cff0*/  LDL.LU R250, [R1+0x2f20] ;  /* 0x002f200001fa7983 */ /* 0x000f280000300800 */
[----:B------:R-:W4:Y:S04]  /*2d000*/  LDL.LU R116, [R1+0x2b0] ;  /* 0x0002b00001747983 */ /* 0x000f280000300800 */
        /* <DEDUP_REMOVED lines=83> */
[----:B-1----:R-:W4:Y:S04]  /*2d540*/  LDL.LU R244, [R1+0x7b0] ;  /* 0x0007b00001f47983 */ /* 0x002f280000300800 */
[----:B------:R-:W4:Y:S04]  /*2d550*/  LDL.LU R245, [R1+0x7b4] ;  /* 0x0007b40001f57983 */ /* 0x000f280000300800 */
        /* <DEDUP_REMOVED lines=9> */
[----:B------:R-:W-:Y:S02]  /*2d5f0*/  IMAD.MOV.U32 R64, RZ, RZ, R251 ;  /* 0x000000ffff407224 */ /* 0x000fe400078e00fb */
[----:B------:R-:W2:Y:S04]  /*2d600*/  LDL.LU R251, [R1+0x2ebc] ;  /* 0x002ebc0001fb7983 */ /* 0x000ea80000300800 */
        /* <DEDUP_REMOVED lines=19> */
[----:B--2---:R-:W-:-:S02]  /*2d740*/  IMAD.MOV.U32 R167, RZ, RZ, R251 ;  /* 0x000000ffffa77224 */ /* 0x004fc400078e00fb */
[----:B---3--:R-:W-:Y:S01]  /*2d750*/  IMAD.MOV.U32 R166, RZ, RZ, R250 ;  /* 0x000000ffffa67224 */ /* 0x008fe200078e00fa */
[----:B----4-:R-:W-:Y:S01]  /*2d760*/  MOV R165, R249 ;  /* 0x000000f900a57202 */ /* 0x010fe20000000f00 */
[----:B------:R-:W-:Y:S02]  /*2d770*/  IMAD.MOV.U32 R164, RZ, RZ, R248 ;  /* 0x000000ffffa47224 */ /* 0x000fe400078e00f8 */
[----:B------:R-:W2:Y:S04]  /*2d780*/  LDL.LU R248, [R1+0x2eac] ;  /* 0x002eac0001f87983 */ /* 0x000ea80000300800 */
[----:B------:R-:W2:Y:S04]  /*2d790*/  LDL.LU R249, [R1+0x2ea8] ;  /* 0x002ea80001f97983 */ /* 0x000ea80000300800 */
[----:B------:R-:W2:Y:S04]  /*2d7a0*/  LDL.LU R250, [R1+0x2ea4] ;  /* 0x002ea40001fa7983 */ /* 0x000ea80000300800 */
[----:B------:R-:W2:Y:S01]  /*2d7b0*/  LDL.LU R251, [R1+0x2ea0] ;  /* 0x002ea00001fb7983 */ /* 0x000ea20000300800 */
[----:B------:R-:W-:Y:S01]  /*2d7c0*/  IMAD.MOV.U32 R26, RZ, RZ, R41 ;  /* 0x000000ffff1a7224 */ /* 0x000fe200078e0029 */
[----:B------:R-:W-:Y:S01]  /*2d7d0*/  MOV R27, R43 ;  /* 0x0000002b001b7202 */ /* 0x000fe20000000f00 */
[----:B------:R-:W-:-:S02]  /*2d7e0*/  IMAD.MOV.U32 R30, RZ, RZ, R42 ;  /* 0x000000ffff1e7224 */ /* 0x000fc400078e002a */
[C---:B------:R-:W-:Y:S01]  /*2d7f0*/  HMMA.1688.F32.TF32 R40, R56.reuse, R8, R44 ;  /* 0x000000083828723c */ /* 0x040fe2000008102c */
[----:B------:R-:W-:Y:S04]  /*2d800*/  LDS R44, [R4+0x4180] ;  /* 0x00418000042c7984 */ /* 0x000fe80000000800 */
[----:B------:R-:W-:Y:S03]  /*2d810*/  LDS R46, [R4+0x5180] ;  /* 0x00518000042e7984 */ /* 0x000fe60000000800 */
[----:B------:R-:W-:Y:S01]  /*2d820*/  HMMA.1688.F32.TF32 R236, R56, R20, R236 ;  /* 0x0000001438ec723c */ /* 0x000fe200000810ec */
[----:B------:R-:W-:Y:S04]  /*2d830*/  LDS R45, [R5+0x4180] ;  /* 0x00418000052d7984 */ /* 0x000fe80000000800 */
[----:B------:R-:W-:Y:S11]  /*2d840*/  LDS R47, [R5+0x5180] ;  /* 0x00518000052f7984 */ /* 0x000ff60000000800 */
[----:B------:R-:W-:Y:S01]  /*2d850*/  IMAD.MOV.U32 R10, RZ, RZ, R40 ;  /* 0x000000ffff0a7224 */ /* 0x000fe200078e0028 */
[----:B------:R-:W-:Y:S01]  /*2d860*/  MOV R19, R42 ;  /* 0x0000002a00137202 */ /* 0x000fe20000000f00 */
[----:B------:R-:W-:-:S02]  /*2d870*/  IMAD.MOV.U32 R18, RZ, RZ, R41 ;  /* 0x000000ffff127224 */ /* 0x000fc400078e0029 */
[----:B------:R-:W-:Y:S02]  /*2d880*/  IMAD.MOV.U32 R22, RZ, RZ, R43 ;  /* 0x000000ffff167224 */ /* 0x000fe400078e002b */
[----:B------:R-:W-:Y:S01]  /*2d890*/  HMMA.1688.F32.TF32 R40, R56, R36, R48 ;  /* 0x000000243828723c */ /* 0x000fe20000081030 */
[----:B------:R-:W-:Y:S04]  /*2d8a0*/  STL.64 [R1+0x2d30], R238 ;  /* 0x002d30ee01007387 */ /* 0x000fe80000100a00 */
[----:B------:R-:W-:Y:S04]  /*2d8b0*/  LDS R48, [R2+0x4180] ;  /* 0x0041800002307984 */ /* 0x000fe80000000800 */
[----:B------:R-:W-:Y:S04]  /*2d8c0*/  LDS R50, [R2+0x5180] ;  /* 0x0051800002327984 */ /* 0x000fe80000000800 */
[----:B------:R-:W-:Y:S04]  /*2d8d0*/  LDS R49, [R0+0x4180] ;  /* 0x0041800000317984 */ /* 0x000fe80000000800 */
[----:B------:R-:W-:Y:S07]  /*2d8e0*/  LDS R51, [R0+0x5180] ;  /* 0x0051800000337984 */ /* 0x000fee0000000800 */
[----:B------:R-:W-:Y:S01]  /*2d8f0*/  IMAD.MOV.U32 R23, RZ, RZ, R40 ;  /* 0x000000ffff177224 */ /* 0x000fe200078e0028 */
[----:B------:R-:W-:Y:S01]  /*2d900*/  MOV R34, R41 ;  /* 0x0000002900227202 */ /* 0x000fe20000000f00 */
[----:B------:R-:W-:-:S02]  /*2d910*/  IMAD.MOV.U32 R31, RZ, RZ, R42 ;  /* 0x000000ffff1f7224 */ /* 0x000fc400078e002a */
[----:B------:R-:W-:Y:S02]  /*2d920*/  IMAD.MOV.U32 R11, RZ, RZ, R43 ;  /* 0x000000ffff0b7224 */ /* 0x000fe400078e002b */
[C---:B------:R-:W-:Y:S01]  /*2d930*/  HMMA.1688.F32.TF32 R40, R56.reuse, R32, R52 ;  /* 0x000000203828723c */ /* 0x040fe20000081034 */
[----:B------:R1:W-:Y:S04]  /*2d940*/  STL.64 [R1+0x2d28], R236 ;  /* 0x002d28ec01007387 */ /* 0x0003e80000100a00 */
[----:B------:R-:W-:Y:S04]  /*2d950*/  LDS R52, [R4+0x4100] ;  /* 0x0041000004347984 */ /* 0x000fe80000000800 */
[----:B------:R-:W-:Y:S04]  /*2d960*/  LDS R54, [R4+0x5100] ;  /* 0x0051000004367984 */ /* 0x000fe80000000800 */
[----:B-1----:R-:W3:Y:S04]  /*2d970*/  LDL.LU R236, [R1+0x930] ;  /* 0x0009300001ec7983 */ /* 0x002ee80000300800 */
[----:B------:R-:W3:Y:S04]  /*2d980*/  LDL.LU R237, [R1+0x934] ;  /* 0x0009340001ed7983 */ /* 0x000ee80000300800 */
[----:B------:R-:W3:Y:S03]  /*2d990*/  LDL.LU R238, [R1+0x938] ;  /* 0x0009380001ee7983 */ /* 0x000ee60000300800 */
[----:B------:R-:W-:Y:S01]  /*2d9a0*/  MOV R38, R40 ;  /* 0x0000002800267202 */ /* 0x000fe20000000f00 */
[----:B------:R-:W-:Y:S01]  /*2d9b0*/  IMAD.MOV.U32 R39, RZ, RZ, R41 ;  /* 0x000000ffff277224 */ /* 0x000fe200078e0029 */
[----:B------:R-:W-:Y:S01]  /*2d9c0*/  MOV R252, R43 ;  /* 0x0000002b00fc7202 */ /* 0x000fe20000000f00 */
[----:B------:R-:W-:Y:S01]  /*2d9d0*/  IMAD.MOV.U32 R35, RZ, RZ, R42 ;  /* 0x000000ffff237224 */ /* 0x000fe200078e002a */
[----:B------:R-:W3:Y:S04]  /*2d9e0*/  LDL.LU R239, [R1+0x93c] ;  /* 0x00093c0001ef7983 */ /* 0x000ee80000300800 */
[----:B------:R-:W-:Y:S04]  /*2d9f0*/  LDS R53, [R5+0x4100] ;  /* 0x0041000005357984 */ /* 0x000fe80000000800 */
[----:B------:R-:W-:Y:S01]  /*2da00*/  LDS R55, [R5+0x5100] ;  /* 0x0051000005377984 */ /* 0x000fe20000000800 */
[----:B--2---:R-:W-:Y:S03]  /*2da10*/  HMMA.1688.F32.TF32 R40, R56, R16, R248 ;  /* 0x000000103828723c */ /* 0x004fe600000810f8 */
[----:B------:R-:W2:Y:S04]  /*2da20*/  LDL.LU R248, [R1+0x940] ;  /* 0x0009400001f87983 */ /* 0x000ea80000300800 */
[----:B------:R-:W2:Y:S04]  /*2da30*/  LDL.LU R249, [R1+0x944] ;  /* 0x0009440001f97983 */ /* 0x000ea80000300800 */
[----:B------:R-:W2:Y:S04]  /*2da40*/  LDL.LU R250, [R1+0x948] ;  /* 0x0009480001fa7983 */ /* 0x000ea80000300800 */
[----:B------:R-:W2:Y:S04]  /*2da50*/  LDL.LU R251, [R1+0x94c] ;  /* 0x00094c0001fb7983 */ /* 0x000ea80000300800 */
[----:B------:R-:W-:Y:S04]  /*2da60*/  LDS R56, [R2+0x4100] ;  /* 0x0041000002387984 */ /* 0x000fe80000000800 */
[----:B------:R-:W-:Y:S04]  /*2da70*/  LDS R58, [R2+0x5100] ;  /* 0x00510000023a7984 */ /* 0x000fe80000000800 */
[----:B------:R-:W-:Y:S04]  /*2da80*/  LDS R57, [R0+0x4100] ;  /* 0x0041000000397984 */ /* 0x000fe80000000800 */
[----:B------:R-:W1:Y:S02]  /*2da90*/  LDS R59, [R0+0x5100] ;  /* 0x00510000003b7984 */ /* 0x000e640000000800 */
[C---:B-1----:R-:W-:Y:S08]  /*2daa0*/  HMMA.1688.F32.TF32 R176, R56.reuse, R12, R176 ;  /* 0x0000000c38b0723c */ /* 0x042ff000000810b0 */
[C---:B------:R-:W-:Y:S08]  /*2dab0*/  HMMA.1688.F32.TF32 R172, R56.reuse, R8, R172 ;  /* 0x0000000838ac723c */ /* 0x040ff000000810ac */
[C---:B------:R-:W-:Y:S08]  /*2dac0*/  HMMA.1688.F32.TF32 R168, R56.reuse, R36, R168 ;  /* 0x0000002438a8723c */ /* 0x040ff000000810a8 */
[C---:B------:R-:W-:Y:S01]  /*2dad0*/  HMMA.1688.F32.TF32 R164, R56.reuse, R32, R164 ;  /* 0x0000002038a4723c */ /* 0x040fe200000810a4 */
[----:B------:R-:W-:Y:S07]  /*2dae0*/  STL.64 [R1+0x1f0], R176 ;  /* 0x0001f0b001007387 */ /* 0x000fee0000100a00 */
[----:B------:R-:W-:Y:S01]  /*2daf0*/  HMMA.1688.F32.TF32 R160, R56, R28, R160 ;  /* 0x0000001c38a0723c */ /* 0x000fe200000810a0 */
        /* <DEDUP_REMOVED lines=19> */
[C---:B------:R-:W-:Y:S08]  /*2dc30*/  HMMA.1688.F32.TF32 R60, R52.reuse, R8, R60 ;  /* 0x00000008343c723c */ /* 0x040ff0000008103c */
[----:B------:R-:W-:Y:S08]  /*2dc40*/  HMMA.1688.F32.TF32 R64, R52, R32, R64 ;  /* 0x000000203440723c */ /* 0x000ff00000081040 */
[C---:B--2---:R-:W-:Y:S11]  /*2dc50*/  HMMA.1688.F32.TF32 R248, R56.reuse, R24, R248 ;  /* 0x0000001838f8723c */ /* 0x044ff600000810f8 */
[----:B------:R-:W-:Y:S11]  /*2dc60*/  @!UPT UIADD3 URZ, URZ, URZ, URZ ;  /* 0x0000003f3f3ff290 */ /* 0x000ff6000fffe03f */
[----:B------:R-:W-:Y:S01]  /*2dc70*/  @!UPT UIADD3 URZ, URZ, URZ, URZ ;  /* 0x0000003f3f3ff290 */ /* 0x000fe2000fffe03f */
[----:B------:R-:W-:Y:S04]  /*2dc80*/  STL.64 [R1+0x1a0], R248 ;  /* 0x0001a0f801007387 */ /* 0x000fe80000100a00 */
[----:B------:R3:W-:Y:S02]  /*2dc90*/  STL.64 [R1+0x1a8], R250 ;  /* 0x0001a8fa01007387 */ /* 0x0007e40000100a00 */
[C---:B---3--:R-:W-:Y:S08]  /*2dca0*/  HMMA.1688.F32.TF32 R248, R56.reuse, R20, R236 ;  /* 0x0000001438f8723c */ /* 0x048ff000000810ec */
[----:B------:R-:W-:Y:S08]  /*2dcb0*/  HMMA.1688.F32.TF32 R56, R56, R16, R240 ;  /* 0x000000103838723c */ /* 0x000ff000000810f0 */
[C---:B------:R-:W-:Y:S07]  /*2dcc0*/  HMMA.1688.F32.TF32 R236, R52.reuse, R12, R244 ;  /* 0x0000000c34ec723c */ /* 0x040fee00000810f4 */
[----:B------:R-:W-:Y:S04]  /*2dcd0*/  STL.64 [R1+0x190], R248 ;  /* 0x000190f801007387 */ /* 0x000fe80000100a00 */
[----:B------:R-:W-:Y:S04]  /*2dce0*/  STL.64 [R1+0x198], R250 ;  /* 0x000198fa01007387 */ /* 0x000fe80000100a00 */
[----:B------:R-:W-:Y:S04]  /*2dcf0*/  STL.64 [R1+0x180], R56 ;  /* 0x0001803801007387 */ /* 0x000fe80000100a00 */
[----:B------:R1:W-:Y:S04]  /*2dd00*/  STL.64 [R1+0x188], R58 ;  /* 0x0001883a01007387 */ /* 0x0003e80000100a00 */
[----:B------:R-:W-:Y:S04]  /*2dd10*/  LDS R248, [R4+0x4380] ;  /* 0x0043800004f87984 */ /* 0x000fe80000000800 */
[----:B------:R-:W-:Y:S01]  /*2dd20*/  LDS R250, [R4+0x5380] ;  /* 0x0053800004fa7984 */ /* 0x000fe20000000800 */
[C---:B-1----:R-:W-:Y:S03]  /*2dd30*/  HMMA.1688.F32.TF32 R56, R52.reuse, R36, R232 ;  /* 0x000000243438723c */ /* 0x042fe600000810e8 */
        /* <DEDUP_REMOVED lines=13> */
[----:B------:R2:W-:Y:S01]  /*2de10*/  STL.64 [R1+0x138], R62 ;  /* 0x0001383e01007387 */ /* 0x0005e20000100a00 */
[C---:B-1----:R-:W-:Y:S04]  /*2de20*/  HMMA.1688.F32.TF32 R64, R52.reuse, R20, R196 ;  /* 0x000000143440723c */ /* 0x042fe800000810c4 */
[----:B------:R-:W-:Y:S04]  /*2de30*/  STL.64 [R1+0x120], R56 ;  /* 0x0001203801007387 */ /* 0x000fe80000100a00 */
[----:B--2---:R-:W-:Y:S01]  /*2de40*/  HMMA.1688.F32.TF32 R60, R52, R16, R192 ;  /* 0x00000010343c723c */ /* 0x004fe200000810c0 */
[----:B------:R1:W-:Y:S07]  /*2de50*/  STL.64 [R1+0x128], R58 ;  /* 0x0001283a01007387 */ /* 0x0003ee0000100a00 */
[C---:B------:R-:W-:Y:S08]  /*2de60*/  HMMA.1688.F32.TF32 R52, R48.reuse, R8, R184 ;  /* 0x000000083034723c */ /* 0x040ff000000810b8 */
[C---:B-1----:R-:W-:Y:S01]  /*2de70*/  HMMA.1688.F32.TF32 R56, R48.reuse, R12, R188 ;  /* 0x0000000c3038723c */ /* 0x042fe200000810bc */
[----:B------:R-:W-:Y:S04]  /*2de80*/  STL.64 [R1+0x110], R64 ;  /* 0x0001104001007387 */ /* 0x000fe80000100a00 */
[----:B------:R-:W-:Y:S04]  /*2de90*/  STL.64 [R1+0x118], R66 ;  /* 0x0001184201007387 */ /* 0x000fe80000100a00 */
[----:B------:R-:W-:Y:S04]  /*2dea0*/  STL.64 [R1+0x100], R60 ;  /* 0x0001003c01007387 */ /* 0x000fe80000100a00 */
[----:B------:R1:W-:Y:S10]  /*2deb0*/  STL.64 [R1+0x108], R62 ;  /* 0x0001083e01007387 */ /* 0x0003f40000100a00 */
[----:B------:R-:W-:Y:S01]  /*2dec0*/  STL.64 [R1+0xf0], R56 ;  /* 0x0000f03801007387 */ /* 0x000fe20000100a00 */
[C---:B-1----:R-:W-:Y:S03]  /*2ded0*/  HMMA.1688.F32.TF32 R60, R48.reuse, R36, R180 ;  /* 0x00000024303c723c */ /* 0x042fe600000810b4 */
[----:B------:R1:W-:Y:S04]  /*2dee0*/  STL.64 [R1+0xf8], R58 ;  /* 0x0000f83a01007387 */ /* 0x0003e80000100a00 */
[----:B------:R-:W-:Y:S04]  /*2def0*/  STL.64 [R1+0xe0], R52 ;  /* 0x0000e03401007387 */ /* 0x000fe80000100a00 */
[----:B------:R2:W-:Y:S01]  /*2df00*/  STL.64 [R1+0xe8], R54 ;  /* 0x0000e83601007387 */ /* 0x0005e20000100a00 */
[C---:B-1----:R-:W-:Y:S08]  /*2df10*/  HMMA.1688.F32.TF32 R56, R48.reuse, R32, R144 ;  /* 0x000000203038723c */ /* 0x042ff00000081090 */
[C---:B--2---:R-:W-:Y:S03]  /*2df20*/  HMMA.1688.F32.TF32 R52, R48.reuse, R28, R140 ;  /* 0x0000001c3034723c */ /* 0x044fe6000008108c */
[----:B------:R-:W-:Y:S04]  /*2df30*/  STL.64 [R1+0xd0], R60 ;  /* 0x0000d03c01007387 */ /* 0x000fe80000100a00 */
[----:B------:R1:W-:Y:S08]  /*2df40*/  STL.64 [R1+0xd8], R62 ;  /* 0x0000d83e01007387 */ /* 0x0003f00000100a00 */
[----:B------:R-:W-:Y:S01]  /*2df50*/  STL.64 [R1+0xc0], R56 ;  /* 0x0000c03801007387 */ /* 0x000fe20000100a00 */
[C---:B-1----:R-:W-:Y:S03]  /*2df60*/  HMMA.1688.F32.TF32 R60, R48.reuse, R24, R156 ;  /* 0x00000018303c723c */ /* 0x042fe6000008109c */
[----:B------:R1:W-:Y:S04]  /*2df70*/  STL.64 [R1+0xc8], R58 ;  /* 0x0000c83a01007387 */ /* 0x0003e80000100a00 */
[----:B------:R-:W-:Y:S04]  /*2df80*/  STL.64 [R1+0xb0], R52 ;  /* 0x0000b03401007387 */ /* 0x000fe80000100a00 */
[----:B------:R2:W-:Y:S01]  /*2df90*/  STL.64 [R1+0xb8], R54 ;  /* 0x0000b83601007387 */ /* 0x0005e20000100a00 */
[C---:B-1----:R-:W-:Y:S08]  /*2dfa0*/  HMMA.1688.F32.TF32 R56, R48.reuse, R20, R124 ;  /* 0x000000143038723c */ /* 0x042ff0000008107c */
[----:B--2---:R-:W-:Y:S08]  /*2dfb0*/  HMMA.1688.F32.TF32 R52, R48, R16, R120 ;  /* 0x000000103034723c */ /* 0x004ff00000081078 */
[C---:B------:R-:W-:Y:S01]  /*2dfc0*/  HMMA.1688.F32.TF32 R48, R44.reuse, R12, R116 ;  /* 0x0000000c2c30723c */ /* 0x040fe20000081074 */
[----:B------:R-:W-:Y:S04]  /*2dfd0*/  STL.64 [R1+0xa0], R60 ;  /* 0x0000a03c01007387 */ /* 0x000fe80000100a00 */
[----:B------:R-:W-:Y:S04]  /*2dfe0*/  STL.64 [R1+0xa8], R62 ;  /* 0x0000a83e01007387 */ /* 0x000fe80000100a00 */
[----:B------:R-:W-:Y:S04]  /*2dff0*/  STL.64 [R1+0x90], R56 ;  /* 0x0000903801007387 */ /* 0x000fe80000100a00 */
[----:B------:R1:W-:Y:S04]  /*2e000*/  STL.64 [R1+0x98], R58 ;  /* 0x0000983a01007387 */ /* 0x0003e80000100a00 */
[----:B------:R-:W-:Y:S04]  /*2e010*/  STL.64 [R1+0x80], R52 ;  /* 0x0000803401007387 */ /* 0x000fe80000100a00 */
[----:B------:R2:W-:Y:S01]  /*2e020*/  STL.64 [R1+0x88], R54 ;  /* 0x0000883601007387 */ /* 0x0005e20000100a00 */
[C---:B-1----:R-:W-:Y:S03]  /*2e030*/  HMMA.1688.F32.TF32 R56, R44.reuse, R8, R112 ;  /* 0x000000082c38723c */ /* 0x042fe60000081070 */
[----:B------:R-:W-:Y:S04]  /*2e040*/  STL.64 [R1+0x70], R48 ;  /* 0x0000703001007387 */ /* 0x000fe80000100a00 */
[----:B------:R1:W-:Y:S01]  /*2e050*/  STL.64 [R1+0x78], R50 ;  /* 0x0000783201007387 */ /* 0x0003e20000100a00 */
[C---:B--2---:R-:W-:Y:S03]  /*2e060*/  HMMA.1688.F32.TF32 R52, R44.reuse, R36, R108 ;  /* 0x000000242c34723c */ /* 0x044fe6000008106c */
[----:B------:R-:W-:Y:S04]  /*2e070*/  LDS R60, [R2+0x4280] ;  /* 0x00428000023c7984 */ /* 0x000fe80000000800 */
[----:B------:R-:W-:Y:S01]  /*2e080*/  LDS R62, [R2+0x5280] ;  /* 0x00528000023e7984 */ /* 0x000fe20000000800 */
[C---:B-1----:R-:W-:Y:S03]  /*2e090*/  HMMA.1688.F32.TF32 R48, R44.reuse, R32, R104 ;  /* 0x000000202c30723c */ /* 0x042fe60000081068 */
[----:B------:R-:W-:Y:S04]  /*2e0a0*/  LDS R61, [R0+0x4280] ;  /* 0x00428000003d7984 */ /* 0x000fe80000000800 */
[----:B------:R-:W-:Y:S04]  /*2e0b0*/  LDS R63, [R0+0x5280] ;  /* 0x00528000003f7984 */ /* 0x000fe80000000800 */
        /* <DEDUP_REMOVED lines=10> */
[----:B------:R-:W-:Y:S04]  /*2e160*/  STL.64 [R1+0x38], R58 ;  /* 0x0000383a01007387 */ /* 0x000fe80000100a00 */
[----:B------:R-:W2:Y:S04]  /*2e170*/  LDL.LU R100, [R1+0x710] ;  /* 0x0007100001647983 */ /* 0x000ea80000300800 */
[----:B------:R-:W-:Y:S04]  /*2e180*/  STL.64 [R1+0x20], R52 ;  /* 0x0000203401007387 */ /* 0x000fe80000100a00 */
[----:B------:R-:W-:Y:S04]  /*2e190*/  STL.64 [R1+0x28], R54 ;  /* 0x0000283601007387 */ /* 0x000fe80000100a00 */
[----:B------:R-:W-:Y:S04]  /*2e1a0*/  STL.64 [R1+0x10], R48 ;  /* 0x0000103001007387 */ /* 0x000fe80000100a00 */
[----:B------:R-:W-:Y:S04]  /*2e1b0*/  STL.64 [R1+0x18], R50 ;  /* 0x0000183201007387 */ /* 0x000fe80000100a00 */
[----:B------:R-:W2:Y:S04]  /*2e1c0*/  LDL.LU R101, [R1+0x714] ;  /* 0x0007140001657983 */ /* 0x000ea80000300800 */
[----:B------:R-:W2:Y:S04]  /*2e1d0*/  LDL.LU R102, [R1+0x718] ;  /* 0x0007180001667983 */ /* 0x000ea80000300800 */
[----:B------:R-:W2:Y:S04]  /*2e1e0*/  LDL.LU R103, [R1+0x71c] ;  /* 0x00071c0001677983 */ /* 0x000ea80000300800 */
[----:B------:R-:W3:Y:S04]  /*2e1f0*/  LDL.LU R104, [R1+0x720] ;  /* 0x0007200001687983 */ /* 0x000ee80000300800 */
[----:B------:R-:W3:Y:S04]  /*2e200*/  LDL.LU R105, [R1+0x724] ;  /* 0x0007240001697983 */ /* 0x000ee80000300800 */
[----:B------:R-:W3:Y:S04]  /*2e210*/  LDL.LU R106, [R1+0x728] ;  /* 0x00072800016a7983 */ /* 0x000ee80000300800 */
[----:B------:R-:W3:Y:S04]  /*2e220*/  LDL.LU R107, [R1+0x72c] ;  /* 0x00072c00016b7983 */ /* 0x000ee80000300800 */
        /* <DEDUP_REMOVED lines=52> */
[----:B------:R-:W-:Y:S04]  /*2e570*/  LDS R50, [R2+0x5200] ;  /* 0x0052000002327984 */ /* 0x000fe80000000800 */
[----:B------:R-:W-:Y:S04]  /*2e580*/  LDS R49, [R0+0x4200] ;  /* 0x0042000000317984 */ /* 0x000fe80000000800 */
[----:B------:R-:W3:Y:S01]  /*2e590*/  LDS R51, [R0+0x5200] ;  /* 0x0052000000337984 */ /* 0x000ee20000000800 */
[----:B------:R-:W-:Y:S01]  /*2e5a0*/  MOV R99, R7 ;  /* 0x0000000700637202 */ /* 0x000fe20000000f00 */
[----:B--2---:R-:W-:Y:S02]  /*2e5b0*/  HMMA.1688.F32.TF32 R44, R44, R16, R92 ;  /* 0x000000102c2c723c */ /* 0x004fe4000008105c */
[----:B------:R-:W-:Y:S04]  /*2e5c0*/  LDS R92, [R4+0x4280] ;  /* 0x00428000045c7984 */ /* 0x000fe80000000800 */
[----:B------:R-:W-:Y:S04]  /*2e5d0*/  LDS R94, [R4+0x5280] ;  /* 0x00528000045e7984 */ /* 0x000fe80000000800 */
[----:B------:R-:W-:Y:S04]  /*2e5e0*/  LDS R93, [R5+0x4280] ;  /* 0x00428000055d7984 */ /* 0x000fe80000000800 */
[----:B------:R-:W-:Y:S09]  /*2e5f0*/  LDS R95, [R5+0x5280] ;  /* 0x00528000055f7984 */ /* 0x000ff20000000800 */
[----:B------:R-:W-:Y:S04]  /*2e600*/  STL.64 [R1], R44 ;  /* 0x0000002c01007387 */ /* 0x000fe80000100a00 */
[----:B------:R-:W-:Y:S04]  /*2e610*/  STL.64 [R1+0x8], R46 ;  /* 0x0000082e01007387 */ /* 0x000fe80000100a00 */
[----:B------:R-:W-:Y:S04]  /*2e620*/  LDS R44, [R4+0x4200] ;  /* 0x00420000042c7984 */ /* 0x000fe80000000800 */
[----:B------:R-:W-:Y:S04]  /*2e630*/  LDS R46, [R4+0x5200] ;  /* 0x00520000042e7984 */ /* 0x000fe80000000800 */
[----:B------:R-:W-:Y:S04]  /*2e640*/  LDS R45, [R5+0x4200] ;  /* 0x00420000052d7984 */ /* 0x000fe80000000800 */
[----:B------:R-:W1:Y:S01]  /*2e650*/  LDS R47, [R5+0x5200] ;  /* 0x00520000052f7984 */ /* 0x000e620000000800 */
[----:B---3--:R-:W-:Y:S01]  /*2e660*/  HMMA.1688.F32.TF32 R52, R48, R12, R188 ;  /* 0x0000000c3034723c */ /* 0x008fe200000810bc */
[----:B------:R-:W-:Y:S01]  /*2e670*/  IMAD.MOV.U32 R200, RZ, RZ, R152 ;  /* 0x000000ffffc87224 */ /* 0x000fe200078e0098 */
[----:B------:R-:W-:Y:S01]  /*2e680*/  MOV R202, R155 ;  /* 0x0000009b00ca7202 */ /* 0x000fe20000000f00 */
[----:B------:R-:W-:-:S02]  /*2e690*/  IMAD.MOV.U32 R201, RZ, RZ, R154 ;  /* 0x000000ffffc97224 */ /* 0x000fc400078e009a */
[----:B------:R-:W-:Y:S01]  /*2e6a0*/  IMAD.MOV.U32 R203, RZ, RZ, R153 ;  /* 0x000000ffffcb7224 */ /* 0x000fe200078e0099 */
[----:B------:R-:W-:Y:S01]  /*2e6b0*/  MOV R194, R137 ;  /* 0x0000008900c27202 */ /* 0x000fe20000000f00 */
[----:B------:R-:W-:Y:S01]  /*2e6c0*/  IMAD.MOV.U32 R195, RZ, RZ, R136 ;  /* 0x000000ffffc37224 */ /* 0x000fe200078e0088 */
[----:B------:R-:W-:Y:S01]  /*2e6d0*/  HMMA.1688.F32.TF32 R56, R48, R36, R180 ;  /* 0x000000243038723c */ /* 0x000fe200000810b4 */
[----:B------:R-:W-:Y:S01]  /*2e6e0*/  IMAD.MOV.U32 R193, RZ, RZ, R138 ;  /* 0x000000ffffc17224 */ /* 0x000fe200078e008a */
[----:B------:R-:W-:Y:S01]  /*2e6f0*/  LDS R188, [R2+0x4380] ;  /* 0x0043800002bc7984 */ /* 0x000fe20000000800 */
[----:B------:R-:W-:-:S03]  /*2e700*/  IMAD.MOV.U32 R192, RZ, RZ, R139 ;  /* 0x000000ffffc07224 */ /* 0x000fc600078e008b */
[----:B------:R-:W-:Y:S02]  /*2e710*/  LDS R190, [R2+0x5380] ;  /* 0x0053800002be7984 */ /* 0x000fe40000000800 */
[C---:B----4-:R-:W-:Y:S02]  /*2e720*/  HMMA.1688.F32.TF32 R64, R48.reuse, R8, R184 ;  /* 0x000000083040723c */ /* 0x050fe400000810b8 */
[----:B------:R-:W-:Y:S04]  /*2e730*/  LDS R189, [R0+0x4380] ;  /* 0x0043800000bd7984 */ /* 0x000fe80000000800 */
[----:B------:R-:W-:Y:S04]  /*2e740*/  LDS R191, [R0+0x5380] ;  /* 0x0053800000bf7984 */ /* 0x000fe80000000800 */
[----:B------:R-:W-:Y:S04]  /*2e750*/  STL.64 [R1+0x360], R52 ;  /* 0x0003603401007387 */ /* 0x000fe80000100a00 */
[----:B------:R2:W-:Y:S02]  /*2e760*/  STL.64 [R1+0x368], R54 ;  /* 0x0003683601007387 */ /* 0x0005e40000100a00 */
[C---:B--2---:R-:W-:Y:S07]  /*2e770*/  HMMA.1688.F32.TF32 R52, R48.reuse, R32, R144 ;  /* 0x000000203034723c */ /* 0x044fee0000081090 */
[----:B------:R-:W-:Y:S04]  /*2e780*/  STL.64 [R1+0x350], R64 ;  /* 0x0003504001007387 */ /* 0x000fe80000100a00 */
[----:B------:R2:W-:Y:S04]  /*2e790*/  STL.64 [R1+0x358], R66 ;  /* 0x0003584201007387 */ /* 0x0005e80000100a00 */
[----:B------:R-:W-:Y:S04]  /*2e7a0*/  STL.64 [R1+0x340], R56 ;  /* 0x0003403801007387 */ /* 0x000fe80000100a00 */
[----:B------:R3:W-:Y:S01]  /*2e7b0*/  STL.64 [R1+0x348], R58 ;  /* 0x0003483a01007387 */ /* 0x0007e20000100a00 */
[C---:B--2---:R-:W-:Y:S03]  /*2e7c0*/  HMMA.1688.F32.TF32 R64, R48.reuse, R28, R140 ;  /* 0x0000001c3040723c */ /* 0x044fe6000008108c */
[----:B------:R-:W-:Y:S05]  /*2e7d0*/  STL.64 [R1+0x330], R52 ;  /* 0x0003303401007387 */ /* 0x000fea0000100a00 */
[C---:B---3--:R-:W-:Y:S01]  /*2e7e0*/  HMMA.1688.F32.TF32 R56, R48.reuse, R24, R156 ;  /* 0x000000183038723c */ /* 0x048fe2000008109c */
[----:B------:R2:W-:Y:S07]  /*2e7f0*/  STL.64 [R1+0x338], R54 ;  /* 0x0003383601007387 */ /* 0x0005ee0000100a00 */
[C---:B--2---:R-:W-:Y:S08]  /*2e800*/  HMMA.1688.F32.TF32 R52, R48.reuse, R20, R124 ;  /* 0x000000143034723c */ /* 0x044ff0000008107c */
[----:B------:R-:W-:Y:S01]  /*2e810*/  HMMA.1688.F32.TF32 R48, R48, R16, R120 ;  /* 0x000000103030723c */ /* 0x000fe20000081078 */
        /* <DEDUP_REMOVED lines=21> */
[----:B------:R-:W-:Y:S11]  /*2e970*/  STL.64 [R1+0x2b8], R58 ;  /* 0x0002b83a01007387 */ /* 0x000ff60000100a00 */
[----:B------:R-:W-:Y:S01]  /*2e980*/  @!UPT UIADD3 URZ, URZ, URZ, URZ ;  /* 0x0000003f3f3ff290 */ /* 0x000fe2000fffe03f */
[----:B------:R-:W-:Y:S04]  /*2e990*/  STL.64 [R1+0x290], R48 ;  /* 0x0002903001007387 */ /* 0x000fe80000100a00 */
[----:B------:R-:W-:Y:S04]  /*2e9a0*/  STL.64 [R1+0x2a0], R52 ;  /* 0x0002a03401007387 */ /* 0x000fe80000100a00 */
[----:B------:R1:W-:Y:S04]  /*2e9b0*/  STL.64 [R1+0x2a8], R54 ;  /* 0x0002a83601007387 */ /* 0x0003e80000100a00 */
[----:B------:R2:W-:Y:S04]  /*2e9c0*/  STL [R1+0x298], R50 ;  /* 0x0002983201007387 */ /* 0x0005e80000100800 */
        /* <DEDUP_REMOVED lines=16> */
[----:B------:R-:W1:Y:S04]  /*2ead0*/  LDL.LU R184, [R1+0x6f0] ;  /* 0x0006f00001b87983 */ /* 0x000e680000300800 */
[----:B------:R-:W1:Y:S04]  /*2eae0*/  LDL.LU R185, [R1+0x6f4] ;  /* 0x0006f40001b97983 */ /* 0x000e680000300800 */
[----:B------:R-:W1:Y:S04]  /*2eaf0*/  LDL.LU R186, [R1+0x6f8] ;  /* 0x0006f80001ba7983 */ /* 0x000e680000300800 */
[----:B------:R-:W1:Y:S04]  /*2eb00*/  LDL.LU R187, [R1+0x6fc] ;  /* 0x0006fc0001bb7983 */ /* 0x000e680000300800 */
        /* <DEDUP_REMOVED lines=28> */
[----:B------:R-:W-:-:S03]  /*2ecd0*/  IMAD.MOV.U32 R7, RZ, RZ, R51 ;  /* 0x000000ffff077224 */ /* 0x000fc600078e0033 */
[----:B------:R-:W4:Y:S04]  /*2ece0*/  LDL.LU R96, [R1+0x510] ;  /* 0x0005100001607983 */ /* 0x000f280000300800 */
[----:B------:R-:W4:Y:S04]  /*2ecf0*/  LDL.LU R97, [R1+0x514] ;  /* 0x0005140001617983 */ /* 0x000f280000300800 */
[----:B------:R1:W-:Y:S02]  /*2ed00*/  STL [R1+0x2bd0], R7 ;  /* 0x002bd00701007387 */ /* 0x0003e40000100800 */
[C---:B-1----:R-:W-:Y:S08]  /*2ed10*/  HMMA.1688.F32.TF32 R52, R44.reuse, R20, R184 ;  /* 0x000000142c34723c */ /* 0x042ff000000810b8 */
[----:B--2---:R-:W-:Y:S08]  /*2ed20*/  HMMA.1688.F32.TF32 R48, R44, R16, R180 ;  /* 0x000000102c30723c */ /* 0x004ff000000810b4 */
[----:B---3--:R-:W-:Y:S11]  /*2ed30*/  HMMA.1688.F32.TF32 R44, R60, R8, R140 ;  /* 0x000000083c2c723c */ /* 0x008ff6000008108c */
[----:B------:R-:W-:Y:S04]  /*2ed40*/  @!UPT UIADD3 URZ, URZ, URZ, URZ ;  /* 0x0000003f3f3ff290 */ /* 0x000fe8000fffe03f */
[----:B------:R-:W-:Y:S01]  /*2ed50*/  STL.64 [R1+0x270], R48 ;  /* 0x0002703001007387 */ /* 0x000fe20000100a00 */
[----:B------:R-:W-:-:S03]  /*2ed60*/  IMAD.MOV.U32 R7, RZ, RZ, R51 ;  /* 0x000000ffff077224 */ /* 0x000fc600078e0033 */
[----:B------:R-:W-:Y:S04]  /*2ed70*/  STL.64 [R1+0x280], R52 ;  /* 0x0002803401007387 */ /* 0x000fe80000100a00 */
[----:B------:R-:W-:Y:S04]  /*2ed80*/  STL.64 [R1+0x288], R54 ;  /* 0x0002883601007387 */ /* 0x000fe80000100a00 */
[----:B------:R1:W-:Y:S02]  /*2ed90*/  STL [R1+0x278], R50 ;  /* 0x0002783201007387 */ /* 0x0003e40000100800 */
[C---:B-1----:R-:W-:Y:S02]  /*2eda0*/  HMMA.1688.F32.TF32 R48, R60.reuse, R12, R144 ;  /* 0x0000000c3c30723c */ /* 0x042fe40000081090 */
[----:B------:R1:W-:Y:S04]  /*2edb0*/  STL [R1+0x2bd4], R7 ;  /* 0x002bd40701007387 */ /* 0x0003e80000100800 */
[----:B------:R-:W-:Y:S01]  /*2edc0*/  STL.64 [R1+0x250], R44 ;  /* 0x0002502c01007387 */ /* 0x000fe20000100a00 */
[----:B-1----:R-:W-:Y:S11]  /*2edd0*/  IMAD.MOV.U32 R7, RZ, RZ, R47 ;  /* 0x000000ffff077224 */ /* 0x002ff600078e002f */
[----:B------:R-:W-:Y:S05]  /*2ede0*/  @!UPT UIADD3 URZ, URZ, URZ, URZ ;  /* 0x0000003f3f3ff290 */ /* 0x000fea000fffe03f */
[----:B------:R-:W-:Y:S04]  /*2edf0*/  STL.64 [R1+0x260], R48 ;  /* 0x0002603001007387 */ /* 0x000fe80000100a00 */
[----:B------:R1:W-:Y:S04]  /*2ee00*/  STL.64 [R1+0x268], R50 ;  /* 0x0002683201007387 */ /* 0x0003e80000100a00 */
[----:B------:R2:W-:Y:S01]  /*2ee10*/  STL [R1+0x258], R46 ;  /* 0x0002582e01007387 */ /* 0x0005e20000100800 */
[C---:B-1----:R-:W-:Y:S08]  /*2ee20*/  HMMA.1688.F32.TF32 R48, R60.reuse, R36, R156 ;  /* 0x000000243c30723c */ /* 0x042ff0000008109c */
[----:B----4-:R-:W-:Y:S08]  /*2ee30*/  HMMA.1688.F32.TF32 R56, R60, R20, R112 ;  /* 0x000000143c38723c */ /* 0x010ff00000081070 */
[----:B------:R-:W-:Y:S08]  /*2ee40*/  HMMA.1688.F32.TF32 R64, R92, R12, R104 ;  /* 0x0000000c5c40723c */ /* 0x000ff00000081068 */
[C---:B--2---:R-:W-:Y:S08]  /*2ee50*/  HMMA.1688.F32.TF32 R44, R60.reuse, R32, R124 ;  /* 0x000000203c2c723c */ /* 0x044ff0000008107c */
[----:B------:R-:W-:Y:S08]  /*2ee60*/  HMMA.1688.F32.TF32 R52, R60, R24, R116 ;  /* 0x000000183c34723c */ /* 0x000ff00000081074 */
[----:B------:R-:W-:Y:S01]  /*2ee70*/  HMMA.1688.F32.TF32 R68, R92, R8, R100 ;  /* 0x000000085c44723c */ /* 0x000fe20000081064 */
[----:B------:R-:W-:Y:S01]  /*2ee80*/  IMAD.MOV.U32 R112, RZ, RZ, R168 ;  /* 0x000000ffff707224 */ /* 0x000fe200078e00a8 */
[----:B------:R-:W-:Y:S01]  /*2ee90*/  MOV R113, R169 ;  /* 0x000000a900717202 */ /* 0x000fe20000000f00 */
[----:B------:R-:W-:Y:S01]  /*2eea0*/  IMAD.MOV.U32 R114, RZ, RZ, R170 ;  /* 0x000000ffff727224 */ /* 0x000fe200078e00aa */
[----:B------:R-:W-:Y:S01]  /*2eeb0*/  MOV R99, R72 ;  /* 0x0000004800637202 */ /* 0x000fe20000000f00 */
[----:B------:R-:W-:-:S02]  /*2eec0*/  IMAD.MOV.U32 R115, RZ, RZ, R171 ;  /* 0x000000ffff737224 */ /* 0x000fc400078e00ab */
[----:B------:R-:W-:Y:S01]  /*2eed0*/  IMAD.MOV.U32 R98, RZ, RZ, R73 ;  /* 0x000000ffff627224 */ /* 0x000fe200078e0049 */
[----:B------:R-:W-:Y:S04]  /*2eee0*/  STL.64 [R1+0x2b80], R46 ;  /* 0x002b802e01007387 */ /* 0x000fe80000100a00 */
[----:B------:R-:W-:Y:S04]  /*2eef0*/  STL.64 [R1+0x240], R48 ;  /* 0x0002403001007387 */ /* 0x000fe80000100a00 */
[----:B------:R1:W-:Y:S01]  /*2ef00*/  STL.64 [R1+0x248], R50 ;  /* 0x0002483201007387 */ /* 0x0003e20000100a00 */
[----:B------:R-:W-:Y:S01]  /*2ef10*/  IMAD.MOV.U32 R104, RZ, RZ, R160 ;  /* 0x000000ffff687224 */ /* 0x000fe200078e00a0 */
[----:B------:R-:W-:Y:S01]  /*2ef20*/  MOV R106, R162 ;  /* 0x000000a2006a7202 */ /* 0x000fe20000000f00 */
[----:B------:R-:W-:Y:S01]  /*2ef30*/  IMAD.MOV.U32 R105, RZ, RZ, R161 ;  /* 0x000000ffff697224 */ /* 0x000fe200078e00a1 */
[----:B------:R-:W-:Y:S01]  /*2ef40*/  LDS R124, [R2+0x4300] ;  /* 0x00430000027c7984 */ /* 0x000fe20000000800 */
[----:B------:R-:W-:-:S03]  /*2ef50*/  IMAD.MOV.U32 R107, RZ, RZ, R163 ;  /* 0x000000ffff6b7224 */ /* 0x000fc600078e00a3 */
[----:B------:R-:W-:Y:S01]  /*2ef60*/  LDS R126, [R2+0x5300] ;  /* 0x00530000027e7984 */ /* 0x000fe20000000800 */
[C---:B-1----:R-:W-:Y:S03]  /*2ef70*/  HMMA.1688.F32.TF32 R48, R60.reuse, R28, R120 ;  /* 0x0000001c3c30723c */ /* 0x042fe60000081078 */
[----:B------:R-:W-:Y:S04]  /*2ef80*/  LDS R125, [R0+0x4300] ;  /* 0x00430000007d7984 */ /* 0x000fe80000000800 */
[----:B------:R-:W1:Y:S01]  /*2ef90*/  LDS R127, [R0+0x5300] ;  /* 0x00530000007f7984 */ /* 0x000e620000000800 */
[----:B------:R-:W-:Y:S03]  /*2efa0*/  HMMA.1688.F32.TF32 R60, R60, R16, R108 ;  /* 0x000000103c3c723c */ /* 0x000fe6000008106c */
[----:B------:R-:W-:Y:S01]  /*2efb0*/  STL.64 [R1+0x2b78], R44 ;  /* 0x002b782c01007387 */ /* 0x000fe20000100a00 */
[----:B------:R-:W-:Y:S01]  /*2efc0*/  MOV R120, R176 ;  /* 0x000000b000787202 */ /* 0x000fe20000000f00 */
[----:B------:R-:W-:Y:S01]  /*2efd0*/  IMAD.MOV.U32 R121, RZ, RZ, R177 ;  /* 0x000000ffff797224 */ /* 0x000fe200078e00b1 */
[----:B------:R-:W-:Y:S01]  /*2efe0*/  MOV R183, R128 ;  /* 0x0000008000b77202 */ /* 0x000fe20000000f00 */
[----:B------:R-:W-:Y:S01]  /*2eff0*/  IMAD.MOV.U32 R182, RZ, RZ, R129 ;  /* 0x000000ffffb67224 */ /* 0x000fe200078e0081 */
[----:B------:R-:W-:Y:S01]  /*2f000*/  MOV R180, R131 ;  /* 0x0000008300b47202 */ /* 0x000fe20000000f00 */
[----:B------:R-:W-:Y:S01]  /*2f010*/  IMAD.MOV.U32 R181, RZ, RZ, R130 ;  /* 0x000000ffffb57224 */ /* 0x000fe200078e0082 */
[----:B------:R-:W-:Y:S01]  /*2f020*/  MOV R185, R134 ;  /* 0x0000008600b97202 */ /* 0x000fe20000000f00 */
[----:B------:R-:W-:Y:S01]  /*2f030*/  IMAD.MOV.U32 R187, RZ, RZ, R132 ;  /* 0x000000ffffbb7224 */ /* 0x000fe200078e0084 */
[----:B------:R-:W-:Y:S01]  /*2f040*/  LDS R156, [R4+0x4300] ;  /* 0x00430000049c7984 */ /* 0x000fe20000000800 */
[----:B------:R-:W-:-:S02]  /*2f050*/  IMAD.MOV.U32 R186, RZ, RZ, R133 ;  /* 0x000000ffffba7224 */ /* 0x000fc400078e0085 */
[----:B------:R-:W-:Y:S01]  /*2f060*/  IMAD.MOV.U32 R184, RZ, RZ, R135 ;  /* 0x000000ffffb87224 */ /* 0x000fe200078e0087 */
[----:B------:R-:W-:Y:S04]  /*2f070*/  LDS R158, [R4+0x5300] ;  /* 0x00530000049e7984 */ /* 0x000fe80000000800 */
[----:B------:R-:W-:Y:S04]  /*2f080*/  STL.64 [R1+0x2b90], R50 ;  /* 0x002b903201007387 */ /* 0x000fe80000100a00 */
[----:B------:R2:W-:Y:S04]  /*2f090*/  STL.64 [R1+0x2b88], R48 ;  /* 0x002b883001007387 */ /* 0x0005e80000100a00 */
[----:B------:R-:W-:Y:S04]  /*2f0a0*/  STL.64 [R1+0x2ba8], R54 ;  /* 0x002ba83601007387 */ /* 0x000fe80000100a00 */
[----:B------:R3:W-:Y:S04]  /*2f0b0*/  STL.64 [R1+0x2ba0], R52 ;  /* 0x002ba03401007387 */ /* 0x0007e80000100a00 */
[----:B------:R-:W-:Y:S04]  /*2f0c0*/  STL.64 [R1+0x2bb8], R58 ;  /* 0x002bb83a01007387 */ /* 0x000fe80000100a00 */
[----:B------:R-:W-:Y:S04]  /*2f0d0*/  STL.64 [R1+0x2bb0], R56 ;  /* 0x002bb03801007387 */ /* 0x000fe80000100a00 */
[----:B------:R-:W-:Y:S04]  /*2f0e0*/  STL.64 [R1+0x2bc8], R62 ;  /* 0x002bc83e01007387 */ /* 0x000fe80000100a00 */
[----:B------:R-:W-:Y:S04]  /*2f0f0*/  STL.64 [R1+0x2bc0], R60 ;  /* 0x002bc03c01007387 */ /* 0x000fe80000100a00 */
[----:B------:R-:W-:Y:S04]  /*2f100*/  STL.64 [R1+0x2be0], R66 ;  /* 0x002be04201007387 */ /* 0x000fe80000100a00 */
[----:B------:R-:W-:Y:S01]  /*2f110*/  STL.64 [R1+0x2bd8], R64 ;  /* 0x002bd84001007387 */ /* 0x000fe20000100a00 */
[----:B------:R-:W-:-:S03]  /*2f120*/  IMAD.MOV.U32 R122, RZ, RZ, R178 ;  /* 0x000000ffff7a7224 */ /* 0x000fc600078e00b2 */
[----:B------:R-:W-:Y:S01]  /*2f130*/  STL.64 [R1+0x2bf0], R70 ;  /* 0x002bf04601007387 */ /* 0x000fe20000100a00 */
[----:B------:R-:W-:-:S03]  /*2f140*/  MOV R123, R179 ;  /* 0x000000b3007b7202 */ /* 0x000fc60000000f00 */
[----:B------:R-:W-:Y:S01]  /*2f150*/  STL.64 [R1+0x2be8], R68 ;  /* 0x002be84401007387 */ /* 0x000fe20000100a00 */
        /* <DEDUP_REMOVED lines=9> */
[----:B------:R-:W2:Y:S04]  /*2f1f0*/  LDL.LU R173, [R1+0x2e34] ;  /* 0x002e340001ad7983 */ /* 0x000ea80000300800 */
[----:B------:R-:W2:Y:S04]  /*2f200*/  LDL.LU R174, [R1+0x2e30] ;  /* 0x002e300001ae7983 */ /* 0x000ea80000300800 */
[----:B------:R-:W2:Y:S01]  /*2f210*/  LDL.LU R175, [R1+0x2e2c] ;  /* 0x002e2c0001af7983 */ /* 0x000ea20000300800 */
[----:B------:R-:W-:-:S03]  /*2f220*/  MOV R108, R164 ;  /* 0x000000a4006c7202 */ /* 0x000fc60000000f00 */
[----:B------:R-:W3:Y:S01]  /*2f230*/  LDL.LU R168, [R1+0x2e28] ;  /* 0x002e280001a87983 */ /* 0x000ee20000300800 */
[----:B------:R-:W-:-:S03]  /*2f240*/  IMAD.MOV.U32 R109, RZ, RZ, R165 ;  /* 0x000000ffff6d7224 */ /* 0x000fc600078e00a5 */
[----:B------:R-:W3:Y:S01]  /*2f250*/  LDL.LU R169, [R1+0x2e24] ;  /* 0x002e240001a97983 */ /* 0x000ee20000300800 */
[----:B------:R-:W-:-:S03]  /*2f260*/  IMAD.MOV.U32 R110, RZ, RZ, R166 ;  /* 0x000000ffff6e7224 */ /* 0x000fc600078e00a6 */
[----:B------:R-:W3:Y:S01]  /*2f270*/  LDL.LU R170, [R1+0x2e20] ;  /* 0x002e200001aa7983 */ /* 0x000ee20000300800 */
[----:B------:R-:W-:-:S03]  /*2f280*/  MOV R111, R167 ;  /* 0x000000a7006f7202 */ /* 0x000fc60000000f00 */
        /* <DEDUP_REMOVED lines=9> */
[----:B------:R-:W-:Y:S01]  /*2f320*/  HMMA.1688.F32.TF32 R72, R92, R36, R96 ;  /* 0x000000245c48723c */ /* 0x000fe20000081060 */
[----:B------:R-:W-:-:S02]  /*2f330*/  IMAD.MOV.U32 R102, RZ, RZ, R85 ;  /* 0x000000ffff667224 */ /* 0x000fc400078e0055 */
[----:B------:R-:W-:Y:S01]  /*2f340*/  IMAD.MOV.U32 R103, RZ, RZ, R84 ;  /* 0x000000ffff677224 */ /* 0x000fe200078e0054 */
[----:B------:R-:W-:Y:S03]  /*2f350*/  LDS R157, [R5+0x4300] ;  /* 0x00430000059d7984 */ /* 0x000fe60000000800 */
[----:B------:R-:W-:Y:S01]  /*2f360*/  IMAD.MOV.U32 R98, RZ, RZ, R77 ;  /* 0x000000ffff627224 */ /* 0x000fe200078e004d */
[----:B------:R-:W-:Y:S01]  /*2f370*/  MOV R99, R76 ;  /* 0x0000004c00637202 */ /* 0x000fe20000000f00 */
[----:B------:R-:W-:Y:S01]  /*2f380*/  IMAD.MOV.U32 R97, RZ, RZ, R80 ;  /* 0x000000ffff617224 */ /* 0x000fe200078e0050 */
[----:B------:R-:W-:Y:S01]  /*2f390*/  MOV R96, R81 ;  /* 0x0000005100607202 */ /* 0x000fe20000000f00 */
[----:B------:R-:W-:Y:S01]  /*2f3a0*/  IMAD.MOV.U32 R100, RZ, RZ, R89 ;  /* 0x000000ffff647224 */ /* 0x000fe200078e0059 */
[----:B------:R-:W-:Y:S01]  /*2f3b0*/  MOV R101, R88 ;  /* 0x0000005800657202 */ /* 0x000fe20000000f00 */
[C---:B-1----:R-:W-:Y:S01]  /*2f3c0*/  HMMA.1688.F32.TF32 R104, R124.reuse, R36, R104 ;  /* 0x000000247c68723c */ /* 0x042fe20000081068 */
[----:B------:R-:W1:Y:S07]  /*2f3d0*/  LDS R159, [R5+0x5300] ;  /* 0x00530000059f7984 */ /* 0x000e6e0000000800 */
[C---:B------:R-:W-:Y:S08]  /*2f3e0*/  HMMA.1688.F32.TF32 R96, R124.reuse, R12, R96 ;  /* 0x0000000c7c60723c */ /* 0x040ff00000081060 */
[C---:B------:R-:W-:Y:S01]  /*2f3f0*/  HMMA.1688.F32.TF32 R100, R124.reuse, R8, R100 ;  /* 0x000000087c64723c */ /* 0x040fe20000081064 */
[----:B------:R-:W-:Y:S07]  /*2f400*/  STL.64 [R1+0x2c00], R74 ;  /* 0x002c004a01007387 */ /* 0x000fee0000100a00 */
[C---:B------:R-:W-:Y:S01]  /*2f410*/  HMMA.1688.F32.TF32 R108, R124.reuse, R32, R108 ;  /* 0x000000207c6c723c */ /* 0x040fe2000008106c */
[----:B------:R1:W-:Y:S07]  /*2f420*/  STL.64 [R1+0x2bf8], R72 ;  /* 0x002bf84801007387 */ /* 0x0003ee0000100a00 */
[C---:B------:R-:W-:Y:S08]  /*2f430*/  HMMA.1688.F32.TF32 R112, R124.reuse, R28, R112 ;  /* 0x0000001c7c70723c */ /* 0x040ff00000081070 */
[----:B------:R-:W-:Y:S08]  /*2f440*/  HMMA.1688.F32.TF32 R116, R124, R24, R116 ;  /* 0x000000187c74723c */ /* 0x000ff00000081074 */
[C---:B--2---:R-:W-:Y:S08]  /*2f450*/  HMMA.1688.F32.TF32 R88, R92.reuse, R20, R172 ;  /* 0x000000145c58723c */ /* 0x044ff000000810ac */
[C---:B---3--:R-:W-:Y:S08]  /*2f460*/  HMMA.1688.F32.TF32 R84, R92.reuse, R24, R168 ;  /* 0x000000185c54723c */ /* 0x048ff000000810a8 */
[C---:B----4-:R-:W-:Y:S08]  /*2f470*/  HMMA.1688.F32.TF32 R80, R92.reuse, R28, R164 ;  /* 0x0000001c5c50723c */ /* 0x050ff000000810a4 */
[C---:B------:R-:W-:Y:S08]  /*2f480*/  HMMA.1688.F32.TF32 R76, R92.reuse, R32, R160 ;  /* 0x000000205c4c723c */ /* 0x040ff000000810a0 */
[----:B------:R-:W-:Y:S11]  /*2f490*/  HMMA.1688.F32.TF32 R92, R92, R16, R176 ;  /* 0x000000105c5c723c */ /* 0x000ff600000810b0 */
[----:B------:R-:W-:Y:S04]  /*2f4a0*/  @!UPT UIADD3 URZ, URZ, URZ, URZ ;  /* 0x0000003f3f3ff290 */ /* 0x000fe8000fffe03f */
[----:B------:R-:W-:Y:S04]  /*2f4b0*/  STL.64 [R1+0x2c10], R78 ;  /* 0x002c104e01007387 */ /* 0x000fe80000100a00 */
[----:B------:R-:W-:Y:S04]  /*2f4c0*/  STL.64 [R1+0x2c08], R76 ;  /* 0x002c084c01007387 */ /* 0x000fe80000100a00 */
[----:B------:R-:W-:Y:S04]  /*2f4d0*/  STL.64 [R1+0x2c20], R82 ;  /* 0x002c205201007387 */ /* 0x000fe80000100a00 */
[----:B------:R2:W-:Y:S04]  /*2f4e0*/  STL.64 [R1+0x2c18], R80 ;  /* 0x002c185001007387 */ /* 0x0005e80000100a00 */
[----:B------:R-:W-:Y:S04]  /*2f4f0*/  STL.64 [R1+0x2c30], R86 ;  /* 0x002c305601007387 */ /* 0x000fe80000100a00 */
[----:B------:R3:W-:Y:S04]  /*2f500*/  STL.64 [R1+0x2c28], R84 ;  /* 0x002c285401007387 */ /* 0x0007e80000100a00 */
[----:B------:R-:W-:Y:S04]  /*2f510*/  STL.64 [R1+0x2c40], R90 ;  /* 0x002c405a01007387 */ /* 0x000fe80000100a00 */
[----:B------:R4:W-:Y:S04]  /*2f520*/  STL.64 [R1+0x2c38], R88 ;  /* 0x002c385801007387 */ /* 0x0009e80000100a00 */
        /* <DEDUP_REMOVED lines=22> */
[----:B--2---:R-:W-:-:S03]  /*2f690*/  IMAD.MOV.U32 R239, RZ, RZ, R152 ;  /* 0x000000ffffef7224 */ /* 0x004fc600078e0098 */
[----:B------:R-:W2:Y:S01]  /*2f6a0*/  LDL.LU R152, [R1+0x680] ;  /* 0x0006800001987983 */ /* 0x000ea20000300800 */
[----:B---3--:R-:W-:Y:S01]  /*2f6b0*/  MOV R237, R154 ;  /* 0x0000009a00ed7202 */ /* 0x008fe20000000f00 */
[----:B----4-:R-:W-:Y:S02]  /*2f6c0*/  IMAD.MOV.U32 R236, RZ, RZ, R155 ;  /* 0x000000ffffec7224 */ /* 0x010fe400078e009b */
[----:B------:R-:W-:Y:S02]  /*2f6d0*/  IMAD.MOV.U32 R238, RZ, RZ, R153 ;  /* 0x000000ffffee7224 */ /* 0x000fe400078e0099 */
[----:B------:R-:W2:Y:S04]  /*2f6e0*/  LDL.LU R153, [R1+0x684] ;  /* 0x0006840001997983 */ /* 0x000ea80000300800 */
[----:B------:R-:W2:Y:S04]  /*2f6f0*/  LDL.LU R154, [R1+0x688] ;  /* 0x00068800019a7983 */ /* 0x000ea80000300800 */
[----:B------:R-:W2:Y:S04]  /*2f700*/  LDL.LU R155, [R1+0x68c] ;  /* 0x00068c00019b7983 */ /* 0x000ea80000300800 */
[----:B------:R-:W3:Y:S04]  /*2f710*/  LDL.LU R144, [R1+0x690] ;  /* 0x0006900001907983 */ /* 0x000ee80000300800 */
[----:B------:R-:W3:Y:S04]  /*2f720*/  LDL.LU R145, [R1+0x694] ;  /* 0x0006940001917983 */ /* 0x000ee80000300800 */
[----:B------:R-:W3:Y:S04]  /*2f730*/  LDL.LU R146, [R1+0x698] ;  /* 0x0006980001927983 */ /* 0x000ee80000300800 */
[----:B------:R-:W3:Y:S04]  /*2f740*/  LDL.LU R147, [R1+0x69c] ;  /* 0x00069c0001937983 */ /* 0x000ee80000300800 */
[----:B------:R-:W1:Y:S04]  /*2f750*/  LDL.LU R128, [R1+0x6d0] ;  /* 0x0006d00001807983 */ /* 0x000e680000300800 */
[----:B------:R-:W1:Y:S04]  /*2f760*/  LDL.LU R129, [R1+0x6d4] ;  /* 0x0006d40001817983 */ /* 0x000e680000300800 */
[----:B------:R-:W1:Y:S04]  /*2f770*/  LDL.LU R130, [R1+0x6d8] ;  /* 0x0006d80001827983 */ /* 0x000e680000300800 */
[----:B------:R-:W1:Y:S04]  /*2f780*/  LDL.LU R131, [R1+0x6dc] ;  /* 0x0006dc0001837983 */ /* 0x000e680000300800 */
        /* <DEDUP_REMOVED lines=8> */
[----:B------:R-:W3:Y:S04]  /*2f810*/  LDL.LU R136, [R1+0x6b0] ;  /* 0x0006b00001887983 */ /* 0x000ee80000300800 */
[----:B------:R-:W3:Y:S04]  /*2f820*/  LDL.LU R137, [R1+0x6b4] ;  /* 0x0006b40001897983 */ /* 0x000ee80000300800 */
[----:B------:R-:W3:Y:S04]  /*2f830*/  LDL.LU R138, [R1+0x6b8] ;  /* 0x0006b800018a7983 */ /* 0x000ee80000300800 */
[----:B------:R-:W3:Y:S01]  /*2f840*/  LDL.LU R139, [R1+0x6bc] ;  /* 0x0006bc00018b7983 */ /* 0x000ee20000300800 */
[----:B------:R-:W-:Y:S03]  /*2f850*/  HMMA.1688.F32.TF32 R120, R124, R20, R120 ;  /* 0x000000147c78723c */ /* 0x000fe60000081078 */
        /* <DEDUP_REMOVED lines=20> */
[----:B------:R-:W3:Y:S04]  /*2f9a0*/  LDL.LU R148, [R1+0x2de8] ;  /* 0x002de80001947983 */ /* 0x000ee80000300800 */
[----:B------:R-:W3:Y:S04]  /*2f9b0*/  LDL.LU R149, [R1+0x2de4] ;  /* 0x002de40001957983 */ /* 0x000ee80000300800 */
[----:B------:R-:W3:Y:S04]  /*2f9c0*/  LDL.LU R150, [R1+0x2de0] ;  /* 0x002de00001967983 */ /* 0x000ee80000300800 */
[----:B------:R-:W3:Y:S04]  /*2f9d0*/  LDL.LU R151, [R1+0x2ddc] ;  /* 0x002ddc0001977983 */ /* 0x000ee80000300800 */
[----:B------:R-:W-:Y:S04]  /*2f9e0*/  STL.64 [R1+0x2cc0], R122 ;  /* 0x002cc07a01007387 */ /* 0x000fe80000100a00 */
[----:B------:R1:W-:Y:S01]  /*2f9f0*/  STL.64 [R1+0x2cb8], R120 ;  /* 0x002cb87801007387 */ /* 0x0003e20000100a00 */
[----:B------:R-:W-:Y:S01]  /*2fa00*/  HMMA.1688.F32.TF32 R164, R188, R8, R244 ;  /* 0x00000008bca4723c */ /* 0x000fe200000810f4 */
[----:B------:R-:W-:-:S06]  /*2fa10*/  IMAD.MOV.U32 R52, RZ, RZ, R10 ;  /* 0x000000ffff347224 */ /* 0x000fcc00078e000a */
[----:B------:R-:W-:Y:S02]  /*2fa20*/  IMAD.MOV.U32 R244, RZ, RZ, R231 ;  /* 0x000000fffff47224 */ /* 0x000fe400078e00e7 */
[----:B------:R-:W-:Y:S01]  /*2fa30*/  IMAD.MOV.U32 R245, RZ, RZ, R227 ;  /* 0x000000fffff57224 */ /* 0x000fe200078e00e3 */
[----:B------:R-:W-:Y:S01]  /*2fa40*/  MOV R54, R19 ;  /* 0x0000001300367202 */ /* 0x000fe20000000f00 */
[----:B------:R-:W-:Y:S02]  /*2fa50*/  IMAD.MOV.U32 R53, RZ, RZ, R18 ;  /* 0x000000ffff357224 */ /* 0x000fe400078e0012 */
[----:B------:R-:W-:Y:S01]  /*2fa60*/  IMAD.MOV.U32 R55, RZ, RZ, R22 ;  /* 0x000000ffff377224 */ /* 0x000fe200078e0016 */
[----:B-1----:R-:W-:Y:S08]  /*2fa70*/  HMMA.1688.F32.TF32 R128, R156, R12, R128 ;  /* 0x0000000c9c80723c */ /* 0x002ff00000081080 */
[----:B----4-:R-:W-:Y:S08]  /*2fa80*/  HMMA.1688.F32.TF32 R124, R124, R16, R48 ;  /* 0x000000107c7c723c */ /* 0x010ff00000081030 */
[C---:B--2---:R-:W-:Y:S08]  /*2fa90*/  HMMA.1688.F32.TF32 R132, R156.reuse, R8, R132 ;  /* 0x000000089c84723c */ /* 0x044ff00000081084 */
[----:B---3--:R-:W-:Y:S07]  /*2faa0*/  HMMA.1688.F32.TF32 R136, R156, R36, R136 ;  /* 0x000000249c88723c */ /* 0x008fee0000081088 */
[----:B------:R-:W-:Y:S04]  /*2fab0*/  STL.64 [R1+0x2cd0], R126 ;  /* 0x002cd07e01007387 */ /* 0x000fe80000100a00 */
[----:B------:R-:W-:Y:S04]  /*2fac0*/  STL.64 [R1+0x2cc8], R124 ;  /* 0x002cc87c01007387 */ /* 0x000fe80000100a00 */
[----:B------:R-:W-:Y:S04]  /*2fad0*/  STL.64 [R1+0x2ce0], R130 ;  /* 0x002ce08201007387 */ /* 0x000fe80000100a00 */
[----:B------:R1:W-:Y:S04]  /*2fae0*/  STL.64 [R1+0x2cd8], R128 ;  /* 0x002cd88001007387 */ /* 0x0003e80000100a00 */
[----:B------:R-:W-:Y:S04]  /*2faf0*/  STL.64 [R1+0x2cf0], R134 ;  /* 0x002cf08601007387 */ /* 0x000fe80000100a00 */
[----:B------:R2:W-:Y:S01]  /*2fb00*/  STL.64 [R1+0x2ce8], R132 ;  /* 0x002ce88401007387 */ /* 0x0005e20000100a00 */
[----:B------:R-:W-:-:S03]  /*2fb10*/  MOV R48, R23 ;  /* 0x0000001700307202 */ /* 0x000fc60000000f00 */
[----:B------:R-:W-:Y:S01]  /*2fb20*/  STL.64 [R1+0x2d00], R138 ;  /* 0x002d008a01007387 */ /* 0x000fe20000100a00 */
[----:B------:R-:W-:-:S03]  /*2fb30*/  IMAD.MOV.U32 R49, RZ, RZ, R34 ;  /* 0x000000ffff317224 */ /* 0x000fc600078e0022 */
[----:B------:R3:W-:Y:S01]  /*2fb40*/  STL.64 [R1+0x2cf8], R136 ;  /* 0x002cf88801007387 */ /* 0x0007e20000100a00 */
[----:B------:R-:W-:-:S03]  /*2fb50*/  IMAD.MOV.U32 R50, RZ, RZ, R31 ;  /* 0x000000ffff327224 */ /* 0x000fc600078e001f */
[----:B------:R-:W4:Y:S01]  /*2fb60*/  LDL.LU R231, [R1+0x2dd8] ;  /* 0x002dd80001e77983 */ /* 0x000f220000300800 */
[----:B------:R-:W-:-:S03]  /*2fb70*/  MOV R51, R11 ;  /* 0x0000000b00337202 */ /* 0x000fc60000000f00 */
[----:B------:R-:W2:Y:S04]  /*2fb80*/  LDL.LU R227, [R1+0x2dd4] ;  /* 0x002dd40001e37983 */ /* 0x000ea80000300800 */
[----:B------:R-:W2:Y:S04]  /*2fb90*/  LDL.LU R23, [R1+0x2dd0] ;  /* 0x002dd00001177983 */ /* 0x000ea80000300800 */
[----:B------:R-:W3:Y:S04]  /*2fba0*/  LDL.LU R34, [R1+0x2dcc] ;  /* 0x002dcc0001227983 */ /* 0x000ee80000300800 */
[----:B------:R-:W3:Y:S04]  /*2fbb0*/  LDL.LU R31, [R1+0x2dc8] ;  /* 0x002dc800011f7983 */ /* 0x000ee80000300800 */
[----:B------:R-:W3:Y:S04]  /*2fbc0*/  LDL.LU R11, [R1+0x2dc4] ;  /* 0x002dc400010b7983 */ /* 0x000ee80000300800 */
[----:B------:R-:W3:Y:S04]  /*2fbd0*/  LDL.LU R10, [R1+0x2dc0] ;  /* 0x002dc000010a7983 */ /* 0x000ee80000300800 */
[----:B------:R-:W3:Y:S04]  /*2fbe0*/  LDL.LU R18, [R1+0x2dbc] ;  /* 0x002dbc0001127983 */ /* 0x000ee80000300800 */
[----:B------:R-:W4:Y:S04]  /*2fbf0*/  LDL.LU R19, [R1+0x2db8] ;  /* 0x002db80001137983 */ /* 0x000f280000300800 */
[----:B------:R-:W4:Y:S01]  /*2fc00*/  LDL.LU R22, [R1+0x2db4] ;  /* 0x002db40001167983 */ /* 0x000f220000300800 */
[----:B------:R-:W-:Y:S01]  /*2fc10*/  MOV R57, R26 ;  /* 0x0000001a00397202 */ /* 0x000fe20000000f00 */
[----:B------:R-:W-:-:S02]  /*2fc20*/  IMAD.MOV.U32 R58, RZ, RZ, R30 ;  /* 0x000000ffff3a7224 */ /* 0x000fc400078e001e */
[----:B------:R-:W-:Y:S02]  /*2fc30*/  IMAD.MOV.U32 R59, RZ, RZ, R27 ;  /* 0x000000ffff3b7224 */ /* 0x000fe400078e001b */
[----:B--2---:R-:W-:Y:S02]  /*2fc40*/  IMAD.MOV.U32 R56, RZ, RZ, R23 ;  /* 0x000000ffff387224 */ /* 0x004fe400078e0017 */
[----:B------:R-:W2:Y:S04]  /*2fc50*/  LDL.LU R23, [R1+0x2db0] ;  /* 0x002db00001177983 */ /* 0x000ea80000300800 */
[----:B------:R-:W2:Y:S04]  /*2fc60*/  LDL.LU R26, [R1+0x2dac] ;  /* 0x002dac00011a7983 */ /* 0x000ea80000300800 */
[----:B------:R-:W2:Y:S04]  /*2fc70*/  LDL.LU R30, [R1+0x2da8] ;  /* 0x002da800011e7983 */ /* 0x000ea80000300800 */
[----:B------:R-:W2:Y:S04]  /*2fc80*/  LDL.LU R27, [R1+0x2da4] ;  /* 0x002da400011b7983 */ /* 0x000ea80000300800 */
[----:B------:R-:W2:Y:S01]  /*2fc90*/  LDL.LU R64, [R1+0x380] ;  /* 0x0003800001407983 */ /* 0x000ea20000300800 */
[----:B---3--:R-:W-:-:S02]  /*2fca0*/  IMAD.MOV.U32 R67, RZ, RZ, R18 ;  /* 0x000000ffff437224 */ /* 0x008fc400078e0012 */
[----:B----4-:R-:W-:Y:S01]  /*2fcb0*/  IMAD.MOV.U32 R66, RZ, RZ, R19 ;  /* 0x000000ffff427224 */ /* 0x010fe200078e0013 */
[----:B------:R-:W-:Y:S02]  /*2fcc0*/  MOV R65, R22 ;  /* 0x0000001600417202 */ /* 0x000fe40000000f00 */
[----:B------:R-:W3:Y:S04]  /*2fcd0*/  LDL.LU R22, [R1+0x2da0] ;  /* 0x002da00001167983 */ /* 0x000ee80000300800 */
[----:B------:R-:W4:Y:S04]  /*2fce0*/  LDL.LU R19, [R1+0x2d9c] ;  /* 0x002d9c0001137983 */ /* 0x000f280000300800 */
[----:B------:R-:W4:Y:S01]  /*2fcf0*/  LDL.LU R18, [R1+0x2d98] ;  /* 0x002d980001127983 */ /* 0x000f220000300800 */
[----:B--2---:R-:W-:Y:S01]  /*2fd00*/  MOV R71, R23 ;  /* 0x0000001700477202 */ /* 0x004fe20000000f00 */
[----:B------:R-:W-:Y:S01]  /*2fd10*/  IMAD.MOV.U32 R70, RZ, RZ, R26 ;  /* 0x000000ffff467224 */ /* 0x000fe200078e001a */
[----:B------:R-:W-:-:S02]  /*2fd20*/  MOV R68, R30 ;  /* 0x0000001e00447202 */ /* 0x000fc40000000f00 */
[----:B------:R-:W2:Y:S01]  /*2fd30*/  LDL.LU R30, [R1+0x2d94] ;  /* 0x002d9400011e7983 */ /* 0x000ea20000300800 */
[----:B------:R-:W-:-:S03]  /*2fd40*/  IMAD.MOV.U32 R69, RZ, RZ, R27 ;  /* 0x000000ffff457224 */ /* 0x000fc600078e001b */
[----:B------:R-:W2:Y:S04]  /*2fd50*/  LDL.LU R27, [R1+0x2d90] ;  /* 0x002d9000011b7983 */ /* 0x000ea80000300800 */
[----:B------:R-:W2:Y:S04]  /*2fd60*/  LDL.LU R26, [R1+0x2d8c] ;  /* 0x002d8c00011a7983 */ /* 0x000ea80000300800 */
[----:B------:R-:W2:Y:S04]  /*2fd70*/  LDL.LU R23, [R1+0x2d88] ;  /* 0x002d880001177983 */ /* 0x000ea80000300800 */
[----:B------:R-:W2:Y:S01]  /*2fd80*/  LDL.LU R72, [R1+0x3a0] ;  /* 0x0003a00001487983 */ /* 0x000ea20000300800 */
[----:B---3--:R-:W-:Y:S01]  /*2fd90*/  MOV R75, R22 ;  /* 0x00000016004b7202 */ /* 0x008fe20000000f00 */
[----:B----4-:R-:W-:-:S02]  /*2fda0*/  IMAD.MOV.U32 R74, RZ, RZ, R19 ;  /* 0x000000ffff4a7224 */ /* 0x010fc400078e0013 */
[----:B------:R-:W-:Y:S02]  /*2fdb0*/  IMAD.MOV.U32 R73, RZ, RZ, R18 ;  /* 0x000000ffff497224 */ /* 0x000fe400078e0012 */
[----:B------:R-:W3:Y:S04]  /*2fdc0*/  LDL.LU R18, [R1+0x2d84] ;  /* 0x002d840001127983 */ /* 0x000ee80000300800 */
[----:B------:R-:W4:Y:S04]  /*2fdd0*/  LDL.LU R19, [R1+0x2d80] ;  /* 0x002d800001137983 */ /* 0x000f280000300800 */
[----:B------:R-:W2:Y:S04]  /*2fde0*/  LDL.LU R22, [R1+0x2d7c] ;  /* 0x002d7c0001167983 */ /* 0x000ea80000300800 */
[----:B------:R-:W2:Y:S04]  /*2fdf0*/  LDL.LU R80, [R1+0x3c0] ;  /* 0x0003c00001507983 */ /* 0x000ea80000300800 */
[----:B------:R-:W2:Y:S04]  /*2fe00*/  LDL.LU R81, [R1+0x3c4] ;  /* 0x0003c40001517983 */ /* 0x000ea80000300800 */
[----:B------:R-:W2:Y:S04]  /*2fe10*/  LDL.LU R82, [R1+0x3c8] ;  /* 0x0003c80001527983 */ /* 0x000ea80000300800 */
[----:B------:R-:W2:Y:S04]  /*2fe20*/  LDL.LU R83, [R1+0x3cc] ;  /* 0x0003cc0001537983 */ /* 0x000ea80000300800 */
[----:B------:R-:W2:Y:S01]  /*2fe30*/  LDL.LU R84, [R1+0x3d0] ;  /* 0x0003d00001547983 */ /* 0x000ea20000300800 */
[C---:B------:R-:W-:Y:S08]  /*2fe40*/  HMMA.1688.F32.TF32 R160, R188.reuse, R12, R236 ;  /* 0x0000000cbca0723c */ /* 0x040ff000000810ec */
        /* <DEDUP_REMOVED lines=9> */
[----:B------:R-:W-:Y:S01]  /*2fee0*/  HMMA.1688.F32.TF32 R216, R248, R20, R216 ;  /* 0x00000014f8d8723c */ /* 0x000fe200000810d8 */
[----:B------:R-:W-:Y:S01]  /*2fef0*/  MOV R246, R6 ;  /* 0x0000000600f67202 */ /* 0x000fe20000000f00 */
[----:B------:R-:W-:-:S06]  /*2ff00*/  IMAD.MOV.U32 R247, RZ, RZ, R3 ;  /* 0x000000fffff77224 */ /* 0x000fcc00078e0003 */
[C---:B------:R-:W-:Y:S08]  /*2ff10*/  HMMA.1688.F32.TF32 R140, R156.reuse, R32, R140 ;  /* 0x000000209c8c723c */ /* 0x040ff0000008108c */
[C---:B------:R-:W-:Y:S08]  /*2ff20*/  HMMA.1688.F32.TF32 R144, R156.reuse, R28, R144 ;  /* 0x0000001c9c90723c */ /* 0x040ff00000081090 */
[C---:B------:R-:W-:Y:S08]  /*2ff30*/  HMMA.1688.F32.TF32 R148, R156.reuse, R24, R148 ;  /* 0x000000189c94723c */ /* 0x040ff00000081094 */
[----:B------:R-:W-:Y:S01]  /*2ff40*/  HMMA.1688.F32.TF32 R152, R156, R20, R152 ;  /* 0x000000149c98723c */ /* 0x000fe20000081098 */
[----:B------:R-:W-:Y:S01]  /*2ff50*/  IMAD.MOV.U32 R60, RZ, RZ, R10 ;  /* 0x000000ffff3c7224 */ /* 0x000fe200078e000a */
[----:B------:R-:W-:Y:S01]  /*2ff60*/  MOV R61, R11 ;  /* 0x0000000b003d7202 */ /* 0x000fe20000000f00 */
[----:B------:R-:W-:Y:S01]  /*2ff70*/  IMAD.MOV.U32 R62, RZ, RZ, R31 ;  /* 0x000000ffff3e7224 */ /* 0x000fe200078e001f */
[----:B------:R-:W-:Y:S01]  /*2ff80*/  LDS R232, [R4+0x6080] ;  /* 0x0060800004e87984 */ /* 0x000fe20000000800 */
[----:B---3--:R-:W-:Y:S01]  /*2ff90*/  MOV R87, R18 ;  /* 0x0000001200577202 */ /* 0x008fe20000000f00 */
[----:B----4-:R-:W-:-:S02]  /*2ffa0*/  IMAD.MOV.U32 R86, RZ, RZ, R19 ;  /* 0x000000ffff567224 */ /* 0x010fc400078e0013 */
[----:B--2---:R-:W-:Y:S01]  /*2ffb0*/  IMAD.MOV.U32 R85, RZ, RZ, R22 ;  /* 0x000000ffff557224 */ /* 0x004fe200078e0016 */
[----:B------:R-:W-:Y:S01]  /*2ffc0*/  MOV R78, R27 ;  /* 0x0000001b004e7202 */ /* 0x000fe20000000f00 */
[----:B------:R-:W2:Y:S04]  /*2ffd0*/  LDL.LU R22, [R1+0x2d78] ;  /* 0x002d780001167983 */ /* 0x000ea80000300800 */
[----:B------:R-:W3:Y:S04]  /*2ffe0*/  LDL.LU R19, [R1+0x2d74] ;  /* 0x002d740001137983 */ /* 0x000ee80000300800 */
[----:B------:R-:W4:Y:S01]  /*2fff0*/  LDL.LU R18, [R1+0x2d70] ;  /* 0x002d700001127983 */ /* 0x000f220000300800 */
[----:B------:R-:W-:Y:S03]  /*30000*/  HMMA.1688.F32.TF32 R188, R188, R16, R196 ;  /* 0x00000010bcbc723c */ /* 0x000fe600000810c4 */
[----:B------:R-:W4:Y:S04]  /*30010*/  LDL.LU R88, [R1+0x3e0] ;  /* 0x0003e00001587983 */ /* 0x000f280000300800 */
[----:B------:R-:W4:Y:S01]  /*30020*/  LDL.LU R89, [R1+0x3e4] ;  /* 0x0003e40001597983 */ /* 0x000f220000300800 */
[C---:B------:R-:W-:Y:S03]  /*30030*/  HMMA.1688.F32.TF32 R196, R248.reuse, R8, R228 ;  /* 0x00000008f8c4723c */ /* 0x040fe600000810e4 */
[----:B------:R-:W4:Y:S04]  /*30040*/  LDL.LU R90, [R1+0x3e8] ;  /* 0x0003e800015a7983 */ /* 0x000f280000300800 */
[----:B------:R-:W4:Y:S01]  /*30050*/  LDL.LU R91, [R1+0x3ec] ;  /* 0x0003ec00015b7983 */ /* 0x000f220000300800 */
[C---:B------:R-:W-:Y:S03]  /*30060*/  HMMA.1688.F32.TF32 R200, R248.reuse, R36, R224 ;  /* 0x00000024f8c8723c */ /* 0x040fe600000810e0 */
[----:B------:R-:W4:Y:S04]  /*30070*/  LDL.LU R96, [R1+0x400] ;  /* 0x0004000001607983 */ /* 0x000f280000300800 */
[----:B------:R-:W4:Y:S01]  /*30080*/  LDL.LU R97, [R1+0x404] ;  /* 0x0004040001617983 */ /* 0x000f220000300800 */
[-C--:B------:R-:W-:Y:S03]  /*30090*/  HMMA.1688.F32.TF32 R248, R248, R16.reuse, R220 ;  /* 0x00000010f8f8723c */ /* 0x080fe600000810dc */
[----:B------:R-:W-:Y:S04]  /*300a0*/  LDS R220, [R2+0x6000] ;  /* 0x0060000002dc7984 */ /* 0x000fe80000000800 */
[----:B------:R-:W-:Y:S04]  /*300b0*/  LDS R222, [R2+0x7000] ;  /* 0x0070000002de7984 */ /* 0x000fe80000000800 */
[----:B------:R-:W-:Y:S04]  /*300c0*/  LDS R221, [R0+0x6000] ;  /* 0x0060000000dd7984 */ /* 0x000fe80000000800 */
[----:B------:R-:W1:Y:S04]  /*300d0*/  LDS R223, [R0+0x7000] ;  /* 0x0070000000df7984 */ /* 0x000e680000000800 */
        /* <DEDUP_REMOVED lines=36> */
[----:B------:R-:W-:Y:S03]  /*30320*/  HMMA.1688.F32.TF32 R156, R156, R16, R44 ;  /* 0x000000109c9c723c */ /* 0x000fe6000008102c */
[----:B------:R-:W4:Y:S04]  /*30330*/  LDL.LU R238, [R1+0x4d8] ;  /* 0x0004d80001ee7983 */ /* 0x000f280000300800 */
[----:B------:R-:W4:Y:S01]  /*30340*/  LDL.LU R239, [R1+0x4dc] ;  /* 0x0004dc0001ef7983 */ /* 0x000f220000300800 */
[----:B------:R-:W-:Y:S03]  /*30350*/  HMMA.1688.F32.TF32 R44, R220, R14, R244 ;  /* 0x0000000edc2c723c */ /* 0x000fe600000810f4 */
        /* <DEDUP_REMOVED lines=17> */
[----:B------:R-:W4:Y:S01]  /*30470*/  LDL.LU R92, [R1+0x3f0] ;  /* 0x0003f000015c7983 */ /* 0x000f220000300800 */
[----:B------:R-:W-:Y:S02]  /*30480*/  IMAD.MOV.U32 R77, RZ, RZ, R26 ;  /* 0x000000ffff4d7224 */ /* 0x000fe400078e001a */
[----:B------:R-:W-:Y:S01]  /*30490*/  IMAD.MOV.U32 R79, RZ, RZ, R30 ;  /* 0x000000ffff4f7224 */ /* 0x000fe200078e001e */
[----:B------:R-:W-:Y:S01]  /*304a0*/  MOV R8, R45 ;  /* 0x0000002d00087202 */ /* 0x000fe20000000f00 */
[----:B------:R-:W-:Y:S01]  /*304b0*/  IMAD.MOV.U32 R9, RZ, RZ, R44 ;  /* 0x000000ffff097224 */ /* 0x000fe200078e002c */
[----:B------:R-:W-:Y:S01]  /*304c0*/  MOV R44, R38 ;  /* 0x00000026002c7202 */ /* 0x000fe20000000f00 */
[----:B------:R-:W-:Y:S01]  /*304d0*/  IMAD.MOV.U32 R63, RZ, RZ, R34 ;  /* 0x000000ffff3f7224 */ /* 0x000fe200078e0022 */
[----:B------:R-:W-:Y:S01]  /*304e0*/  LDS R224, [R4+0x6000] ;  /* 0x0060000004e07984 */ /* 0x000fe20000000800 */
[----:B------:R-:W-:Y:S02]  /*304f0*/  IMAD.MOV.U32 R45, RZ, RZ, R39 ;  /* 0x000000ffff2d7224 */ /* 0x000fe400078e0027 */
[----:B------:R-:W-:Y:S01]  /*30500*/  IMAD.MOV.U32 R6, RZ, RZ, R46 ;  /* 0x000000ffff067224 */ /* 0x000fe200078e002e */
[----:B------:R-:W-:Y:S01]  /*30510*/  LDS R226, [R4+0x7000] ;  /* 0x0070000004e27984 */ /* 0x000fe20000000800 */
[----:B------:R-:W-:-:S03]  /*30520*/  IMAD.MOV.U32 R46, RZ, RZ, R35 ;  /* 0x000000ffff2e7224 */ /* 0x000fc600078e0023 */
[----:B------:R-:W-:Y:S04]  /*30530*/  LDS R225, [R5+0x6000] ;  /* 0x0060000005e17984 */ /* 0x000fe80000000800 */
[----:B------:R-:W1:Y:S04]  /*30540*/  LDS R227, [R5+0x7000] ;  /* 0x0070000005e37984 */ /* 0x000e680000000800 */
[----:B------:R-:W-:Y:S04]  /*30550*/  LDS R228, [R2+0x6080] ;  /* 0x0060800002e47984 */ /* 0x000fe80000000800 */
[----:B------:R-:W-:Y:S01]  /*30560*/  LDS R230, [R2+0x7080] ;  /* 0x0070800002e67984 */ /* 0x000fe20000000800 */
[----:B--2---:R-:W-:-:S03]  /*30570*/  MOV R95, R22 ;  /* 0x00000016005f7202 */ /* 0x004fc60000000f00 */
[----:B------:R-:W-:Y:S01]  /*30580*/  LDS R229, [R0+0x6080] ;  /* 0x0060800000e57984 */ /* 0x000fe20000000800 */
[----:B---3--:R-:W-:-:S03]  /*30590*/  IMAD.MOV.U32 R94, RZ, RZ, R19 ;  /* 0x000000ffff5e7224 */ /* 0x008fc600078e0013 */
[----:B------:R-:W2:Y:S01]  /*305a0*/  LDS R231, [R0+0x7080] ;  /* 0x0070800000e77984 */ /* 0x000ea20000000800 */
[----:B----4-:R-:W-:-:S03]  /*305b0*/  IMAD.MOV.U32 R93, RZ, RZ, R18 ;  /* 0x000000ffff5d7224 */ /* 0x010fc600078e0012 */
[----:B------:R-:W-:Y:S04]  /*305c0*/  LDS R234, [R4+0x7080] ;  /* 0x0070800004ea7984 */ /* 0x000fe80000000800 */
[----:B------:R-:W3:Y:S04]  /*305d0*/  LDL.LU R18, [R1+0x2d6c] ;  /* 0x002d6c0001127983 */ /* 0x000ee80000300800 */
[----:B------:R-:W3:Y:S04]  /*305e0*/  LDL.LU R19, [R1+0x2d68] ;  /* 0x002d680001137983 */ /* 0x000ee80000300800 */
[----:B------:R-:W4:Y:S04]  /*305f0*/  LDL.LU R22, [R1+0x2d64] ;  /* 0x002d640001167983 */ /* 0x000f280000300800 */
[----:B------:R-:W4:Y:S04]  /*30600*/  LDL.LU R23, [R1+0x2d60] ;  /* 0x002d600001177983 */ /* 0x000f280000300800 */
        /* <DEDUP_REMOVED lines=10> */
[----:B------:R-:W-:Y:S04]  /*306b0*/  LDS R233, [R5+0x6080] ;  /* 0x0060800005e97984 */ /* 0x000fe80000000800 */
[----:B------:R-:W1:Y:S01]  /*306c0*/  LDS R235, [R5+0x7080] ;  /* 0x0070800005eb7984 */ /* 0x000e620000000800 */
[C---:B--2---:R-:W-:Y:S08]  /*306d0*/  HMMA.1688.F32.TF32 R236, R220.reuse, R10, R236 ;  /* 0x0000000adcec723c */ /* 0x044ff000000810ec */
[C---:B---3--:R-:W-:Y:S08]  /*306e0*/  HMMA.1688.F32.TF32 R240, R220.reuse, R38, R240 ;  /* 0x00000026dcf0723c */ /* 0x048ff000000810f0 */
[----:B----4-:R-:W-:Y:S08]  /*306f0*/  HMMA.1688.F32.TF32 R244, R220, R34, R244 ;  /* 0x00000022dcf4723c */ /* 0x010ff000000810f4 */
[----:B------:R-:W-:Y:S01]  /*30700*/  MOV R13, R238 ;  /* 0x000000ee000d7202 */ /* 0x000fe20000000f00 */
[----:B------:R-:W-:-:S02]  /*30710*/  IMAD.MOV.U32 R12, RZ, RZ, R239 ;  /* 0x000000ffff0c7224 */ /* 0x000fc400078e00ef */
[----:B------:R-:W-:Y:S01]  /*30720*/  IMAD.MOV.U32 R17, RZ, RZ, R236 ;  /* 0x000000ffff117224 */ /* 0x000fe200078e00ec */
[----:B------:R-:W2:Y:S01]  /*30730*/  LDL.LU.64 R238, [R1+0x2d30] ;  /* 0x002d300001ee7983 */ /* 0x000ea20000300a00 */
[----:B------:R-:W-:-:S03]  /*30740*/  IMAD.MOV.U32 R16, RZ, RZ, R237 ;  /* 0x000000ffff107224 */ /* 0x000fc600078e00ed */
[----:B------:R-:W2:Y:S04]  /*30750*/  LDL.LU.64 R236, [R1+0x2d28] ;  /* 0x002d280001ec7983 */ /* 0x000ea80000300a00 */
[----:B------:R-:W-:Y:S04]  /*30760*/  STL.64 [R1+0x980], R240 ;  /* 0x000980f001007387 */ /* 0x000fe80000100a00 */
[----:B------:R3:W-:Y:S04]  /*30770*/  STL.64 [R1+0x988], R242 ;  /* 0x000988f201007387 */ /* 0x0007e80000100a00 */
[----:B---3--:R-:W3:Y:S04]  /*30780*/  LDL.LU.64 R242, [R1+0x2d20] ;  /* 0x002d200001f27983 */ /* 0x008ee80000300a00 */
[----:B------:R-:W3:Y:S04]  /*30790*/  LDL.LU.64 R240, [R1+0x2d18] ;  /* 0x002d180001f07983 */ /* 0x000ee80000300a00 */
[----:B------:R-:W-:Y:S04]  /*307a0*/  STL.64 [R1+0x970], R244 ;  /* 0x000970f401007387 */ /* 0x000fe80000100a00 */
[----:B------:R4:W-:Y:S04]  /*307b0*/  STL.64 [R1+0x978], R246 ;  /* 0x000978f601007387 */ /* 0x0009e80000100a00 */
[----:B----4-:R-:W4:Y:S04]  /*307c0*/  LDL.LU.64 R246, [R1+0x2d10] ;  /* 0x002d100001f67983 */ /* 0x010f280000300a00 */
[----:B------:R-:W4:Y:S01]  /*307d0*/  LDL.LU.64 R244, [R1+0x2d08] ;  /* 0x002d080001f47983 */ /* 0x000f220000300a00 */
[C---:B------:R-:W-:Y:S08]  /*307e0*/  HMMA.1688.F32.TF32 R136, R220.reuse, R30, R136 ;  /* 0x0000001edc88723c */ /* 0x040ff00000081088 */
[C---:B------:R-:W-:Y:S11]  /*307f0*/  HMMA.1688.F32.TF32 R132, R220.reuse, R26, R132 ;  /* 0x0000001adc84723c */ /* 0x040ff60000081084 */
[----:B------:R-:W-:Y:S04]  /*30800*/  @!UPT UIADD3 URZ, URZ, URZ, URZ ;  /* 0x0000003f3f3ff290 */ /* 0x000fe8000fffe03f */
[----:B------:R-:W-:Y:S04]  /*30810*/  STL.64 [R1+0x960], R136 ;  /* 0x0009608801007387 */ /* 0x000fe80000100a00 */
[----:B------:R1:W-:Y:S04]  /*30820*/  STL.64 [R1+0x968], R138 ;  /* 0x0009688a01007387 */ /* 0x0003e80000100a00 */
[----:B------:R-:W-:Y:S04]  /*30830*/  STL.64 [R1+0x950], R132 ;  /* 0x0009508401007387 */ /* 0x000fe80000100a00 */
[----:B------:R1:W-:Y:S02]  /*30840*/  STL.64 [R1+0x958], R134 ;  /* 0x0009588601007387 */ /* 0x0003e40000100a00 */
[C---:B-1----:R-:W-:Y:S08]  /*30850*/  HMMA.1688.F32.TF32 R136, R220.reuse, R22, R128 ;  /* 0x00000016dc88723c */ /* 0x042ff00000081080 */
[----:B------:R-:W-:Y:S01]  /*30860*/  HMMA.1688.F32.TF32 R132, R220, R18, R124 ;  /* 0x00000012dc84723c */ /* 0x000fe2000008107c */
[----:B------:R-:W-:Y:S01]  /*30870*/  IMAD.MOV.U32 R3, RZ, RZ, R47 ;  /* 0x000000ffff037224 */ /* 0x000fe200078e002f */
[----:B------:R-:W-:Y:S04]  /*30880*/  LDS R220, [R4+0x6100] ;  /* 0x0061000004dc7984 */ /* 0x000fe80000000800 */
[----:B------:R-:W-:Y:S02]  /*30890*/  LDS R222, [R4+0x7100] ;  /* 0x0071000004de7984 */ /* 0x000fe40000000800 */
[C---:B------:R-:W-:Y:S02]  /*308a0*/  HMMA.1688.F32.TF32 R128, R224.reuse, R14, R120 ;  /* 0x0000000ee080723c */ /* 0x040fe40000081078 */
[----:B------:R-:W-:Y:S04]  /*308b0*/  LDS R221, [R5+0x6100] ;  /* 0x0061000005dd7984 */ /* 0x000fe80000000800 */
[----:B------:R-:W1:Y:S02]  /*308c0*/  LDS R223, [R5+0x7100] ;  /* 0x0071000005df7984 */ /* 0x000e640000000800 */
[C---:B------:R-:W-:Y:S08]  /*308d0*/  HMMA.1688.F32.TF32 R124, R224.reuse, R10, R116 ;  /* 0x0000000ae07c723c */ /* 0x040ff00000081074 */
[C---:B------:R-:W-:Y:S08]  /*308e0*/  HMMA.1688.F32.TF32 R120, R224.reuse, R38, R112 ;  /* 0x00000026e078723c */ /* 0x040ff00000081070 */
[C---:B------:R-:W-:Y:S08]  /*308f0*/  HMMA.1688.F32.TF32 R116, R224.reuse, R34, R108 ;  /* 0x00000022e074723c */ /* 0x040ff0000008106c */
[C---:B------:R-:W-:Y:S08]  /*30900*/  HMMA.1688.F32.TF32 R112, R224.reuse, R30, R104 ;  /* 0x0000001ee070723c */ /* 0x040ff00000081068 */
[C---:B------:R-:W-:Y:S01]  /*30910*/  HMMA.1688.F32.TF32 R108, R224.reuse, R26, R100 ;  /* 0x0000001ae06c723c */ /* 0x040fe20000081064 */
[----:B------:R-:W-:Y:S07]  /*30920*/  STL.64 [R1+0x940], R136 ;  /* 0x0009408801007387 */ /* 0x000fee0000100a00 */
[C---:B------:R-:W-:Y:S01]  /*30930*/  HMMA.1688.F32.TF32 R104, R224.reuse, R22, R96 ;  /* 0x00000016e068723c */ /* 0x040fe20000081060 */
[----:B------:R-:W-:Y:S07]  /*30940*/  STL.64 [R1+0x948], R138 ;  /* 0x0009488a01007387 */ /* 0x000fee0000100a00 */
[----:B------:R-:W-:Y:S01]  /*30950*/  HMMA.1688.F32.TF32 R100, R224, R18, R92 ;  /* 0x00000012e064723c */ /* 0x000fe2000008105c */
[----:B------:R-:W-:Y:S01]  /*30960*/  STL.64 [R1+0x7e0], R132 ;  /* 0x0007e08401007387 */ /* 0x000fe20000100a00 */
[----:B------:R-:W-:-:S03]  /*30970*/  MOV R47, R252 ;  /* 0x000000fc002f7202 */ /* 0x000fc60000000f00 */
[----:B------:R-:W-:Y:S03]  /*30980*/  LDS R224, [R2+0x6180] ;  /* 0x0061800002e07984 */ /* 0x000fe60000000800 */
[C---:B------:R-:W-:Y:S01]  /*30990*/  HMMA.1688.F32.TF32 R96, R228.reuse, R14, R88 ;  /* 0x0000000ee460723c */ /* 0x040fe20000081058 */
[----:B------:R-:W-:Y:S04]  /*309a0*/  STL.64 [R1+0x7e8], R134 ;  /* 0x0007e88601007387 */ /* 0x000fe80000100a00 */
[----:B------:R-:W-:Y:S03]  /*309b0*/  LDS R226, [R2+0x7180] ;  /* 0x0071800002e27984 */ /* 0x000fe60000000800 */
[C---:B------:R-:W-:Y:S01]  /*309c0*/  HMMA.1688.F32.TF32 R92, R228.reuse, R10, R84 ;  /* 0x0000000ae45c723c */ /* 0x040fe20000081054 */
[----:B------:R-:W-:Y:S04]  /*309d0*/  STL.64 [R1+0x7d0], R128 ;  /* 0x0007d08001007387 */ /* 0x000fe80000100a00 */
[----:B------:R-:W-:Y:S03]  /*309e0*/  LDS R225, [R0+0x6180] ;  /* 0x0061800000e17984 */ /* 0x000fe60000000800 */
[C---:B------:R-:W-:Y:S01]  /*309f0*/  HMMA.1688.F32.TF32 R88, R228.reuse, R38, R80 ;  /* 0x00000026e458723c */ /* 0x040fe20000081050 */
[----:B------:R-:W-:Y:S04]  /*30a00*/  STL.64 [R1+0x7d8], R130 ;  /* 0x0007d88201007387 */ /* 0x000fe80000100a00 */
[----:B------:R-:W-:Y:S03]  /*30a10*/  STL.64 [R1+0x7c0], R124 ;  /* 0x0007c07c01007387 */ /* 0x000fe60000100a00 */
        /* <DEDUP_REMOVED lines=12> */
[----:B------:R-:W-:Y:S01]  /*30ae0*/  HMMA.1688.F32.TF32 R68, R228, R18, R60 ;  /* 0x00000012e444723c */ /* 0x000fe2000008103c */
        /* <DEDUP_REMOVED lines=28> */
[----:B------:R-:W-:Y:S04]  /*30cb0*/  LDS R228, [R4+0x6180] ;  /* 0x0061800004e47984 */ /* 0x000fe80000000800 */
[----:B------:R-:W-:Y:S01]  /*30cc0*/  LDS R230, [R4+0x7180] ;  /* 0x0071800004e67984 */ /* 0x000fe20000000800 */
[C---:B---3--:R-:W-:Y:S03]  /*30cd0*/  HMMA.1688.F32.TF32 R44, R232.reuse, R26, R240 ;  /* 0x0000001ae82c723c */ /* 0x048fe600000810f0 */
[----:B------:R-:W-:Y:S04]  /*30ce0*/  STL.64 [R1+0x408], R66 ;  /* 0x0004084201007387 */ /* 0x000fe80000100a00 */
[----:B------:R-:W-:Y:S04]  /*30cf0*/  STL.64 [R1+0x3f0], R60 ;  /* 0x0003f03c01007387 */ /* 0x000fe80000100a00 */
[----:B------:R-:W-:Y:S04]  /*30d00*/  LDS R229, [R5+0x6180] ;  /* 0x0061800005e57984 */ /* 0x000fe80000000800 */
[----:B------:R-:W-:Y:S01]  /*30d10*/  LDS R231, [R5+0x7180] ;  /* 0x0071800005e77984 */ /* 0x000fe20000000800 */
[C---:B----4-:R-:W-:Y:S03]  /*30d20*/  HMMA.1688.F32.TF32 R48, R232.reuse, R30, R244 ;  /* 0x0000001ee830723c */ /* 0x050fe600000810f4 */
        /* <DEDUP_REMOVED lines=8> */
[----:B------:R4:W-:Y:S04]  /*30db0*/  STL.64 [R1+0x218], R46 ;  /* 0x0002182e01007387 */ /* 0x0009e80000100a00 */
[----:B------:R-:W-:Y:S04]  /*30dc0*/  STL.64 [R1+0x200], R40 ;  /* 0x0002002801007387 */ /* 0x000fe80000100a00 */
[----:B------:R-:W-:Y:S04]  /*30dd0*/  STL [R1+0x208], R42 ;  /* 0x0002082a01007387 */ /* 0x000fe80000100800 */
[----:B---3--:R-:W3:Y:S04]  /*30de0*/  LDL.LU R44, [R1+0x30] ;  /* 0x00003000012c7983 */ /* 0x008ee80000300800 */
[----:B------:R-:W3:Y:S04]  /*30df0*/  LDL.LU R45, [R1+0x34] ;  /* 0x00003400012d7983 */ /* 0x000ee80000300800 */
[----:B----4-:R-:W3:Y:S04]  /*30e00*/  LDL.LU R46, [R1+0x38] ;  /* 0x00003800012e7983 */ /* 0x010ee80000300800 */
[----:B------:R-:W3:Y:S04]  /*30e10*/  LDL.LU R47, [R1+0x3c] ;  /* 0x00003c00012f7983 */ /* 0x000ee80000300800 */
[----:B------:R-:W4:Y:S04]  /*30e20*/  LDL.LU R48, [R1+0x40] ;  /* 0x0000400001307983 */ /* 0x000f280000300800 */
[----:B------:R-:W4:Y:S04]  /*30e30*/  LDL.LU R49, [R1+0x44] ;  /* 0x0000440001317983 */ /* 0x000f280000300800 */
[----:B------:R-:W4:Y:S04]  /*30e40*/  LDL.LU R50, [R1+0x48] ;  /* 0x0000480001327983 */ /* 0x000f280000300800 */
[----:B------:R-:W4:Y:S04]  /*30e50*/  LDL.LU R51, [R1+0x4c] ;  /* 0x00004c0001337983 */ /* 0x000f280000300800 */
        /* <DEDUP_REMOVED lines=102> */
[----:B------:R-:W-:Y:S04]  /*314c0*/  LDS R40, [R2+0x6100] ;  /* 0x0061000002287984 */ /* 0x000fe80000000800 */
[----:B------:R-:W-:Y:S04]  /*314d0*/  LDS R42, [R2+0x7100] ;  /* 0x00710000022a7984 */ /* 0x000fe80000000800 */
[----:B------:R-:W-:Y:S04]  /*314e0*/  LDS R41, [R0+0x6100] ;  /* 0x0061000000297984 */ /* 0x000fe80000000800 */
[----:B------:R-:W1:Y:S02]  /*314f0*/  LDS R43, [R0+0x7100] ;  /* 0x00710000002b7984 */ /* 0x000e640000000800 */
[C---:B-1----:R-:W-:Y:S08]  /*31500*/  HMMA.1688.F32.TF32 R80, R220.reuse, R22, R80 ;  /* 0x00000016dc50723c */ /* 0x042ff00000081050 */
[C---:B--2---:R-:W-:Y:S08]  /*31510*/  HMMA.1688.F32.TF32 R84, R220.reuse, R26, R84 ;  /* 0x0000001adc54723c */ /* 0x044ff00000081054 */
[C---:B---3--:R-:W-:Y:S08]  /*31520*/  HMMA.1688.F32.TF32 R88, R220.reuse, R30, R88 ;  /* 0x0000001edc58723c */ /* 0x048ff00000081058 */
[C---:B----4-:R-:W-:Y:S08]  /*31530*/  HMMA.1688.F32.TF32 R92, R220.reuse, R34, R92 ;  /* 0x00000022dc5c723c */ /* 0x050ff0000008105c */
        /* <DEDUP_REMOVED lines=16> */
[C---:B------:R-:W-:Y:S03]  /*31640*/  HMMA.1688.F32.TF32 R104, R220.reuse, R14, R104 ;  /* 0x0000000edc68723c */ /* 0x040fe60000081068 */
[----:B-1----:R-:W3:Y:S04]  /*31650*/  LDL.LU.64 R134, [R1+0x2cf0] ;  /* 0x002cf00001867983 */ /* 0x002ee80000300a00 */
[----:B------:R-:W3:Y:S04]  /*31660*/  LDL.LU.64 R132, [R1+0x2ce8] ;  /* 0x002ce80001847983 */ /* 0x000ee80000300a00 */
[----:B------:R-:W-:Y:S04]  /*31670*/  STL.64 [R1+0x910], R128 ;  /* 0x0009108001007387 */ /* 0x000fe80000100a00 */
[----:B------:R1:W-:Y:S01]  /*31680*/  STL.64 [R1+0x918], R130 ;  /* 0x0009188201007387 */ /* 0x0003e20000100a00 */
[C---:B------:R-:W-:Y:S03]  /*31690*/  HMMA.1688.F32.TF32 R96, R220.reuse, R38, R96 ;  /* 0x00000026dc60723c */ /* 0x040fe60000081060 */
        /* <DEDUP_REMOVED lines=25> */
[----:B------:R-:W2:Y:S04]  /*31830*/  LDL.LU R43, [R1+0xbc] ;  /* 0x0000bc00012b7983 */ /* 0x000ea80000300800 */
[----:B------:R-:W-:Y:S04]  /*31840*/  STL.64 [R1+0x750], R104 ;  /* 0x0007506801007387 */ /* 0x000fe80000100a00 */
[----:B------:R1:W-:Y:S01]  /*31850*/  STL.64 [R1+0x758], R106 ;  /* 0x0007586a01007387 */ /* 0x0003e20000100a00 */
[----:B------:R-:W-:Y:S03]  /*31860*/  HMMA.1688.F32.TF32 R220, R220, R18, R76 ;  /* 0x00000012dcdc723c */ /* 0x000fe6000008104c */
[----:B-1----:R-:W3:Y:S04]  /*31870*/  LDL.LU.64 R106, [R1+0x2c80] ;  /* 0x002c8000016a7983 */ /* 0x002ee80000300a00 */
[----:B------:R-:W3:Y:S04]  /*31880*/  LDL.LU.64 R104, [R1+0x2c78] ;  /* 0x002c780001687983 */ /* 0x000ee80000300a00 */
[----:B------:R-:W-:Y:S04]  /*31890*/  STL.64 [R1+0x740], R100 ;  /* 0x0007406401007387 */ /* 0x000fe80000100a00 */
[----:B------:R1:W-:Y:S04]  /*318a0*/  STL.64 [R1+0x748], R102 ;  /* 0x0007486601007387 */ /* 0x0003e80000100a00 */
        /* <DEDUP_REMOVED lines=29> */
[----:B------:R-:W3:Y:S01]  /*31a80*/  LDL.LU R223, [R1+0xcc] ;  /* 0x0000cc0001df7983 */ /* 0x000ee20000300800 */
[C---:B------:R-:W-:Y:S08]  /*31a90*/  HMMA.1688.F32.TF32 R72, R224.reuse, R14, R72 ;  /* 0x0000000ee048723c */ /* 0x040ff00000081048 */
[C---:B------:R-:W-:Y:S08]  /*31aa0*/  HMMA.1688.F32.TF32 R68, R224.reuse, R10, R68 ;  /* 0x0000000ae044723c */ /* 0x040ff00000081044 */
[C---:B------:R-:W-:Y:S07]  /*31ab0*/  HMMA.1688.F32.TF32 R64, R224.reuse, R38, R64 ;  /* 0x00000026e040723c */ /* 0x040fee0000081040 */
[----:B------:R-:W-:Y:S04]  /*31ac0*/  STL.64 [R1+0x550], R72 ;  /* 0x0005504801007387 */ /* 0x000fe80000100a00 */
[----:B------:R1:W-:Y:S01]  /*31ad0*/  STL.64 [R1+0x558], R74 ;  /* 0x0005584a01007387 */ /* 0x0003e20000100a00 */
[C---:B------:R-:W-:Y:S03]  /*31ae0*/  HMMA.1688.F32.TF32 R232, R224.reuse, R26, R232 ;  /* 0x0000001ae0e8723c */ /* 0x040fe600000810e8 */
        /* <DEDUP_REMOVED lines=10> */
[----:B--2---:R-:W-:Y:S08]  /*31b90*/  HMMA.1688.F32.TF32 R40, R224, R30, R40 ;  /* 0x0000001ee028723c */ /* 0x004ff00000081028 */
[C---:B------:R-:W-:Y:S08]  /*31ba0*/  HMMA.1688.F32.TF32 R60, R228.reuse, R14, R60 ;  /* 0x0000000ee43c723c */ /* 0x040ff0000008103c */
[C---:B------:R-:W-:Y:S08]  /*31bb0*/  HMMA.1688.F32.TF32 R56, R228.reuse, R10, R56 ;  /* 0x0000000ae438723c */ /* 0x040ff00000081038 */
[C---:B------:R-:W-:Y:S08]  /*31bc0*/  HMMA.1688.F32.TF32 R48, R228.reuse, R34, R48 ;  /* 0x00000022e430723c */ /* 0x040ff00000081030 */
[----:B------:R-:W-:Y:S08]  /*31bd0*/  HMMA.1688.F32.TF32 R44, R228, R30, R44 ;  /* 0x0000001ee42c723c */ /* 0x000ff0000008102c */
[C---:B---3--:R-:W-:Y:S11]  /*31be0*/  HMMA.1688.F32.TF32 R220, R224.reuse, R34, R220 ;  /* 0x00000022e0dc723c */ /* 0x048ff600000810dc */
[----:B------:R-:W-:Y:S11]  /*31bf0*/  @!UPT UIADD3 URZ, URZ, URZ, URZ ;  /* 0x0000003f3f3ff290 */ /* 0x000ff6000fffe03f */
[----:B------:R-:W-:Y:S01]  /*31c00*/  @!UPT UIADD3 URZ, URZ, URZ, URZ ;  /* 0x0000003f3f3ff290 */ /* 0x000fe2000fffe03f */
[----:B------:R-:W-:Y:S04]  /*31c10*/  STL.64 [R1+0x520], R220 ;  /* 0x000520dc01007387 */ /* 0x000fe80000100a00 */
[----:B------:R1:W-:Y:S04]  /*31c20*/  STL.64 [R1+0x528], R222 ;  /* 0x000528de01007387 */ /* 0x0003e80000100a00 */
[----:B------:R-:W-:Y:S04]  /*31c30*/  STL.64 [R1+0x510], R40 ;  /* 0x0005102801007387 */ /* 0x000fe80000100a00 */
[----:B------:R2:W-:Y:S01]  /*31c40*/  STL.64 [R1+0x518], R42 ;  /* 0x0005182a01007387 */ /* 0x0005e20000100a00 */
[C---:B-1----:R-:W-:Y:S08]  /*31c50*/  HMMA.1688.F32.TF32 R220, R224.reuse, R22, R236 ;  /* 0x00000016e0dc723c */ /* 0x042ff000000810ec */
[----:B--2---:R-:W-:Y:S01]  /*31c60*/  HMMA.1688.F32.TF32 R40, R224, R18, R240 ;  /* 0x00000012e028723c */ /* 0x004fe200000810f0 */
[----:B------:R-:W-:Y:S04]  /*31c70*/  STL.64 [R1+0x480], R232 ;  /* 0x000480e801007387 */ /* 0x000fe80000100a00 */
[----:B------:R-:W-:Y:S04]  /*31c80*/  STL.64 [R1+0x488], R234 ;  /* 0x000488ea01007387 */ /* 0x000fe80000100a00 */
[----:B------:R-:W-:Y:S04]  /*31c90*/  LDS R224, [R2+0x6280] ;  /* 0x0062800002e07984 */ /* 0x000fe80000000800 */
[----:B------:R-:W-:Y:S04]  /*31ca0*/  LDS R226, [R2+0x7280] ;  /* 0x0072800002e27984 */ /* 0x000fe80000000800 */
        /* <DEDUP_REMOVED lines=10> */
[----:B------:R-:W-:Y:S08]  /*31d50*/  STL.64 [R1+0x3a8], R58 ;  /* 0x0003a83a01007387 */ /* 0x000ff00000100a00 */
[----:B------:R1:W-:Y:S04]  /*31d60*/  STL.64 [R1+0x390], R40 ;  /* 0x0003902801007387 */ /* 0x0003e80000100a00 */
[----:B------:R2:W-:Y:S04]  /*31d70*/  STL.64 [R1+0x398], R42 ;  /* 0x0003982a01007387 */ /* 0x0005e80000100a00 */
[----:B-1----:R-:W3:Y:S04]  /*31d80*/  LDL.LU R40, [R1+0x10] ;  /* 0x0000100001287983 */ /* 0x002ee80000300800 */
[----:B------:R1:W-:Y:S04]  /*31d90*/  STL.64 [R1+0x380], R48 ;  /* 0x0003803001007387 */ /* 0x0003e80000100a00 */
[----:B------:R1:W-:Y:S04]  /*31da0*/  STL.64 [R1+0x388], R50 ;  /* 0x0003883201007387 */ /* 0x0003e80000100a00 */
[----:B------:R1:W-:Y:S04]  /*31db0*/  STL.64 [R1+0x370], R44 ;  /* 0x0003702c01007387 */ /* 0x0003e80000100a00 */
[----:B------:R1:W-:Y:S04]  /*31dc0*/  STL.64 [R1+0x378], R46 ;  /* 0x0003782e01007387 */ /* 0x0003e80000100a00 */
[----:B------:R-:W3:Y:S04]  /*31dd0*/  LDL.LU R41, [R1+0x14] ;  /* 0x0000140001297983 */ /* 0x000ee80000300800 */
[----:B--2---:R-:W3:Y:S04]  /*31de0*/  LDL.LU R42, [R1+0x18] ;  /* 0x00001800012a7983 */ /* 0x004ee80000300800 */
[----:B------:R-:W3:Y:S04]  /*31df0*/  LDL.LU R43, [R1+0x1c] ;  /* 0x00001c00012b7983 */ /* 0x000ee80000300800 */
[----:B------:R-:W2:Y:S04]  /*31e00*/  LDL.LU R220, [R1+0x20] ;  /* 0x0000200001dc7983 */ /* 0x000ea80000300800 */
[----:B------:R-:W2:Y:S04]  /*31e10*/  LDL.LU R221, [R1+0x24] ;  /* 0x0000240001dd7983 */ /* 0x000ea80000300800 */
[----:B------:R-:W2:Y:S04]  /*31e20*/  LDL.LU R222, [R1+0x28] ;  /* 0x0000280001de7983 */ /* 0x000ea80000300800 */
[----:B------:R-:W2:Y:S04]  /*31e30*/  LDL.LU R223, [R1+0x2c] ;  /* 0x00002c0001df7983 */ /* 0x000ea80000300800 */
[----:B------:R-:W4:Y:S04]  /*31e40*/  LDL.LU R236, [R1] ;  /* 0x0000000001ec7983 */ /* 0x000f280000300800 */
        /* <DEDUP_REMOVED lines=31> */
[C---:B---3--:R-:W-:Y:S08]  /*32040*/  HMMA.1688.F32.TF32 R40, R228.reuse, R22, R40 ;  /* 0x00000016e428723c */ /* 0x048ff00000081028 */
[C---:B--2---:R-:W-:Y:S08]  /*32050*/  HMMA.1688.F32.TF32 R220, R228.reuse, R26, R220 ;  /* 0x0000001ae4dc723c */ /* 0x044ff000000810dc */
[----:B----4-:R-:W-:Y:S01]  /*32060*/  HMMA.1688.F32.TF32 R236, R228, R18, R236 ;  /* 0x00000012e4ec723c */ /* 0x010fe200000810ec */
[----:B------:R-:W-:Y:S04]  /*32070*/  LDS R228, [R4+0x6280] ;  /* 0x0062800004e47984 */ /* 0x000fe80000000800 */
[----:B------:R-:W-:Y:S10]  /*32080*/  LDS R230, [R4+0x7280] ;  /* 0x0072800004e67984 */ /* 0x000ff40000000800 */
[----:B------:R-:W-:Y:S04]  /*32090*/  STL.64 [R1+0x220], R220 ;  /* 0x000220dc01007387 */ /* 0x000fe80000100a00 */
[----:B------:R-:W-:Y:S04]  /*320a0*/  STL.64 [R1+0x228], R222 ;  /* 0x000228de01007387 */ /* 0x000fe80000100a00 */
[----:B------:R-:W-:Y:S04]  /*320b0*/  LDS R220, [R4+0x6200] ;  /* 0x0062000004dc7984 */ /* 0x000fe80000000800 */
[----:B------:R-:W-:Y:S04]  /*320c0*/  LDS R222, [R4+0x7200] ;  /* 0x0072000004de7984 */ /* 0x000fe80000000800 */
[----:B------:R1:W-:Y:S04]  /*320d0*/  STL [R1+0x2b44], R236 ;  /* 0x002b44ec01007387 */ /* 0x0003e80000100800 */
[----:B------:R-:W-:Y:S04]  /*320e0*/  STL.64 [R1+0x130], R40 ;  /* 0x0001302801007387 */ /* 0x000fe80000100a00 */
[----:B------:R-:W-:Y:S04]  /*320f0*/  STL.64 [R1+0x138], R42 ;  /* 0x0001382a01007387 */ /* 0x000fe80000100a00 */
[----:B------:R2:W-:Y:S04]  /*32100*/  STL [R1+0x2b40], R237 ;  /* 0x002b40ed01007387 */ /* 0x0005e80000100800 */
[----:B------:R3:W-:Y:S04]  /*32110*/  STL [R1+0x2b3c], R238 ;  /* 0x002b3cee01007387 */ /* 0x0007e80000100800 */
[----:B------:R3:W-:Y:S04]  /*32120*/  STL [R1+0x2b38], R239 ;  /* 0x002b38ef01007387 */ /* 0x0007e80000100800 */
[----:B-1----:R-:W4:Y:S04]  /*32130*/  LDL.LU R236, [R1+0x360] ;  /* 0x0003600001ec7983 */ /* 0x002f280000300800 */
[----:B--2---:R-:W4:Y:S04]  /*32140*/  LDL.LU R237, [R1+0x364] ;  /* 0x0003640001ed7983 */ /* 0x004f280000300800 */
[----:B---3--:R-:W4:Y:S04]  /*32150*/  LDL.LU R238, [R1+0x368] ;  /* 0x0003680001ee7983 */ /* 0x008f280000300800 */
[----:B------:R-:W4:Y:S04]  /*32160*/  LDL.LU R239, [R1+0x36c] ;  /* 0x00036c0001ef7983 */ /* 0x000f280000300800 */
[----:B------:R-:W-:Y:S04]  /*32170*/  LDS R40, [R2+0x6200] ;  /* 0x0062000002287984 */ /* 0x000fe80000000800 */
[----:B------:R-:W-:Y:S04]  /*32180*/  LDS R42, [R2+0x7200] ;  /* 0x00720000022a7984 */ /* 0x000fe80000000800 */
[----:B------:R-:W-:Y:S04]  /*32190*/  LDS R41, [R0+0x6200] ;  /* 0x0062000000297984 */ /* 0x000fe80000000800 */
[----:B------:R-:W1:Y:S04]  /*321a0*/  LDS R43, [R0+0x7200] ;  /* 0x00720000002b7984 */ /* 0x000e680000000800 */
[----:B------:R-:W-:Y:S04]  /*321b0*/  LDS R221, [R5+0x6200] ;  /* 0x0062000005dd7984 */ /* 0x000fe80000000800 */
[----:B------:R-:W2:Y:S04]  /*321c0*/  LDS R223, [R5+0x7200] ;  /* 0x0072000005df7984 */ /* 0x000ea80000000800 */
[----:B------:R-:W-:Y:S04]  /*321d0*/  LDS R229, [R5+0x6280] ;  /* 0x0062800005e57984 */ /* 0x000fe80000000800 */
[----:B------:R-:W3:Y:S01]  /*321e0*/  LDS R231, [R5+0x7280] ;  /* 0x0072800005e77984 */ /* 0x000ee20000000800 */
[C---:B-1----:R-:W-:Y:S08]  /*321f0*/  HMMA.1688.F32.TF32 R60, R40.reuse, R34, R60 ;  /* 0x00000022283c723c */ /* 0x042ff0000008103c */
[C---:B------:R-:W-:Y:S08]  /*32200*/  HMMA.1688.F32.TF32 R56, R40.reuse, R30, R56 ;  /* 0x0000001e2838723c */ /* 0x040ff00000081038 */
[C---:B------:R-:W-:Y:S08]  /*32210*/  HMMA.1688.F32.TF32 R52, R40.reuse, R26, R52 ;  /* 0x0000001a2834723c */ /* 0x040ff00000081034 */
[C---:B------:R-:W-:Y:S08]  /*32220*/  HMMA.1688.F32.TF32 R48, R40.reuse, R22, R48 ;  /* 0x000000162830723c */ /* 0x040ff00000081030 */
[C---:B----4-:R-:W-:Y:S11]  /*32230*/  HMMA.1688.F32.TF32 R236, R40.reuse, R14, R236 ;  /* 0x0000000e28ec723c */ /* 0x050ff600000810ec */
[----:B------:R-:W-:Y:S11]  /*32240*/  @!UPT UIADD3 URZ, URZ, URZ, URZ ;  /* 0x0000003f3f3ff290 */ /* 0x000ff6000fffe03f */
[----:B------:R-:W-:Y:S01]  /*32250*/  @!UPT UIADD3 URZ, URZ, URZ, URZ ;  /* 0x0000003f3f3ff290 */ /* 0x000fe2000fffe03f */
[----:B------:R-:W-:Y:S04]  /*32260*/  STL.64 [R1+0x8c0], R236 ;  /* 0x0008c0ec01007387 */ /* 0x000fe80000100a00 */
[----:B------:R1:W-:Y:S02]  /*32270*/  STL.64 [R1+0x8c8], R238 ;  /* 0x0008c8ee01007387 */ /* 0x0003e40000100a00 */
[C---:B-1----:R-:W-:Y:S08]  /*32280*/  HMMA.1688.F32.TF32 R236, R40.reuse, R10, R232 ;  /* 0x0000000a28ec723c */ /* 0x042ff000000810e8 */
[----:B------:R-:W-:Y:S11]  /*32290*/  HMMA.1688.F32.TF32 R232, R40, R38, R240 ;  /* 0x0000002628e8723c */ /* 0x000ff600000810f0 */
[----:B------:R-:W-:Y:S04]  /*322a0*/  @!UPT UIADD3 URZ, URZ, URZ, URZ ;  /* 0x0000003f3f3ff290 */ /* 0x000fe8000fffe03f */
[----:B------:R-:W-:Y:S04]  /*322b0*/  STL.64 [R1+0x8b0], R236 ;  /* 0x0008b0ec01007387 */ /* 0x000fe80000100a00 */
[----:B------:R-:W-:Y:S04]  /*322c0*/  STL.64 [R1+0x8b8], R238 ;  /* 0x0008b8ee01007387 */ /* 0x000fe80000100a00 */
[----:B------:R-:W-:Y:S04]  /*322d0*/  STL.64 [R1+0x8a0], R232 ;  /* 0x0008a0e801007387 */ /* 0x000fe80000100a00 */
[----:B------:R-:W-:Y:S04]  /*322e0*/  STL.64 [R1+0x8a8], R234 ;  /* 0x0008a8ea01007387 */ /* 0x000fe80000100a00 */
[----:B------:R1:W-:Y:S04]  /*322f0*/  STL.64 [R1+0x890], R60 ;  /* 0x0008903c01007387 */ /* 0x0003e80000100a00 */
[----:B------:R4:W-:Y:S04]  /*32300*/  STL.64 [R1+0x898], R62 ;  /* 0x0008983e01007387 */ /* 0x0009e80000100a00 */
[----:B------:R-:W-:Y:S04]  /*32310*/  STL.64 [R1+0x880], R56 ;  /* 0x0008803801007387 */ /* 0x000fe80000100a00 */
[----:B------:R-:W-:Y:S04]  /*32320*/  STL.64 [R1+0x888], R58 ;  /* 0x0008883a01007387 */ /* 0x000fe80000100a00 */
[----:B------:R1:W-:Y:S04]  /*32330*/  STL.64 [R1+0x870], R52 ;  /* 0x0008703401007387 */ /* 0x0003e80000100a00 */
[----:B------:R1:W-:Y:S04]  /*32340*/  STL.64 [R1+0x878], R54 ;  /* 0x0008783601007387 */ /* 0x0003e80000100a00 */
[----:B------:R2:W-:Y:S04]  /*32350*/  STL.64 [R1+0x860], R48 ;  /* 0x0008603001007387 */ /* 0x0005e80000100a00 */
[----:B------:R2:W-:Y:S04]  /*32360*/  STL.64 [R1+0x868], R50 ;  /* 0x0008683201007387 */ /* 0x0005e80000100a00 */
[----:B-1----:R-:W3:Y:S04]  /*32370*/  LDL.LU R60, [R1+0x2d0] ;  /* 0x0002d000013c7983 */ /* 0x002ee80000300800 */
        /* <DEDUP_REMOVED lines=9> */
[----:B------:R-:W3:Y:S01]  /*32410*/  LDL.LU R54, [R1+0x2a8] ;  /* 0x0002a80001367983 */ /* 0x000ee20000300800 */
[----:B------:R-:W-:-:S03]  /*32420*/  IMAD.MOV.U32 R235, RZ, RZ, R7 ;  /* 0x000000ffffeb7224 */ /* 0x000fc600078e0007 */
[----:B------:R-:W3:Y:S04]  /*32430*/  LDL.LU R55, [R1+0x2ac] ;  /* 0x0002ac0001377983 */ /* 0x000ee80000300800 */
[----:B------:R-:W3:Y:S04]  /*32440*/  LDL.LU R232, [R1+0x250] ;  /* 0x0002500001e87983 */ /* 0x000ee80000300800 */
[----:B------:R-:W3:Y:S04]  /*32450*/  LDL.LU R233, [R1+0x254] ;  /* 0x0002540001e97983 */ /* 0x000ee80000300800 */
[----:B------:R-:W3:Y:S04]  /*32460*/  LDL.LU R234, [R1+0x258] ;  /* 0x0002580001ea7983 */ /* 0x000ee80000300800 */
[----:B------:R-:W3:Y:S01]  /*32470*/  LDL.LU R7, [R1+0x2bd4] ;  /* 0x002bd40001077983 */ /* 0x000ee20000300800 */
        /* <DEDUP_REMOVED lines=9> */
[----:B------:R-:W-:-:S03]  /*32510*/  MOV R236, R44 ;  /* 0x0000002c00ec7202 */ /* 0x000fc60000000f00 */
[----:B--2---:R-:W2:Y:S01]  /*32520*/  LDL.LU R48, [R1+0x280] ;  /* 0x0002800001307983 */ /* 0x004ea20000300800 */
[----:B------:R-:W-:-:S03]  /*32530*/  MOV R239, R47 ;  /* 0x0000002f00ef7202 */ /* 0x000fc60000000f00 */
[----:B------:R-:W2:Y:S01]  /*32540*/  LDL.LU R49, [R1+0x284] ;  /* 0x0002840001317983 */ /* 0x000ea20000300800 */
[----:B------:R-:W-:-:S03]  /*32550*/  IMAD.MOV.U32 R237, RZ, RZ, R45 ;  /* 0x000000ffffed7224 */ /* 0x000fc600078e002d */
[----:B------:R-:W2:Y:S01]  /*32560*/  LDL.LU R50, [R1+0x288] ;  /* 0x0002880001327983 */ /* 0x000ea20000300800 */
[----:B------:R-:W-:-:S03]  /*32570*/  IMAD.MOV.U32 R238, RZ, RZ, R46 ;  /* 0x000000ffffee7224 */ /* 0x000fc600078e002e */
[----:B------:R-:W2:Y:S04]  /*32580*/  LDL.LU R51, [R1+0x28c] ;  /* 0x00028c0001337983 */ /* 0x000ea80000300800 */
[----:B------:R-:W2:Y:S04]  /*32590*/  LDL.LU R44, [R1+0x270] ;  /* 0x00027000012c7983 */ /* 0x000ea80000300800 */
[----:B------:R-:W2:Y:S04]  /*325a0*/  LDL.LU R45, [R1+0x274] ;  /* 0x00027400012d7983 */ /* 0x000ea80000300800 */
[----:B------:R-:W2:Y:S01]  /*325b0*/  LDL.LU R46, [R1+0x278] ;  /* 0x00027800012e7983 */ /* 0x000ea20000300800 */
[----:B---3--:R-:W-:-:S03]  /*325c0*/  IMAD.MOV.U32 R47, RZ, RZ, R7 ;  /* 0x000000ffff2f7224 */ /* 0x008fc600078e0007 */
[----:B------:R-:W3:Y:S04]  /*325d0*/  LDL.LU R7, [R1+0x2bd0] ;  /* 0x002bd00001077983 */ /* 0x000ee80000300800 */
[----:B------:R-:W-:Y:S04]  /*325e0*/  STL [R1+0x2b54], R239 ;  /* 0x002b54ef01007387 */ /* 0x000fe80000100800 */
[----:B------:R-:W-:Y:S04]  /*325f0*/  STL [R1+0x2b50], R238 ;  /* 0x002b50ee01007387 */ /* 0x000fe80000100800 */
[----:B------:R-:W-:Y:S04]  /*32600*/  STL [R1+0x2b4c], R237 ;  /* 0x002b4ced01007387 */ /* 0x000fe80000100800 */
[----:B------:R1:W-:Y:S04]  /*32610*/  STL [R1+0x2b48], R236 ;  /* 0x002b48ec01007387 */ /* 0x0003e80000100800 */
[----:B-1----:R-:W2:Y:S04]  /*32620*/  LDL.LU R236, [R1+0x2e0] ;  /* 0x0002e00001ec7983 */ /* 0x002ea80000300800 */
[----:B------:R-:W2:Y:S04]  /*32630*/  LDL.LU R237, [R1+0x2e4] ;  /* 0x0002e40001ed7983 */ /* 0x000ea80000300800 */
[----:B------:R-:W2:Y:S04]  /*32640*/  LDL.LU R238, [R1+0x2e8] ;  /* 0x0002e80001ee7983 */ /* 0x000ea80000300800 */
[----:B------:R-:W2:Y:S01]  /*32650*/  LDL.LU R239, [R1+0x2ec] ;  /* 0x0002ec0001ef7983 */ /* 0x000ea20000300800 */
[C---:B------:R-:W-:Y:S08]  /*32660*/  HMMA.1688.F32.TF32 R60, R220.reuse, R10, R60 ;  /* 0x0000000adc3c723c */ /* 0x040ff0000008103c */
[----:B--2---:R-:W-:Y:S11]  /*32670*/  HMMA.1688.F32.TF32 R236, R220, R14, R236 ;  /* 0x0000000edcec723c */ /* 0x004ff600000810ec */
[----:B------:R-:W-:Y:S11]  /*32680*/  @!UPT UIADD3 URZ, URZ, URZ, URZ ;  /* 0x0000003f3f3ff290 */ /* 0x000ff6000fffe03f */
[----:B------:R-:W-:Y:S01]  /*32690*/  @!UPT UIADD3 URZ, URZ, URZ, URZ ;  /* 0x0000003f3f3ff290 */ /* 0x000fe2000fffe03f */
[----:B------:R1:W-:Y:S04]  /*326a0*/  STL.64 [R1+0x6d0], R236 ;  /* 0x0006d0ec01007387 */ /* 0x0003e80000100a00 */
[----:B------:R2:W-:Y:S01]  /*326b0*/  STL.64 [R1+0x6d8], R238 ;  /* 0x0006d8ee01007387 */ /* 0x0005e20000100a00 */
[----:B-1----:R-:W-:Y:S01]  /*326c0*/  MOV R236, R63 ;  /* 0x0000003f00ec7202 */ /* 0x002fe20000000f00 */
[----:B------:R-:W-:Y:S02]  /*326d0*/  IMAD.MOV.U32 R237, RZ, RZ, R62 ;  /* 0x000000ffffed7224 */ /* 0x000fe400078e003e */
[----:B------:R-:W3:Y:S01]  /*326e0*/  LDL.LU.64 R62, [R1+0x2bc8] ;  /* 0x002bc800013e7983 */ /* 0x000ee20000300a00 */
[----:B--2---:R-:W-:Y:S01]  /*326f0*/  MOV R239, R60 ;  /* 0x0000003c00ef7202 */ /* 0x004fe20000000f00 */
[----:B------:R-:W-:-:S02]  /*32700*/  IMAD.MOV.U32 R238, RZ, RZ, R61 ;  /* 0x000000ffffee7224 */ /* 0x000fc400078e003d */
[----:B------:R-:W2:Y:S04]  /*32710*/  LDL.LU.64 R60, [R1+0x2bc0] ;  /* 0x002bc000013c7983 */ /* 0x000ea80000300a00 */
[----:B------:R1:W-:Y:S04]  /*32720*/  STL [R1+0x2b64], R236 ;  /* 0x002b64ec01007387 */ /* 0x0003e80000100800 */
[----:B------:R1:W-:Y:S04]  /*32730*/  STL [R1+0x2b60], R237 ;  /* 0x002b60ed01007387 */ /* 0x0003e80000100800 */
[----:B------:R-:W-:Y:S04]  /*32740*/  STL [R1+0x2b5c], R239 ;  /* 0x002b5cef01007387 */ /* 0x000fe80000100800 */
[----:B------:R4:W-:Y:S04]  /*32750*/  STL [R1+0x2b58], R238 ;  /* 0x002b58ee01007387 */ /* 0x0009e80000100800 */
[----:B-1----:R-:W2:Y:S04]  /*32760*/  LDL.LU R236, [R1+0x2b0] ;  /* 0x0002b00001ec7983 */ /* 0x002ea80000300800 */
[----:B------:R-:W2:Y:S04]  /*32770*/  LDL.LU R237, [R1+0x2b4] ;  /* 0x0002b40001ed7983 */ /* 0x000ea80000300800 */
[----:B----4-:R-:W2:Y:S04]  /*32780*/  LDL.LU R238, [R1+0x2b8] ;  /* 0x0002b80001ee7983 */ /* 0x010ea80000300800 */
[----:B------:R-:W2:Y:S01]  /*32790*/  LDL.LU R239, [R1+0x2bc] ;  /* 0x0002bc0001ef7983 */ /* 0x000ea20000300800 */
[C---:B------:R-:W-:Y:S08]  /*327a0*/  HMMA.1688.F32.TF32 R56, R220.reuse, R38, R56 ;  /* 0x00000026dc38723c */ /* 0x040ff00000081038 */
[C---:B------:R-:W-:Y:S11]  /*327b0*/  HMMA.1688.F32.TF32 R52, R220.reuse, R30, R52 ;  /* 0x0000001edc34723c */ /* 0x040ff60000081034 */
[----:B------:R-:W-:Y:S04]  /*327c0*/  @!UPT UIADD3 URZ, URZ, URZ, URZ ;  /* 0x0000003f3f3ff290 */ /* 0x000fe8000fffe03f */
[----:B------:R-:W-:Y:S04]  /*327d0*/  STL.64 [R1+0x6b0], R56 ;  /* 0x0006b03801007387 */ /* 0x000fe80000100a00 */
[----:B------:R1:W-:Y:S04]  /*327e0*/  STL.64 [R1+0x6b8], R58 ;  /* 0x0006b83a01007387 */ /* 0x0003e80000100a00 */
[----:B-1----:R-:W4:Y:S04]  /*327f0*/  LDL.LU.64 R58, [R1+0x2bb8] ;  /* 0x002bb800013a7983 */ /* 0x002f280000300a00 */
[----:B------:R-:W4:Y:S01]  /*32800*/  LDL.LU.64 R56, [R1+0x2bb0] ;  /* 0x002bb00001387983 */ /* 0x000f220000300a00 */
[C---:B--2---:R-:W-:Y:S11]  /*32810*/  HMMA.1688.F32.TF32 R236, R220.reuse, R34, R236 ;  /* 0x00000022dcec723c */ /* 0x044ff600000810ec */
[----:B------:R-:W-:Y:S11]  /*32820*/  @!UPT UIADD3 URZ, URZ, URZ, URZ ;  /* 0x0000003f3f3ff290 */ /* 0x000ff6000fffe03f */
[----:B------:R-:W-:Y:S01]  /*32830*/  @!UPT UIADD3 URZ, URZ, URZ, URZ ;  /* 0x0000003f3f3ff290 */ /* 0x000fe2000fffe03f */
[----:B------:R1:W-:Y:S04]  /*32840*/  STL.64 [R1+0x6a0], R236 ;  /* 0x0006a0ec01007387 */ /* 0x0003e80000100a00 */
[----:B------:R2:W-:Y:S01]  /*32850*/  STL.64 [R1+0x6a8], R238 ;  /* 0x0006a8ee01007387 */ /* 0x0005e20000100a00 */
[----:B-1----:R-:W-:Y:S02]  /*32860*/  IMAD.MOV.U32 R236, RZ, RZ, R52 ;  /* 0x000000ffffec7224 */ /* 0x002fe400078e0034 */
[----:B--2---:R-:W-:Y:S01]  /*32870*/  IMAD.MOV.U32 R238, RZ, RZ, R55 ;  /* 0x000000ffffee7224 */ /* 0x004fe200078e0037 */
[----:B------:R-:W-:Y:S01]  /*32880*/  MOV R239, R54 ;  /* 0x0000003600ef7202 */ /* 0x000fe20000000f00 */
[----:B------:R-:W-:Y:S01]  /*32890*/  IMAD.MOV.U32 R237, RZ, RZ, R53 ;  /* 0x000000ffffed7224 */ /* 0x000fe200078e0035 */
[----:B------:R-:W2:Y:S04]  /*328a0*/  LDL.LU.64 R54, [R1+0x2ba8] ;  /* 0x002ba80001367983 */ /* 0x000ea80000300a00 */
[----:B------:R-:W2:Y:S04]  /*328b0*/  LDL.LU.64 R52, [R1+0x2ba0] ;  /* 0x002ba00001347983 */ /* 0x000ea80000300a00 */
[----:B------:R-:W-:Y:S04]  /*328c0*/  STL [R1+0x2b74], R238 ;  /* 0x002b74ee01007387 */ /* 0x000fe80000100800 */
[----:B------:R-:W-:Y:S04]  /*328d0*/  STL [R1+0x2b70], R239 ;  /* 0x002b70ef01007387 */ /* 0x000fe80000100800 */
[----:B------:R1:W-:Y:S04]  /*328e0*/  STL [R1+0x2b6c], R236 ;  /* 0x002b6cec01007387 */ /* 0x0003e80000100800 */
[----:B------:R3:W-:Y:S04]  /*328f0*/  STL [R1+0x2b68], R237 ;  /* 0x002b68ed01007387 */ /* 0x0007e80000100800 */
[----:B-1----:R-:W2:Y:S04]  /*32900*/  LDL.LU R236, [R1+0x290] ;  /* 0x0002900001ec7983 */ /* 0x002ea80000300800 */
[----:B---3--:R-:W2:Y:S04]  /*32910*/  LDL.LU R237, [R1+0x294] ;  /* 0x0002940001ed7983 */ /* 0x008ea80000300800 */
[----:B------:R-:W2:Y:S01]  /*32920*/  LDL.LU R238, [R1+0x298] ;  /* 0x0002980001ee7983 */ /* 0x000ea20000300800 */
[----:B------:R-:W-:Y:S01]  /*32930*/  IMAD.MOV.U32 R239, RZ, RZ, R7 ;  /* 0x000000ffffef7224 */ /* 0x000fe200078e0007 */
[C---:B------:R-:W-:Y:S02]  /*32940*/  HMMA.1688.F32.TF32 R48, R220.reuse, R22, R48 ;  /* 0x00000016dc30723c */ /* 0x040fe40000081030 */
[----:B------:R-:W3:Y:S06]  /*32950*/  LDL.LU R7, [R1+0x2b98] ;  /* 0x002b980001077983 */ /* 0x000eec0000300800 */
[C---:B--2---:R-:W-:Y:S08]  /*32960*/  HMMA.1688.F32.TF32 R236, R220.reuse, R26, R236 ;  /* 0x0000001adcec723c */ /* 0x044ff000000810ec */
[----:B------:R-:W-:Y:S11]  /*32970*/  HMMA.1688.F32.TF32 R220, R220, R18, R44 ;  /* 0x00000012dcdc723c */ /* 0x000ff6000008102c */
[----:B------:R-:W-:Y:S04]  /*32980*/  @!UPT UIADD3 URZ, URZ, URZ, URZ ;  /* 0x0000003f3f3ff290 */ /* 0x000fe8000fffe03f */
[----:B------:R1:W-:Y:S04]  /*32990*/  STL.64 [R1+0x680], R236 ;  /* 0x000680ec01007387 */ /* 0x0003e80000100a00 */
[----:B------:R2:W-:Y:S01]  /*329a0*/  STL.64 [R1+0x688], R238 ;  /* 0x000688ee01007387 */ /* 0x0005e20000100a00 */
[----:B-1----:R-:W-:Y:S01]  /*329b0*/  IMAD.MOV.U32 R236, RZ, RZ, R50 ;  /* 0x000000ffffec7224 */ /* 0x002fe200078e0032 */
[----:B------:R-:W-:Y:S02]  /*329c0*/  MOV R237, R51 ;  /* 0x0000003300ed7202 */ /* 0x000fe40000000f00 */
[----:B------:R-:W3:Y:S01]  /*329d0*/  LDL.LU.64 R50, [R1+0x2b90] ;  /* 0x002b900001327983 */ /* 0x000ee20000300a00 */
[----:B--2---:R-:W-:Y:S01]  /*329e0*/  MOV R238, R48 ;  /* 0x0000003000ee7202 */ /* 0x004fe20000000f00 */
[----:B------:R-:W-:-:S02]  /*329f0*/  IMAD.MOV.U32 R239, RZ, RZ, R49 ;  /* 0x000000ffffef7224 */ /* 0x000fc400078e0031 */
[----:B------:R-:W3:Y:S04]  /*32a00*/  LDL.LU.64 R48, [R1+0x2b88] ;  /* 0x002b880001307983 */ /* 0x000ee80000300a00 */
[----:B------:R-:W2:Y:S04]  /*32a10*/  LDL.LU.64 R46, [R1+0x2b80] ;  /* 0x002b8000012e7983 */ /* 0x000ea80000300a00 */
[----:B------:R-:W2:Y:S04]  /*32a20*/  LDL.LU.64 R44, [R1+0x2b78] ;  /* 0x002b7800012c7983 */ /* 0x000ea80000300a00 */
[----:B------:R-:W-:Y:S04]  /*32a30*/  STL.64 [R1+0x460], R220 ;  /* 0x000460dc01007387 */ /* 0x000fe80000100a00 */
[----:B------:R1:W-:Y:S02]  /*32a40*/  STL.64 [R1+0x468], R222 ;  /* 0x000468de01007387 */ /* 0x0003e40000100a00 */
[C---:B-1----:R-:W-:Y:S08]  /*32a50*/  HMMA.1688.F32.TF32 R220, R224.reuse, R14, R40 ;  /* 0x0000000ee0dc723c */ /* 0x042ff00000081028 */
[C---:B------:R-:W-:Y:S11]  /*32a60*/  HMMA.1688.F32.TF32 R40, R224.reuse, R10, R232 ;  /* 0x0000000ae028723c */ /* 0x040ff600000810e8 */
[----:B------:R-:W-:Y:S04]  /*32a70*/  @!UPT UIADD3 URZ, URZ, URZ, URZ ;  /* 0x0000003f3f3ff290 */ /* 0x000fe8000fffe03f */
[----:B------:R-:W-:Y:S04]  /*32a80*/  STL.64 [R1+0x450], R220 ;  /* 0x000450dc01007387 */ /* 0x000fe80000100a00 */
[----:B------:R1:W-:Y:S02]  /*32a90*/  STL.64 [R1+0x458], R222 ;  /* 0x000458de01007387 */ /* 0x0003e40000100a00 */
[C---:B-1----:R-:W-:Y:S11]  /*32aa0*/  HMMA.1688.F32.TF32 R220, R224.reuse, R38, R240 ;  /* 0x00000026e0dc723c */ /* 0x042ff600000810f0 */
[----:B------:R-:W-:Y:S11]  /*32ab0*/  @!UPT UIADD3 URZ, URZ, URZ, URZ ;  /* 0x0000003f3f3ff290 */ /* 0x000ff6000fffe03f */
[----:B------:R-:W-:Y:S01]  /*32ac0*/  @!UPT UIADD3 URZ, URZ, URZ, URZ ;  /* 0x0000003f3f3ff290 */ /* 0x000fe2000fffe03f */
[----:B------:R-:W-:Y:S04]  /*32ad0*/  STL [R1+0x2b34], R220 ;  /* 0x002b34dc01007387 */ /* 0x000fe80000100800 */
[----:B------:R-:W-:Y:S04]  /*32ae0*/  STL.64 [R1+0x440], R40 ;  /* 0x0004402801007387 */ /* 0x000fe80000100a00 */
[----:B------:R1:W-:Y:S04]  /*32af0*/  STL.64 [R1+0x448], R42 ;  /* 0x0004482a01007387 */ /* 0x0003e80000100a00 */
[----:B------:R-:W-:Y:S04]  /*32b00*/  STL [R1+0x2b30], R221 ;  /* 0x002b30dd01007387 */ /* 0x000fe80000100800 */
[----:B------:R-:W-:Y:S04]  /*32b10*/  STL [R1+0x2b2c], R222 ;  /* 0x002b2cde01007387 */ /* 0x000fe80000100800 */
[----:B------:R2:W-:Y:S01]  /*32b20*/  STL [R1+0x2b28], R223 ;  /* 0x002b28df01007387 */ /* 0x0005e20000100800 */
[C---:B-1----:R-:W-:Y:S03]  /*32b30*/  HMMA.1688.F32.TF32 R40, R224.reuse, R26, R52 ;  /* 0x0000001ae028723c */ /* 0x042fe60000081034 */
[----:B------:R-:W-:Y:S04]  /*32b40*/  LDS R52, [R2+0x6380] ;  /* 0x0063800002347984 */ /* 0x000fe80000000800 */
[----:B------:R-:W-:Y:S04]  /*32b50*/  LDS R54, [R2+0x7380] ;  /* 0x0073800002367984 */ /* 0x000fe80000000800 */
[----:B------:R-:W-:Y:S04]  /*32b60*/  LDS R53, [R0+0x6380] ;  /* 0x0063800000357984 */ /* 0x000fe80000000800 */
[----:B------:R-:W-:Y:S01]  /*32b70*/  LDS R55, [R0+0x7380] ;  /* 0x0073800000377984 */ /* 0x000fe20000000800 */
[C---:B--2---:R-:W-:Y:S08]  /*32b80*/  HMMA.1688.F32.TF32 R220, R224.reuse, R34, R44 ;  /* 0x00000022e0dc723c */ /* 0x044ff0000008102c */
[----:B---3--:R-:W-:Y:S11]  /*32b90*/  HMMA.1688.F32.TF32 R44, R224, R30, R48 ;  /* 0x0000001ee02c723c */ /* 0x008ff60000081030 */
[----:B------:R-:W-:Y:S04]  /*32ba0*/  @!UPT UIADD3 URZ, URZ, URZ, URZ ;  /* 0x0000003f3f3ff290 */ /* 0x000fe8000fffe03f */
[----:B------:R1:W-:Y:S04]  /*32bb0*/  STL.64 [R1+0x430], R220 ;  /* 0x000430dc01007387 */ /* 0x0003e80000100a00 */
[----:B------:R-:W-:Y:S04]  /*32bc0*/  STL.64 [R1+0x438], R222 ;  /* 0x000438de01007387 */ /* 0x000fe80000100a00 */
[----:B------:R-:W-:Y:S04]  /*32bd0*/  STL.64 [R1+0x290], R40 ;  /* 0x0002902801007387 */ /* 0x000fe80000100a00 */
[----:B------:R-:W-:Y:S01]  /*32be0*/  STL.64 [R1+0x420], R44 ;  /* 0x0004202c01007387 */ /* 0x000fe20000100a00 */
[----:B-1----:R-:W-:-:S03]  /*32bf0*/  IMAD.MOV.U32 R220, RZ, RZ, R43 ;  /* 0x000000ffffdc7224 */ /* 0x002fc600078e002b */
[----:B------:R4:W-:Y:S04]  /*32c00*/  STL.64 [R1+0x428], R46 ;  /* 0x0004282e01007387 */ /* 0x0009e80000100a00 */
[----:B------:R1:W-:Y:S01]  /*32c10*/  STL [R1+0x298], R42 ;  /* 0x0002982a01007387 */ /* 0x0003e20000100800 */
[C---:B----4-:R-:W-:Y:S08]  /*32c20*/  HMMA.1688.F32.TF32 R44, R224.reuse, R22, R56 ;  /* 0x00000016e02c723c */ /* 0x050ff00000081038 */
[----:B-1----:R-:W-:Y:S08]  /*32c30*/  HMMA.1688.F32.TF32 R40, R224, R18, R60 ;  /* 0x00000012e028723c */ /* 0x002ff0000008103c */
[----:B------:R-:W-:Y:S07]  /*32c40*/  HMMA.1688.F32.TF32 R48, R228, R10, R68 ;  /* 0x0000000ae430723c */ /* 0x000fee0000081044 */
[----:B------:R-:W-:Y:S04]  /*32c50*/  STL.64 [R1+0x2b0], R44 ;  /* 0x0002b02c01007387 */ /* 0x000fe80000100a00 */
[----:B------:R-:W-:Y:S04]  /*32c60*/  STL.64 [R1+0x2b8], R46 ;  /* 0x0002b82e01007387 */ /* 0x000fe80000100a00 */
[----:B------:R1:W-:Y:S01]  /*32c70*/  STL [R1+0x2ac], R43 ;  /* 0x0002ac2b01007387 */ /* 0x0003e20000100800 */
[----:B------:R-:W-:Y:S01]  /*32c80*/  IMAD.MOV.U32 R221, RZ, RZ, R40 ;  /* 0x000000ffffdd7224 */ /* 0x000fe200078e0028 */
[----:B------:R-:W-:Y:S01]  /*32c90*/  MOV R222, R41 ;  /* 0x0000002900de7202 */ /* 0x000fe20000000f00 */
[----:B------:R-:W-:-:S02]  /*32ca0*/  IMAD.MOV.U32 R223, RZ, RZ, R42 ;  /* 0x000000ffffdf7224 */ /* 0x000fc400078e002a */
[C---:B-1----:R-:W-:Y:S08]  /*32cb0*/  HMMA.1688.F32.TF32 R40, R228.reuse, R14, R64 ;  /* 0x0000000ee428723c */ /* 0x042ff00000081040 */
[C---:B------:R-:W-:Y:S11]  /*32cc0*/  HMMA.1688.F32.TF32 R44, R228.reuse, R38, R72 ;  /* 0x00000026e42c723c */ /* 0x040ff60000081048 */
[----:B------:R-:W-:Y:S04]  /*32cd0*/  @!UPT UIADD3 URZ, URZ, URZ, URZ ;  /* 0x0000003f3f3ff290 */ /* 0x000fe8000fffe03f */
        /* <DEDUP_REMOVED lines=12> */
[----:B------:R-:W-:Y:S01]  /*32da0*/  STL.64 [R1+0x328], R50 ;  /* 0x0003283201007387 */ /* 0x000fe20000100a00 */
[----:B-1----:R-:W-:Y:S03]  /*32db0*/  HMMA.1688.F32.TF32 R40, R228, R22, R88 ;  /* 0x00000016e428723c */ /* 0x002fe60000081058 */
[----:B------:R-:W-:Y:S04]  /*32dc0*/  STL.64 [R1+0x350], R44 ;  /* 0x0003502c01007387 */ /* 0x000fe80000100a00 */
[----:B------:R-:W-:Y:S04]  /*32dd0*/  STL.64 [R1+0x358], R46 ;  /* 0x0003582e01007387 */ /* 0x000fe80000100a00 */
[----:B------:R-:W-:Y:S04]  /*32de0*/  LDS R44, [R2+0x6300] ;  /* 0x00630000022c7984 */ /* 0x000fe80000000800 */
[----:B------:R-:W-:Y:S04]  /*32df0*/  LDS R46, [R2+0x7300] ;  /* 0x00730000022e7984 */ /* 0x000fe80000000800 */
[----:B------:R-:W-:Y:S04]  /*32e00*/  LDS R45, [R0+0x6300] ;  /* 0x00630000002d7984 */ /* 0x000fe80000000800 */
[----:B------:R-:W1:Y:S04]  /*32e10*/  LDS R47, [R0+0x7300] ;  /* 0x00730000002f7984 */ /* 0x000e680000000800 */
[----:B------:R-:W-:Y:S04]  /*32e20*/  STL.64 [R1+0x340], R40 ;  /* 0x0003402801007387 */ /* 0x000fe80000100a00 */
[----:B------:R-:W-:Y:S04]  /*32e30*/  STL.64 [R1+0x348], R42 ;  /* 0x0003482a01007387 */ /* 0x000fe80000100a00 */
[----:B------:R-:W-:Y:S04]  /*32e40*/  LDS R48, [R4+0x6300] ;  /* 0x0063000004307984 */ /* 0x000fe80000000800 */
[----:B------:R-:W-:Y:S04]  /*32e50*/  LDS R50, [R4+0x7300] ;  /* 0x0073000004327984 */ /* 0x000fe80000000800 */
[----:B------:R-:W-:Y:S04]  /*32e60*/  LDS R49, [R5+0x6300] ;  /* 0x0063000005317984 */ /* 0x000fe80000000800 */
[----:B------:R-:W2:Y:S04]  /*32e70*/  LDS R51, [R5+0x7300] ;  /* 0x0073000005337984 */ /* 0x000ea80000000800 */
[----:B------:R-:W-:Y:S04]  /*32e80*/  LDS R40, [R4+0x6380] ;  /* 0x0063800004287984 */ /* 0x000fe80000000800 */
[----:B------:R-:W-:Y:S04]  /*32e90*/  LDS R42, [R4+0x7380] ;  /* 0x00738000042a7984 */ /* 0x000fe80000000800 */
[----:B------:R-:W-:Y:S01]  /*32ea0*/  LDS R41, [R5+0x6380] ;  /* 0x0063800005297984 */ /* 0x000fe20000000800 */
[C---:B-1----:R-:W-:Y:S03]  /*32eb0*/  HMMA.1688.F32.TF32 R60, R44.reuse, R14, R96 ;  /* 0x0000000e2c3c723c */ /* 0x042fe60000081060 */
[----:B------:R-:W1:Y:S05]  /*32ec0*/  LDS R43, [R5+0x7380] ;  /* 0x00738000052b7984 */ /* 0x000e6a0000000800 */
[C---:B------:R-:W-:Y:S08]  /*32ed0*/  HMMA.1688.F32.TF32 R64, R44.reuse, R10, R100 ;  /* 0x0000000a2c40723c */ /* 0x040ff00000081064 */
[C---:B------:R-:W-:Y:S07]  /*32ee0*/  HMMA.1688.F32.TF32 R56, R44.reuse, R38, R104 ;  /* 0x000000262c38723c */ /* 0x040fee0000081068 */
[----:B------:R-:W-:Y:S04]  /*32ef0*/  STL.64 [R1+0x850], R60 ;  /* 0x0008503c01007387 */ /* 0x000fe80000100a00 */
[----:B------:R3:W-:Y:S02]  /*32f00*/  STL.64 [R1+0x858], R62 ;  /* 0x0008583e01007387 */ /* 0x0007e40000100a00 */
[C---:B---3--:R-:W-:Y:S02]  /*32f10*/  HMMA.1688.F32.TF32 R60, R44.reuse, R34, R108 ;  /* 0x000000222c3c723c */ /* 0x048fe4000008106c */
[----:B------:R-:W-:Y:S04]  /*32f20*/  STL.64 [R1+0x840], R64 ;  /* 0x0008404001007387 */ /* 0x000fe80000100a00 */
[----:B------:R3:W-:Y:S04]  /*32f30*/  STL.64 [R1+0x848], R66 ;  /* 0x0008484201007387 */ /* 0x0007e80000100a00 */
[----:B------:R-:W-:Y:S04]  /*32f40*/  STL.64 [R1+0x830], R56 ;  /* 0x0008303801007387 */ /* 0x000fe80000100a00 */
[----:B------:R4:W-:Y:S01]  /*32f50*/  STL.64 [R1+0x838], R58 ;  /* 0x0008383a01007387 */ /* 0x0009e20000100a00 */
[C---:B---3--:R-:W-:Y:S08]  /*32f60*/  HMMA.1688.F32.TF32 R64, R44.reuse, R30, R112 ;  /* 0x0000001e2c40723c */ /* 0x048ff00000081070 */
[----:B------:R-:W-:Y:S01]  /*32f70*/  STL.64 [R1+0x820], R60 ;  /* 0x0008203c01007387 */ /* 0x000fe20000100a00 */
[C---:B----4-:R-:W-:Y:S03]  /*32f80*/  HMMA.1688.F32.TF32 R56, R44.reuse, R26, R116 ;  /* 0x0000001a2c38723c */ /* 0x050fe60000081074 */
[----:B------:R3:W-:Y:S05]  /*32f90*/  STL.64 [R1+0x828], R62 ;  /* 0x0008283e01007387 */ /* 0x0007ea0000100a00 */
[C---:B---3--:R-:W-:Y:S08]  /*32fa0*/  HMMA.1688.F32.TF32 R60, R44.reuse, R22, R120 ;  /* 0x000000162c3c723c */ /* 0x048ff00000081078 */
[----:B------:R-:W-:Y:S01]  /*32fb0*/  HMMA.1688.F32.TF32 R44, R44, R18, R124 ;  /* 0x000000122c2c723c */ /* 0x000fe2000008107c */
[----:B------:R-:W-:Y:S04]  /*32fc0*/  STL.64 [R1+0x810], R64 ;  /* 0x0008104001007387 */ /* 0x000fe80000100a00 */
[----:B------:R-:W-:Y:S04]  /*32fd0*/  STL.64 [R1+0x818], R66 ;  /* 0x0008184201007387 */ /* 0x000fe80000100a00 */
[----:B------:R-:W-:Y:S04]  /*32fe0*/  STL.64 [R1+0x800], R56 ;  /* 0x0008003801007387 */ /* 0x000fe80000100a00 */
[----:B------:R2:W-:Y:S04]  /*32ff0*/  STL.64 [R1+0x808], R58 ;  /* 0x0008083a01007387 */ /* 0x0005e80000100a00 */
[----:B------:R-:W-:Y:S04]  /*33000*/  STL.64 [R1+0x7f0], R60 ;  /* 0x0007f03c01007387 */ /* 0x000fe80000100a00 */
[----:B------:R3:W-:Y:S01]  /*33010*/  STL.64 [R1+0x7f8], R62 ;  /* 0x0007f83e01007387 */ /* 0x0007e20000100a00 */
[C---:B--2---:R-:W-:Y:S03]  /*33020*/  HMMA.1688.F32.TF32 R56, R48.reuse, R14, R128 ;  /* 0x0000000e3038723c */ /* 0x044fe60000081080 */
[----:B------:R-:W-:Y:S04]  /*33030*/  STL.64 [R1+0x660], R44 ;  /* 0x0006602c01007387 */ /* 0x000fe80000100a00 */
[----:B------:R2:W-:Y:S01]  /*33040*/  STL.64 [R1+0x668], R46 ;  /* 0x0006682e01007387 */ /* 0x0005e20000100a00 */
[C---:B---3--:R-:W-:Y:S08]  /*33050*/  HMMA.1688.F32.TF32 R60, R48.reuse, R10, R132 ;  /* 0x0000000a303c723c */ /* 0x048ff00000081084 */
[C---:B--2---:R-:W-:Y:S07]  /*33060*/  HMMA.1688.F32.TF32 R44, R48.reuse, R38, R136 ;  /* 0x00000026302c723c */ /* 0x044fee0000081088 */
[----:B------:R-:W-:Y:S04]  /*33070*/  STL.64 [R1+0x650], R56 ;  /* 0x0006503801007387 */ /* 0x000fe80000100a00 */
[----:B------:R2:W-:Y:S04]  /*33080*/  STL.64 [R1+0x658], R58 ;  /* 0x0006583a01007387 */ /* 0x0005e80000100a00 */
[----:B------:R-:W-:Y:S04]  /*33090*/  STL.64 [R1+0x640], R60 ;  /* 0x0006403c01007387 */ /* 0x000fe80000100a00 */
[----:B------:R3:W-:Y:S01]  /*330a0*/  STL.64 [R1+0x648], R62 ;  /* 0x0006483e01007387 */ /* 0x0007e20000100a00 */
[C---:B--2---:R-:W-:Y:S03]  /*330b0*/  HMMA.1688.F32.TF32 R56, R48.reuse, R34, R140 ;  /* 0x000000223038723c */ /* 0x044fe6000008108c */
[----:B------:R-:W-:Y:S04]  /*330c0*/  STL.64 [R1+0x630], R44 ;  /* 0x0006302c01007387 */ /* 0x000fe80000100a00 */
[----:B------:R2:W-:Y:S01]  /*330d0*/  STL.64 [R1+0x638], R46 ;  /* 0x0006382e01007387 */ /* 0x0005e20000100a00 */
[----:B---3--:R-:W-:Y:S01]  /*330e0*/  HMMA.1688.F32.TF32 R60, R48, R30, R144 ;  /* 0x0000001e303c723c */ /* 0x008fe20000081090 */
[----:B------:R-:W-:Y:S01]  /*330f0*/  MOV R224, R9 ;  /* 0x0000000900e07202 */ /* 0x000fe20000000f00 */
[----:B------:R-:W-:-:S06]  /*33100*/  IMAD.MOV.U32 R225, RZ, RZ, R8 ;  /* 0x000000ffffe17224 */ /* 0x000fcc00078e0008 */
[----:B------:R-:W-:Y:S01]  /*33110*/  HMMA.1688.F32.TF32 R232, R228, R18, R92 ;  /* 0x00000012e4e8723c */ /* 0x000fe2000008105c */
[----:B------:R-:W-:Y:S01]  /*33120*/  IMAD.MOV.U32 R226, RZ, RZ, R6 ;  /* 0x000000ffffe27224 */ /* 0x000fe200078e0006 */
[----:B------:R-:W-:Y:S01]  /*33130*/  MOV R227, R3 ;  /* 0x0000000300e37202 */ /* 0x000fe20000000f00 */
[----:B------:R-:W-:Y:S05]  /*33140*/  LDS R144, [R4+0x8180] ;  /* 0x0081800004907984 */ /* 0x000fea0000000800 */
[C---:B--2---:R-:W-:Y:S01]  /*33150*/  HMMA.1688.F32.TF32 R44, R48.reuse, R26, R148 ;  /* 0x0000001a302c723c */ /* 0x044fe20000081094 */
[----:B------:R-:W-:Y:S04]  /*33160*/  STL.64 [R1+0x620], R56 ;  /* 0x0006203801007387 */ /* 0x000fe80000100a00 */
[----:B------:R2:W-:Y:S04]  /*33170*/  STL.64 [R1+0x628], R58 ;  /* 0x0006283a01007387 */ /* 0x0005e80000100a00 */
[----:B------:R-:W-:Y:S04]  /*33180*/  STL.64 [R1+0x610], R60 ;  /* 0x0006103c01007387 */ /* 0x000fe80000100a00 */
[----:B------:R-:W-:Y:S01]  /*33190*/  STL.64 [R1+0x618], R62 ;  /* 0x0006183e01007387 */ /* 0x000fe20000100a00 */
[C---:B--2---:R-:W-:Y:S03]  /*331a0*/  HMMA.1688.F32.TF32 R56, R48.reuse, R22, R152 ;  /* 0x000000163038723c */ /* 0x044fe60000081098 */
[----:B------:R-:W-:Y:S04]  /*331b0*/  LDS R146, [R4+0x9180] ;  /* 0x0091800004927984 */ /* 0x000fe80000000800 */
[----:B------:R-:W-:Y:S01]  /*331c0*/  LDS R145, [R5+0x8180] ;  /* 0x0081800005917984 */ /* 0x000fe20000000800 */
[----:B------:R-:W-:Y:S03]  /*331d0*/  HMMA.1688.F32.TF32 R48, R48, R18, R156 ;  /* 0x000000123030723c */ /* 0x000fe6000008109c */
[----:B------:R-:W-:Y:S04]  /*331e0*/  STL.64 [R1+0x600], R44 ;  /* 0x0006002c01007387 */ /* 0x000fe80000100a00 */
[----:B------:R2:W-:Y:S01]  /*331f0*/  STL.64 [R1+0x608], R46 ;  /* 0x0006082e01007387 */ /* 0x0005e20000100a00 */
[----:B-1----:R-:W-:Y:S03]  /*33200*/  HMMA.1688.F32.TF32 R240, R40, R22, R216 ;  /* 0x0000001628f0723c */ /* 0x002fe600000810d8 */
[----:B------:R-:W-:Y:S05]  /*33210*/  LDS R147, [R5+0x9180] ;  /* 0x0091800005937984 */ /* 0x000fea0000000800 */
[C---:B--2---:R-:W-:Y:S01]  /*33220*/  HMMA.1688.F32.TF32 R44, R52.reuse, R14, R160 ;  /* 0x0000000e342c723c */ /* 0x044fe200000810a0 */
[----:B------:R-:W-:Y:S04]  /*33230*/  STL.64 [R1+0x5f0], R56 ;  /* 0x0005f03801007387 */ /* 0x000fe80000100a00 */
[----:B------:R1:W-:Y:S04]  /*33240*/  STL.64 [R1+0x5f8], R58 ;  /* 0x0005f83a01007387 */ /* 0x0003e80000100a00 */
[----:B------:R-:W-:Y:S04]  /*33250*/  STL.64 [R1+0x500], R48 ;  /* 0x0005003001007387 */ /* 0x000fe80000100a00 */
[----:B------:R2:W-:Y:S01]  /*33260*/  STL.64 [R1+0x508], R50 ;  /* 0x0005083201007387 */ /* 0x0005e20000100a00 */
[C---:B-1----:R-:W-:Y:S09]  /*33270*/  HMMA.1688.F32.TF32 R56, R52.reuse, R10, R164 ;  /* 0x0000000a3438723c */ /* 0x042ff200000810a4 */
[----:B------:R-:W-:Y:S01]  /*33280*/  STL.64 [R1+0x360], R44 ;  /* 0x0003602c01007387 */ /* 0x000fe20000100a00 */
[C---:B--2---:R-:W-:Y:S03]  /*33290*/  HMMA.1688.F32.TF32 R48, R52.reuse, R38, R168 ;  /* 0x000000263430723c */ /* 0x044fe600000810a8 */
[----:B------:R1:W-:Y:S05]  /*332a0*/  STL.64 [R1+0x368], R46 ;  /* 0x0003682e01007387 */ /* 0x0003ea0000100a00 */
[C---:B-1----:R-:W-:Y:S05]  /*332b0*/  HMMA.1688.F32.TF32 R44, R52.reuse, R34, R172 ;  /* 0x00000022342c723c */ /* 0x042fea00000810ac */
[----:B------:R-:W-:Y:S04]  /*332c0*/  STL.64 [R1+0x4f0], R56 ;  /* 0x0004f03801007387 */ /* 0x000fe80000100a00 */
[----:B------:R1:W-:Y:S06]  /*332d0*/  STL.64 [R1+0x4f8], R58 ;  /* 0x0004f83a01007387 */ /* 0x0003ec0000100a00 */
[----:B------:R-:W-:Y:S04]  /*332e0*/  STL.64 [R1+0x490], R48 ;  /* 0x0004903001007387 */ /* 0x000fe80000100a00 */
[----:B------:R2:W-:Y:S01]  /*332f0*/  STL.64 [R1+0x498], R50 ;  /* 0x0004983201007387 */ /* 0x0005e20000100a00 */
[C---:B-1----:R-:W-:Y:S01]  /*33300*/  HMMA.1688.F32.TF32 R56, R52.reuse, R30, R176 ;  /* 0x0000001e3438723c */ /* 0x042fe200000810b0 */
[----:B------:R-:W-:Y:S01]  /*33310*/  IMAD.MOV.U32 R62, RZ, RZ, R13 ;  /* 0x000000ffff3e7224 */ /* 0x000fe200078e000d */
[----:B------:R-:W-:Y:S01]  /*33320*/  MOV R61, R16 ;  /* 0x00000010003d7202 */ /* 0x000fe20000000f00 */
[----:B------:R-:W-:Y:S01]  /*33330*/  IMAD.MOV.U32 R63, RZ, RZ, R12 ;  /* 0x000000ffff3f7224 */ /* 0x000fe200078e000c */
[----:B------:R-:W-:Y:S04]  /*33340*/  LDS R176, [R2+0x8200] ;  /* 0x0082000002b07984 */ /* 0x000fe80000000800 */
[----:B--2---:R-:W-:Y:S01]  /*33350*/  HMMA.1688.F32.TF32 R48, R52, R26, R180 ;  /* 0x0000001a3430723c */ /* 0x004fe200000810b4 */
[----:B------:R-:W-:Y:S04]  /*33360*/  STL.64 [R1+0x4a0], R44 ;  /* 0x0004a02c01007387 */ /* 0x000fe80000100a00 */
[----:B------:R1:W-:Y:S03]  /*33370*/  STL.64 [R1+0x4a8], R46 ;  /* 0x0004a82e01007387 */ /* 0x0003e60000100a00 */
[----:B------:R-:W-:Y:S01]  /*33380*/  HMMA.1688.F32.TF32 R36, R40, R38, R200 ;  /* 0x000000262824723c */ /* 0x000fe200000810c8 */
[----:B------:R-:W-:Y:S01]  /*33390*/  IMAD.MOV.U32 R60, RZ, RZ, R17 ;  /* 0x000000ffff3c7224 */ /* 0x000fe200078e0011 */
[----:B------:R-:W-:Y:S04]  /*333a0*/  LDS R178, [R2+0x9200] ;  /* 0x0092000002b27984 */ /* 0x000fe80000000800 */
[----:B------:R-:W-:Y:S02]  /*333b0*/  LDS R177, [R0+0x8200] ;  /* 0x0082000000b17984 */ /* 0x000fe40000000800 */
[C---:B-1----:R-:W-:Y:S02]  /*333c0*/  HMMA.1688.F32.TF32 R44, R52.reuse, R22, R184 ;  /* 0x00000016342c723c */ /* 0x042fe400000810b8 */
[----:B------:R-:W-:Y:S04]  /*333d0*/  STL.64 [R1+0x4b0], R56 ;  /* 0x0004b03801007387 */ /* 0x000fe80000100a00 */
[----:B------:R-:W-:Y:S02]  /*333e0*/  STL.64 [R1+0x4b8], R58 ;  /* 0x0004b83a01007387 */ /* 0x000fe40000100a00 */
[----:B------:R-:W-:Y:S02]  /*333f0*/  HMMA.1688.F32.TF32 R52, R52, R18, R188 ;  /* 0x000000123434723c */ /* 0x000fe400000810bc */
[----:B------:R-:W-:Y:S04]  /*33400*/  STL.64 [R1+0x4e0], R48 ;  /* 0x0004e03001007387 */ /* 0x000fe80000100a00 */
[----:B------:R1:W-:Y:S02]  /*33410*/  STL.64 [R1+0x4e8], R50 ;  /* 0x0004e83201007387 */ /* 0x0003e40000100a00 */
[C---:B------:R-:W-:Y:S02]  /*33420*/  HMMA.1688.F32.TF32 R32, R40.reuse, R34, R204 ;  /* 0x000000222820723c */ /* 0x040fe400000810cc */
[----:B------:R-:W-:Y:S04]  /*33430*/  LDS R56, [R2+0x8000] ;  /* 0x0080000002387984 */ /* 0x000fe80000000800 */
[----:B------:R-:W-:Y:S02]  /*33440*/  LDS R58, [R2+0x9000] ;  /* 0x00900000023a7984 */ /* 0x000fe40000000800 */
[C---:B-1----:R-:W-:Y:S02]  /*33450*/  HMMA.1688.F32.TF32 R48, R40.reuse, R14, R192 ;  /* 0x0000000e2830723c */ /* 0x042fe400000810c0 */
[----:B------:R-:W-:Y:S04]  /*33460*/  STL.64 [R1+0x4d0], R44 ;  /* 0x0004d02c01007387 */ /* 0x000fe80000100a00 */
[----:B------:R1:W-:Y:S02]  /*33470*/  STL.64 [R1+0x4d8], R46 ;  /* 0x0004d82e01007387 */ /* 0x0003e40000100a00 */
[C---:B------:R-:W-:Y:S02]  /*33480*/  HMMA.1688.F32.TF32 R28, R40.reuse, R30, R208 ;  /* 0x0000001e281c723c */ /* 0x040fe400000810d0 */
[----:B------:R-:W-:Y:S04]  /*33490*/  LDS R57, [R0+0x8000] ;  /* 0x0080000000397984 */ /* 0x000fe80000000800 */
[----:B------:R-:W-:Y:S02]  /*334a0*/  LDS R59, [R0+0x9000] ;  /* 0x00900000003b7984 */ /* 0x000fe40000000800 */
[C---:B-1----:R-:W-:Y:S02]  /*334b0*/  HMMA.1688.F32.TF32 R44, R40.reuse, R10, R196 ;  /* 0x0000000a282c723c */ /* 0x042fe400000810c4 */
[----:B------:R-:W-:Y:S06]  /*334c0*/  LDS R179, [R0+0x9200] ;  /* 0x0092000000b37984 */ /* 0x000fec0000000800 */
[C---:B------:R-:W-:Y:S01]  /*334d0*/  HMMA.1688.F32.TF32 R24, R40.reuse, R26, R212 ;  /* 0x0000001a2818723c */ /* 0x040fe200000810d4 */
[----:B------:R-:W-:Y:S04]  /*334e0*/  STL.64 [R1+0x4c0], R52 ;  /* 0x0004c03401007387 */ /* 0x000fe80000100a00 */
[----:B------:R-:W-:Y:S04]  /*334f0*/  STL.64 [R1+0x4c8], R54 ;  /* 0x0004c83601007387 */ /* 0x000fe80000100a00 */
[----:B------:R-:W1:Y:S04]  /*33500*/  LDSM.16.M88.4 R12, [R7+0x20080] ;  /* 0x02008000070c783b */ /* 0x000e680000000200 */
[----:B------:R-:W-:Y:S04]  /*33510*/  STL.64 [R1+0x330], R48 ;  /* 0x0003303001007387 */ /* 0x000fe80000100a00 */
[----:B------:R-:W-:Y:S04]  /*33520*/  STL.64 [R1+0x338], R50 ;  /* 0x0003383201007387 */ /* 0x000fe80000100a00 */
[----:B------:R-:W-:Y:S04]  /*33530*/  STL.64 [R1+0x300], R44 ;  /* 0x0003002c01007387 */ /* 0x000fe80000100a00 */
[----:B------:R-:W-:Y:S01]  /*33540*/  STL.64 [R1+0x308], R46 ;  /* 0x0003082e01007387 */ /* 0x000fe20000100a00 */
[----:B------:R-:W-:Y:S03]  /*33550*/  HMMA.1688.F32.TF32 R8, R40, R18, R248 ;  /* 0x000000122808723c */ /* 0x000fe600000810f8 */
[----:B------:R-:W-:Y:S04]  /*33560*/  STL.64 [R1+0x2c0], R36 ;  /* 0x0002c02401007387 */ /* 0x000fe80000100a00 */
[----:B------:R-:W-:Y:S04]  /*33570*/  STL.64 [R1+0x2c8], R38 ;  /* 0x0002c82601007387 */ /* 0x000fe80000100a00 */
[----:B------:R-:W-:Y:S04]  /*33580*/  STL.64 [R1+0x280], R32 ;  /* 0x0002802001007387 */ /* 0x000fe80000100a00 */
[----:B------:R-:W-:Y:S04]  /*33590*/  STL.64 [R1+0x288], R34 ;  /* 0x0002882201007387 */ /* 0x000fe80000100a00 */
[----:B------:R-:W-:Y:S04]  /*335a0*/  STL.64 [R1+0x1f0], R28 ;  /* 0x0001f01c01007387 */ /* 0x000fe80000100a00 */
[----:B------:R-:W2:Y:S04]  /*335b0*/  LDSM.16.M88.4 R16, [R7+0x20880] ;  /* 0x020880000710783b */ /* 0x000ea80000000200 */
[----:B------:R-:W-:Y:S04]  /*335c0*/  STL.64 [R1+0x1f8], R30 ;  /* 0x0001f81e01007387 */ /* 0x000fe80000100a00 */
[----:B------:R-:W-:Y:S04]  /*335d0*/  STL.64 [R1+0x1e0], R24 ;  /* 0x0001e01801007387 */ /* 0x000fe80000100a00 */
[----:B------:R-:W3:Y:S04]  /*335e0*/  LDSM.16.M88.4 R20, [R7+0x21080] ;  /* 0x021080000714783b */ /* 0x000ee80000000200 */
[----:B------:R-:W-:Y:S04]  /*335f0*/  STL.64 [R1+0x1e8], R26 ;  /* 0x0001e81a01007387 */ /* 0x000fe80000100a00 */
[----:B------:R-:W4:Y:S04]  /*33600*/  LDSM.16.M88.4 R24, [R7+0x21880] ;  /* 0x021880000718783b */ /* 0x000f280000000200 */
[----:B------:R-:W3:Y:S04]  /*33610*/  LDSM.16.M88.4 R28, [R7+0x22080] ;  /* 0x02208000071c783b */ /* 0x000ee80000000200 */
[----:B------:R-:W3:Y:S04]  /*33620*/  LDSM.16.M88.4 R32, [R7+0x22880] ;  /* 0x022880000720783b */ /* 0x000ee80000000200 */
[----:B------:R-:W4:Y:S04]  /*33630*/  LDSM.16.M88.4 R36, [R7+0x23080] ;  /* 0x023080000724783b */ /* 0x000f280000000200 */
[----:B------:R-:W4:Y:S01]  /*33640*/  LDSM.16.M88.4 R40, [R7+0x23880] ;  /* 0x023880000728783b */ /* 0x000f220000000200 */
[C---:B-1----:R-:W-:Y:S03]  /*33650*/  HMMA.1688.F32.TF32 R64, R56.reuse, R12, R224 ;  /* 0x0000000c3840723c */ /* 0x042fe600000810e0 */
[----:B------:R-:W-:Y:S04]  /*33660*/  STL.64 [R1+0x2ab0], R242 ;  /* 0x002ab0f201007387 */ /* 0x000fe80000100a00 */
[----:B------:R-:W-:Y:S04]  /*33670*/  STL.64 [R1+0x2aa8], R240 ;  /* 0x002aa8f001007387 */ /* 0x000fe80000100a00 */
[----:B------:R-:W-:Y:S04]  /*33680*/  STL [R1+0x2aa0], R11 ;  /* 0x002aa00b01007387 */ /* 0x000fe80000100800 */
[----:B------:R-:W-:Y:S04]  /*33690*/  STL [R1+0x2a98], R14 ;  /* 0x002a980e01007387 */ /* 0x000fe80000100800 */
[----:B------:R-:W-:Y:S04]  /*336a0*/  STL [R1+0x2a94], R15 ;  /* 0x002a940f01007387 */ /* 0x000fe80000100800 */
[----:B--2---:R-:W-:Y:S04]  /*336b0*/  STL [R1+0x2a90], R18 ;  /* 0x002a901201007387 */ /* 0x004fe80000100800 */
[----:B------:R-:W-:Y:S04]  /*336c0*/  STL [R1+0x2a8c], R19 ;  /* 0x002a8c1301007387 */ /* 0x000fe80000100800 */
[----:B---3--:R-:W-:Y:S04]  /*336d0*/  STL [R1+0x2a9c], R22 ;  /* 0x002a9c1601007387 */ /* 0x008fe80000100800 */
[----:B------:R-:W-:Y:S04]  /*336e0*/  STL [R1+0x2a88], R23 ;  /* 0x002a881701007387 */ /* 0x000fe80000100800 */
        /* <DEDUP_REMOVED lines=10> */
[----:B------:R1:W-:Y:S04]  /*33790*/  STL.64 [R1+0x1d0], R64 ;  /* 0x0001d04001007387 */ /* 0x0003e80000100a00 */
[----:B------:R2:W-:Y:S04]  /*337a0*/  STL.64 [R1+0x1d8], R66 ;  /* 0x0001d84201007387 */ /* 0x0005e80000100a00 */
[----:B------:R-:W-:Y:S04]  /*337b0*/  LDS R52, [R4+0x8000] ;  /* 0x0080000004347984 */ /* 0x000fe80000000800 */
[----:B-1----:R-:W3:Y:S04]  /*337c0*/  LDL.LU R64, [R1+0x5b0] ;  /* 0x0005b00001407983 */ /* 0x002ee80000300800 */
[----:B------:R-:W3:Y:S04]  /*337d0*/  LDL.LU R65, [R1+0x5b4] ;  /* 0x0005b40001417983 */ /* 0x000ee80000300800 */
[----:B--2---:R-:W3:Y:S04]  /*337e0*/  LDL.LU R66, [R1+0x5b8] ;  /* 0x0005b80001427983 */ /* 0x004ee80000300800 */
[----:B------:R-:W3:Y:S04]  /*337f0*/  LDL.LU R67, [R1+0x5bc] ;  /* 0x0005bc0001437983 */ /* 0x000ee80000300800 */
[----:B------:R-:W2:Y:S04]  /*33800*/  LDL.LU R72, [R1+0x5d0] ;  /* 0x0005d00001487983 */ /* 0x000ea80000300800 */
[----:B------:R-:W2:Y:S04]  /*33810*/  LDL.LU R73, [R1+0x5d4] ;  /* 0x0005d40001497983 */ /* 0x000ea80000300800 */
[----:B------:R-:W2:Y:S04]  /*33820*/  LDL.LU R74, [R1+0x5d8] ;  /* 0x0005d800014a7983 */ /* 0x000ea80000300800 */
        /* <DEDUP_REMOVED lines=15> */
[----:B------:R-:W-:Y:S03]  /*33920*/  HMMA.1688.F32.TF32 R60, R56, R16, R60 ;  /* 0x00000010383c723c */ /* 0x000fe6000008103c */
        /* <DEDUP_REMOVED lines=17> */
[----:B------:R-:W3:Y:S01]  /*33a40*/  LDL.LU R60, [R1+0x950] ;  /* 0x00095000013c7983 */ /* 0x000ee20000300800 */
[----:B------:R-:W-:-:S03]  /*33a50*/  IMAD.MOV.U32 R3, RZ, RZ, R63 ;  /* 0x000000ffff037224 */ /* 0x000fc600078e003f */
        /* <DEDUP_REMOVED lines=42> */
[----:B------:R-:W-:Y:S01]  /*33d00*/  IMAD.MOV.U32 R204, RZ, RZ, R238 ;  /* 0x000000ffffcc7224 */ /* 0x000fe200078e00ee */
[----:B------:R-:W-:Y:S01]  /*33d10*/  MOV R205, R239 ;  /* 0x000000ef00cd7202 */ /* 0x000fe20000000f00 */
[----:B------:R-:W-:Y:S01]  /*33d20*/  IMAD.MOV.U32 R206, RZ, RZ, R236 ;  /* 0x000000ffffce7224 */ /* 0x000fe200078e00ec */
[----:B------:R-:W-:Y:S01]  /*33d30*/  LDS R208, [R4+0x8200] ;  /* 0x0082000004d07984 */ /* 0x000fe20000000800 */
[----:B------:R-:W-:-:S03]  /*33d40*/  IMAD.MOV.U32 R207, RZ, RZ, R237 ;  /* 0x000000ffffcf7224 */ /* 0x000fc600078e00ed */
[----:B------:R-:W-:Y:S04]  /*33d50*/  LDS R210, [R4+0x9200] ;  /* 0x0092000004d27984 */ /* 0x000fe80000000800 */
[----:B------:R-:W-:Y:S04]  /*33d60*/  LDS R209, [R5+0x8200] ;  /* 0x0082000005d17984 */ /* 0x000fe80000000800 */
[----:B------:R-:W-:Y:S01]  /*33d70*/  LDS R211, [R5+0x9200] ;  /* 0x0092000005d37984 */ /* 0x000fe20000000800 */
[----:B--2---:R-:W-:Y:S11]  /*33d80*/  HMMA.1688.F32.TF32 R120, R56, R20, R224 ;  /* 0x000000143878723c */ /* 0x004ff600000810e0 */
[----:B------:R-:W-:Y:S11]  /*33d90*/  @!UPT UIADD3 URZ, URZ, URZ, URZ ;  /* 0x0000003f3f3ff290 */ /* 0x000ff6000fffe03f */
[----:B------:R-:W-:Y:S01]  /*33da0*/  @!UPT UIADD3 URZ, URZ, URZ, URZ ;  /* 0x0000003f3f3ff290 */ /* 0x000fe2000fffe03f */
[----:B------:R-:W-:Y:S01]  /*33db0*/  STL [R1+0x1b4], R121 ;  /* 0x0001b47901007387 */ /* 0x000fe20000100800 */
[----:B------:R-:W-:-:S03]  /*33dc0*/  IMAD.MOV.U32 R11, RZ, RZ, R120 ;  /* 0x000000ffff0b7224 */ /* 0x000fc600078e0078 */
[----:B------:R-:W2:Y:S04]  /*33dd0*/  LDL.LU R224, [R1+0x5a0] ;  /* 0x0005a00001e07983 */ /* 0x000ea80000300800 */
[----:B------:R-:W2:Y:S01]  /*33de0*/  LDL.LU R225, [R1+0x5a4] ;  /* 0x0005a40001e17983 */ /* 0x000ea20000300800 */
[C---:B---3--:R-:W-:Y:S03]  /*33df0*/  HMMA.1688.F32.TF32 R112, R56.reuse, R28, R112 ;  /* 0x0000001c3870723c */ /* 0x048fe60000081070 */
[----:B------:R-:W2:Y:S04]  /*33e00*/  LDL.LU R226, [R1+0x5a8] ;  /* 0x0005a80001e27983 */ /* 0x000ea80000300800 */
[----:B------:R-:W2:Y:S04]  /*33e10*/  LDL.LU R227, [R1+0x5ac] ;  /* 0x0005ac0001e37983 */ /* 0x000ea80000300800 */
[----:B------:R-:W-:Y:S01]  /*33e20*/  STL.64 [R1+0x2ac0], R10 ;  /* 0x002ac00a01007387 */ /* 0x000fe20000100a00 */
[C---:B----4-:R-:W-:Y:S03]  /*33e30*/  HMMA.1688.F32.TF32 R116, R56.reuse, R24, R116 ;  /* 0x000000183874723c */ /* 0x050fe60000081074 */
[----:B------:R3:W-:Y:S05]  /*33e40*/  STL.64 [R1+0x2ab8], R8 ;  /* 0x002ab80801007387 */ /* 0x0007ea0000100a00 */
[C---:B---3--:R-:W-:Y:S11]  /*33e50*/  HMMA.1688.F32.TF32 R8, R56.reuse, R32, R60 ;  /* 0x000000203808723c */ /* 0x048ff6000008103c */
[----:B------:R-:W-:Y:S04]  /*33e60*/  @!UPT UIADD3 URZ, URZ, URZ, URZ ;  /* 0x0000003f3f3ff290 */ /* 0x000fe8000fffe03f */
[----:B------:R-:W-:Y:S04]  /*33e70*/  STL.64 [R1+0x1a0], R116 ;  /* 0x0001a07401007387 */ /* 0x000fe80000100a00 */
[----:B------:R-:W-:Y:S04]  /*33e80*/  STL.64 [R1+0x1a8], R118 ;  /* 0x0001a87601007387 */ /* 0x000fe80000100a00 */
[----:B------:R-:W3:Y:S04]  /*33e90*/  LDL.LU R60, [R1+0x590] ;  /* 0x00059000013c7983 */ /* 0x000ee80000300800 */
[----:B------:R-:W-:Y:S04]  /*33ea0*/  STL.64 [R1+0x190], R112 ;  /* 0x0001907001007387 */ /* 0x000fe80000100a00 */
[----:B------:R-:W-:Y:S04]  /*33eb0*/  STL.64 [R1+0x198], R114 ;  /* 0x0001987201007387 */ /* 0x000fe80000100a00 */
[----:B------:R-:W-:Y:S04]  /*33ec0*/  STL.64 [R1+0x180], R8 ;  /* 0x0001800801007387 */ /* 0x000fe80000100a00 */
[----:B------:R4:W-:Y:S04]  /*33ed0*/  STL.64 [R1+0x188], R10 ;  /* 0x0001880a01007387 */ /* 0x0009e80000100a00 */
[----:B------:R-:W3:Y:S04]  /*33ee0*/  LDL.LU R61, [R1+0x594] ;  /* 0x00059400013d7983 */ /* 0x000ee80000300800 */
[----:B------:R-:W3:Y:S04]  /*33ef0*/  LDL.LU R62, [R1+0x598] ;  /* 0x00059800013e7983 */ /* 0x000ee80000300800 */
[----:B------:R-:W3:Y:S01]  /*33f00*/  LDL.LU R63, [R1+0x59c] ;  /* 0x00059c00013f7983 */ /* 0x000ee20000300800 */
[C---:B------:R-:W-:Y:S03]  /*33f10*/  HMMA.1688.F32.TF32 R108, R56.reuse, R36, R108 ;  /* 0x00000024386c723c */ /* 0x040fe6000008106c */
[----:B------:R-:W-:Y:S04]  /*33f20*/  LDS R112, [R2+0x8180] ;  /* 0x0081800002707984 */ /* 0x000fe80000000800 */
[----:B------:R-:W-:Y:S01]  /*33f30*/  LDS R114, [R2+0x9180] ;  /* 0x0091800002727984 */ /* 0x000fe20000000800 */
[----:B----4-:R-:W-:Y:S03]  /*33f40*/  HMMA.1688.F32.TF32 R8, R56, R40, R104 ;  /* 0x000000283808723c */ /* 0x010fe60000081068 */
[----:B------:R-:W-:Y:S04]  /*33f50*/  LDS R113, [R0+0x8180] ;  /* 0x0081800000717984 */ /* 0x000fe80000000800 */
[----:B------:R-:W-:Y:S01]  /*33f60*/  LDS R115, [R0+0x9180] ;  /* 0x0091800000737984 */ /* 0x000fe20000000800 */
[C---:B-1----:R-:W-:Y:S07]  /*33f70*/  HMMA.1688.F32.TF32 R56, R52.reuse, R12, R100 ;  /* 0x0000000c3438723c */ /* 0x042fee0000081064 */
[----:B------:R-:W-:Y:S01]  /*33f80*/  STL.64 [R1+0x170], R108 ;  /* 0x0001706c01007387 */ /* 0x000fe20000100a00 */
[C---:B------:R-:W-:Y:S03]  /*33f90*/  HMMA.1688.F32.TF32 R96, R52.reuse, R16, R96 ;  /* 0x000000103460723c */ /* 0x040fe60000081060 */
[----:B------:R-:W-:Y:S04]  /*33fa0*/  STL.64 [R1+0x178], R110 ;  /* 0x0001786e01007387 */ /* 0x000fe80000100a00 */
[----:B------:R-:W-:Y:S04]  /*33fb0*/  STL.64 [R1+0x160], R8 ;  /* 0x0001600801007387 */ /* 0x000fe80000100a00 */
[----:B------:R1:W-:Y:S02]  /*33fc0*/  STL.64 [R1+0x168], R10 ;  /* 0x0001680a01007387 */ /* 0x0003e40000100a00 */
[C---:B-1----:R-:W-:Y:S02]  /*33fd0*/  HMMA.1688.F32.TF32 R8, R52.reuse, R20, R228 ;  /* 0x000000143408723c */ /* 0x042fe400000810e4 */
[----:B------:R-:W-:Y:S04]  /*33fe0*/  STL.64 [R1+0x150], R56 ;  /* 0x0001503801007387 */ /* 0x000fe80000100a00 */
[----:B------:R1:W-:Y:S04]  /*33ff0*/  STL.64 [R1+0x158], R58 ;  /* 0x0001583a01007387 */ /* 0x0003e80000100a00 */
[----:B------:R-:W-:Y:S01]  /*34000*/  STL.64 [R1+0x140], R96 ;  /* 0x0001406001007387 */ /* 0x000fe20000100a00 */
[C---:B------:R-:W-:Y:S03]  /*34010*/  HMMA.1688.F32.TF32 R88, R52.reuse, R28, R88 ;  /* 0x0000001c3458723c */ /* 0x040fe60000081058 */
[----:B------:R-:W-:Y:S05]  /*34020*/  STL.64 [R1+0x148], R98 ;  /* 0x0001486201007387 */ /* 0x000fea0000100a00 */
[C---:B-1----:R-:W-:Y:S04]  /*34030*/  HMMA.1688.F32.TF32 R56, R52.reuse, R24, R92 ;  /* 0x000000183438723c */ /* 0x042fe8000008105c */
[----:B------:R-:W-:Y:S04]  /*34040*/  STL.64 [R1+0x120], R8 ;  /* 0x0001200801007387 */ /* 0x000fe80000100a00 */
[----:B------:R1:W-:Y:S02]  /*34050*/  STL.64 [R1+0x128], R10 ;  /* 0x0001280a01007387 */ /* 0x0003e40000100a00 */
[C---:B-1----:R-:W-:Y:S11]  /*34060*/  HMMA.1688.F32.TF32 R8, R52.reuse, R32, R84 ;  /* 0x000000203408723c */ /* 0x042ff60000081054 */
[----:B------:R-:W-:Y:S02]  /*34070*/  @!UPT UIADD3 URZ, URZ, URZ, URZ ;  /* 0x0000003f3f3ff290 */ /* 0x000fe4000fffe03f */
[----:B------:R-:W-:Y:S04]  /*34080*/  STL.64 [R1+0x110], R56 ;  /* 0x0001103801007387 */ /* 0x000fe80000100a00 */
[----:B------:R1:W-:Y:S04]  /*34090*/  STL.64 [R1+0x118], R58 ;  /* 0x0001183a01007387 */ /* 0x0003e80000100a00 */
[----:B------:R-:W-:Y:S04]  /*340a0*/  STL.64 [R1+0x100], R88 ;  /* 0x0001005801007387 */ /* 0x000fe80000100a00 */
[----:B------:R-:W-:Y:S01]  /*340b0*/  STL.64 [R1+0x108], R90 ;  /* 0x0001085a01007387 */ /* 0x000fe20000100a00 */
[C---:B-1----:R-:W-:Y:S03]  /*340c0*/  HMMA.1688.F32.TF32 R56, R52.reuse, R36, R80 ;  /* 0x000000243438723c */ /* 0x042fe60000081050 */
[----:B------:R-:W-:Y:S05]  /*340d0*/  STL.64 [R1+0xf0], R8 ;  /* 0x0000f00801007387 */ /* 0x000fea0000100a00 */
[----:B------:R-:W-:Y:S01]  /*340e0*/  HMMA.1688.F32.TF32 R52, R52, R40, R76 ;  /* 0x000000283434723c */ /* 0x000fe2000008104c */
[----:B------:R1:W-:Y:S07]  /*340f0*/  STL.64 [R1+0xf8], R10 ;  /* 0x0000f80a01007387 */ /* 0x0003ee0000100a00 */
[C---:B-1----:R-:W-:Y:S07]  /*34100*/  HMMA.1688.F32.TF32 R8, R48.reuse, R12, R72 ;  /* 0x0000000c3008723c */ /* 0x042fee0000081048 */
[----:B------:R-:W-:Y:S04]  /*34110*/  STL.64 [R1+0xe0], R56 ;  /* 0x0000e03801007387 */ /* 0x000fe80000100a00 */
[----:B------:R-:W-:Y:S04]  /*34120*/  STL.64 [R1+0xe8], R58 ;  /* 0x0000e83a01007387 */ /* 0x000fe80000100a00 */
[----:B------:R-:W-:Y:S04]  /*34130*/  STL.64 [R1+0xd0], R52 ;  /* 0x0000d03401007387 */ /* 0x000fe80000100a00 */
[----:B------:R1:W-:Y:S04]  /*34140*/  STL.64 [R1+0xd8], R54 ;  /* 0x0000d83601007387 */ /* 0x0003e80000100a00 */
[----:B------:R4:W-:Y:S01]  /*34150*/  STL.64 [R1+0xc0], R8 ;  /* 0x0000c00801007387 */ /* 0x0009e20000100a00 */
[----:B------:R-:W-:Y:S01]  /*34160*/  IMAD.MOV.U32 R42, RZ, RZ, R10 ;  /* 0x000000ffff2a7224 */ /* 0x000fe200078e000a */
[----:B------:R-:W-:Y:S01]  /*34170*/  MOV R43, R11 ;  /* 0x0000000b002b7202 */ /* 0x000fe20000000f00 */
[C---:B-1----:R-:W-:Y:S08]  /*34180*/  HMMA.1688.F32.TF32 R52, R48.reuse, R16, R68 ;  /* 0x000000103034723c */ /* 0x042ff00000081044 */
[----:B----4-:R-:W-:Y:S01]  /*34190*/  HMMA.1688.F32.TF32 R8, R48, R20, R64 ;  /* 0x000000143008723c */ /* 0x010fe20000081040 */
[----:B------:R1:W-:Y:S04]  /*341a0*/  STL [R1+0x2a54], R43 ;  /* 0x002a542b01007387 */ /* 0x0003e80000100800 */
[----:B------:R4:W-:Y:S10]  /*341b0*/  STL [R1+0x2a50], R42 ;  /* 0x002a502a01007387 */ /* 0x0009f40000100800 */
[----:B------:R-:W-:Y:S04]  /*341c0*/  STL.64 [R1+0xb0], R52 ;  /* 0x0000b03401007387 */ /* 0x000fe80000100a00 */
[----:B------:R-:W-:Y:S04]  /*341d0*/  STL.64 [R1+0xb8], R54 ;  /* 0x0000b83601007387 */ /* 0x000fe80000100a00 */
[----:B------:R2:W-:Y:S01]  /*341e0*/  STL.64 [R1+0xa0], R8 ;  /* 0x0000a00801007387 */ /* 0x0005e20000100a00 */
[----:B-1----:R-:W-:-:S02]  /*341f0*/  IMAD.MOV.U32 R43, RZ, RZ, R10 ;  /* 0x000000ffff2b7224 */ /* 0x002fc400078e000a */
[----:B----4-:R-:W-:-:S03]  /*34200*/  IMAD.MOV.U32 R42, RZ, RZ, R11 ;  /* 0x000000ffff2a7224 */ /* 0x010fc600078e000b */
[----:B------:R1:W-:Y:S01]  /*34210*/  STL [R1+0x2a5c], R43 ;  /* 0x002a5c2b01007387 */ /* 0x0003e20000100800 */
[----:B--2---:R-:W-:Y:S03]  /*34220*/  HMMA.1688.F32.TF32 R8, R48, R24, R224 ;  /* 0x000000183008723c */ /* 0x004fe600000810e0 */
[----:B------:R2:W-:Y:S11]  /*34230*/  STL [R1+0x2a58], R42 ;  /* 0x002a582a01007387 */ /* 0x0005f60000100800 */
[----:B------:R-:W-:Y:S10]  /*34240*/  @!UPT UIADD3 URZ, URZ, URZ, URZ ;  /* 0x0000003f3f3ff290 */ /* 0x000ff4000fffe03f */
[----:B------:R-:W-:Y:S01]  /*34250*/  MOV R38, R8 ;  /* 0x0000000800267202 */ /* 0x000fe20000000f00 */
[----:B------:R-:W-:Y:S01]  /*34260*/  IMAD.MOV.U32 R26, RZ, RZ, R9 ;  /* 0x000000ffff1a7224 */ /* 0x000fe200078e0009 */
[----:B------:R-:W-:Y:S01]  /*34270*/  MOV R39, R11 ;  /* 0x0000000b00277202 */ /* 0x000fe20000000f00 */
[----:B------:R-:W-:-:S04]  /*34280*/  IMAD.MOV.U32 R27, RZ, RZ, R10 ;  /* 0x000000ffff1b7224 */ /* 0x000fc800078e000a */
[----:B------:R-:W-:Y:S04]  /*34290*/  STL [R1+0x2a6c], R39 ;  /* 0x002a6c2701007387 */ /* 0x000fe80000100800 */
[----:B------:R-:W-:Y:S04]  /*342a0*/  STL [R1+0x2a68], R27 ;  /* 0x002a681b01007387 */ /* 0x000fe80000100800 */
[----:B------:R-:W-:Y:S04]  /*342b0*/  STL [R1+0x2a64], R26 ;  /* 0x002a641a01007387 */ /* 0x000fe80000100800 */
[----:B------:R-:W-:Y:S01]  /*342c0*/  STL [R1+0x2a60], R38 ;  /* 0x002a602601007387 */ /* 0x000fe20000100800 */
[----:B---3--:R-:W-:Y:S11]  /*342d0*/  HMMA.1688.F32.TF32 R8, R48, R28, R60 ;  /* 0x0000001c3008723c */ /* 0x008ff6000008103c */
[----:B------:R-:W-:Y:S11]  /*342e0*/  @!UPT UIADD3 URZ, URZ, URZ, URZ ;  /* 0x0000003f3f3ff290 */ /* 0x000ff6000fffe03f */
[----:B------:R-:W-:Y:S01]  /*342f0*/  @!UPT UIADD3 URZ, URZ, URZ, URZ ;  /* 0x0000003f3f3ff290 */ /* 0x000fe2000fffe03f */
[----:B------:R3:W-:Y:S04]  /*34300*/  STL.64 [R1+0x88], R10 ;  /* 0x0000880a01007387 */ /* 0x0007e80000100a00 */
        /* <DEDUP_REMOVED lines=32> */
[----:B-1----:R-:W-:-:S02]  /*34510*/  IMAD.MOV.U32 R43, RZ, RZ, R8 ;  /* 0x000000ffff2b7224 */ /* 0x002fc400078e0008 */
[----:B--2---:R-:W-:Y:S01]  /*34520*/  IMAD.MOV.U32 R42, RZ, RZ, R9 ;  /* 0x000000ffff2a7224 */ /* 0x004fe200078e0009 */
[----:B------:R-:W2:Y:S04]  /*34530*/  LDL.LU R64, [R1+0x230] ;  /* 0x0002300001407983 */ /* 0x000ea80000300800 */
[----:B------:R-:W2:Y:S04]  /*34540*/  LDL.LU R65, [R1+0x234] ;  /* 0x0002340001417983 */ /* 0x000ea80000300800 */
[----:B------:R-:W2:Y:S04]  /*34550*/  LDL.LU R66, [R1+0x238] ;  /* 0x0002380001427983 */ /* 0x000ea80000300800 */
[----:B------:R-:W2:Y:S04]  /*34560*/  LDL.LU R67, [R1+0x23c] ;  /* 0x00023c0001437983 */ /* 0x000ea80000300800 */
[----:B------:R1:W-:Y:S04]  /*34570*/  STL [R1+0x2a74], R43 ;  /* 0x002a742b01007387 */ /* 0x0003e80000100800 */
[----:B------:R1:W-:Y:S01]  /*34580*/  STL [R1+0x2a70], R42 ;  /* 0x002a702a01007387 */ /* 0x0003e20000100800 */
[C---:B---3--:R-:W-:Y:S03]  /*34590*/  HMMA.1688.F32.TF32 R8, R48.reuse, R32, R60 ;  /* 0x000000203008723c */ /* 0x048fe6000008103c */
[----:B------:R-:W3:Y:S04]  /*345a0*/  LDL.LU R60, [R1+0x200] ;  /* 0x00020000013c7983 */ /* 0x000ee80000300800 */
[----:B------:R-:W3:Y:S04]  /*345b0*/  LDL.LU R61, [R1+0x204] ;  /* 0x00020400013d7983 */ /* 0x000ee80000300800 */
[----:B------:R-:W3:Y:S11]  /*345c0*/  LDL.LU R62, [R1+0x208] ;  /* 0x00020800013e7983 */ /* 0x000ef60000300800 */
[----:B------:R-:W-:Y:S02]  /*345d0*/  @!UPT UIADD3 URZ, URZ, URZ, URZ ;  /* 0x0000003f3f3ff290 */ /* 0x000fe4000fffe03f */
[----:B------:R-:W-:Y:S01]  /*345e0*/  MOV R39, R8 ;  /* 0x0000000800277202 */ /* 0x000fe20000000f00 */
[----:B------:R-:W-:Y:S01]  /*345f0*/  IMAD.MOV.U32 R27, RZ, RZ, R9 ;  /* 0x000000ffff1b7224 */ /* 0x000fe200078e0009 */
[----:B------:R-:W-:Y:S01]  /*34600*/  MOV R38, R11 ;  /* 0x0000000b00267202 */ /* 0x000fe20000000f00 */
[----:B------:R-:W-:Y:S02]  /*34610*/  IMAD.MOV.U32 R26, RZ, RZ, R10 ;  /* 0x000000ffff1a7224 */ /* 0x000fe400078e000a */
[----:B----4-:R-:W-:Y:S02]  /*34620*/  HMMA.1688.F32.TF32 R8, R48, R36, R88 ;  /* 0x000000243008723c */ /* 0x010fe40000081058 */
[----:B------:R-:W-:Y:S04]  /*34630*/  STL [R1+0x2a84], R38 ;  /* 0x002a842601007387 */ /* 0x000fe80000100800 */
[----:B------:R-:W-:Y:S04]  /*34640*/  STL [R1+0x2a80], R26 ;  /* 0x002a801a01007387 */ /* 0x000fe80000100800 */
[----:B------:R-:W-:Y:S04]  /*34650*/  STL [R1+0x2a7c], R27 ;  /* 0x002a7c1b01007387 */ /* 0x000fe80000100800 */
[----:B------:R-:W-:Y:S09]  /*34660*/  STL [R1+0x2a78], R39 ;  /* 0x002a782701007387 */ /* 0x000ff20000100800 */
[----:B------:R4:W-:Y:S01]  /*34670*/  STL.64 [R1+0x60], R8 ;  /* 0x0000600801007387 */ /* 0x0009e20000100a00 */
[----:B-1----:R-:W-:Y:S01]  /*34680*/  IMAD.MOV.U32 R43, RZ, RZ, R10 ;  /* 0x000000ffff2b7224 */ /* 0x002fe200078e000a */
[----:B------:R-:W-:-:S02]  /*34690*/  MOV R42, R11 ;  /* 0x0000000b002a7202 */ /* 0x000fc40000000f00 */
[----:B----4-:R-:W-:Y:S11]  /*346a0*/  HMMA.1688.F32.TF32 R8, R48, R40, R84 ;  /* 0x000000283008723c */ /* 0x010ff60000081054 */
[----:B------:R-:W-:Y:S11]  /*346b0*/  @!UPT UIADD3 URZ, URZ, URZ, URZ ;  /* 0x0000003f3f3ff290 */ /* 0x000ff6000fffe03f */
[----:B------:R-:W-:Y:S02]  /*346c0*/  @!UPT UIADD3 URZ, URZ, URZ, URZ ;  /* 0x0000003f3f3ff290 */ /* 0x000fe4000fffe03f */
[----:B------:R-:W-:Y:S01]  /*346d0*/  IMAD.MOV.U32 R30, RZ, RZ, R8 ;  /* 0x000000ffff1e7224 */ /* 0x000fe200078e0008 */
[----:B------:R-:W-:Y:S01]  /*346e0*/  MOV R34, R10 ;  /* 0x0000000a00227202 */ /* 0x000fe20000000f00 */
[----:B------:R-:W-:Y:S02]  /*346f0*/  IMAD.MOV.U32 R31, RZ, RZ, R9 ;  /* 0x000000ffff1f7224 */ /* 0x000fe400078e0009 */
[----:B------:R-:W-:Y:S02]  /*34700*/  IMAD.MOV.U32 R35, RZ, RZ, R11 ;  /* 0x000000ffff237224 */ /* 0x000fe400078e000b */
[C---:B------:R-:W-:Y:S08]  /*34710*/  HMMA.1688.F32.TF32 R8, R44.reuse, R12, R80 ;  /* 0x0000000c2c08723c */ /* 0x040ff00000081050 */
[C---:B------:R-:W-:Y:S08]  /*34720*/  HMMA.1688.F32.TF32 R52, R44.reuse, R16, R76 ;  /* 0x000000102c34723c */ /* 0x040ff0000008104c */
[C---:B------:R-:W-:Y:S08]  /*34730*/  HMMA.1688.F32.TF32 R248, R44.reuse, R32, R224 ;  /* 0x000000202cf8723c */ /* 0x040ff000000810e0 */
[C---:B------:R-:W-:Y:S01]  /*34740*/  HMMA.1688.F32.TF32 R244, R44.reuse, R36, R244 ;  /* 0x000000242cf4723c */ /* 0x040fe200000810f4 */
[----:B------:R-:W-:Y:S04]  /*34750*/  STL.64 [R1+0x40], R8 ;  /* 0x0000400801007387 */ /* 0x000fe80000100a00 */
[----:B------:R1:W-:Y:S03]  /*34760*/  STL.64 [R1+0x48], R10 ;  /* 0x0000480a01007387 */ /* 0x0003e60000100a00 */
[C---:B------:R-:W-:Y:S01]  /*34770*/  HMMA.1688.F32.TF32 R48, R44.reuse, R20, R72 ;  /* 0x000000142c30723c */ /* 0x040fe20000081048 */
[----:B------:R-:W-:Y:S01]  /*34780*/  IMAD.MOV.U32 R63, RZ, RZ, R252 ;  /* 0x000000ffff3f7224 */ /* 0x000fe200078e00fc */
[----:B------:R-:W-:Y:S04]  /*34790*/  LDS R80, [R4+0x8100] ;  /* 0x0081000004507984 */ /* 0x000fe80000000800 */
[----:B------:R-:W-:Y:S02]  /*347a0*/  LDS R82, [R4+0x9100] ;  /* 0x0091000004527984 */ /* 0x000fe40000000800 */
[----:B-1----:R-:W-:Y:S02]  /*347b0*/  HMMA.1688.F32.TF32 R8, R44, R24, R68 ;  /* 0x000000182c08723c */ /* 0x002fe40000081044 */
[----:B------:R-:W-:Y:S04]  /*347c0*/  STL.64 [R1+0x30], R52 ;  /* 0x0000303401007387 */ /* 0x000fe80000100a00 */
[----:B------:R-:W-:Y:S04]  /*347d0*/  STL.64 [R1+0x38], R54 ;  /* 0x0000383601007387 */ /* 0x000fe80000100a00 */
[----:B------:R-:W-:Y:S04]  /*347e0*/  LDS R81, [R5+0x8100] ;  /* 0x0081000005517984 */ /* 0x000fe80000000800 */
[----:B------:R-:W-:Y:S04]  /*347f0*/  LDS R83, [R5+0x9100] ;  /* 0x0091000005537984 */ /* 0x000fe80000000800 */
[----:B------:R-:W-:Y:S04]  /*34800*/  STL.64 [R1+0x20], R48 ;  /* 0x0000203001007387 */ /* 0x000fe80000100a00 */
[----:B------:R-:W-:Y:S02]  /*34810*/  STL.64 [R1+0x28], R50 ;  /* 0x0000283201007387 */ /* 0x000fe40000100a00 */
[----:B------:R-:W-:-:S02]  /*34820*/  IMAD.MOV.U32 R18, RZ, RZ, R8 ;  /* 0x000000ffff127224 */ /* 0x000fc400078e0008 */
[----:B------:R-:W-:Y:S01]  /*34830*/  STL [R1+0x28d4], R249 ;  /* 0x0028d4f901007387 */ /* 0x000fe20000100800 */
[----:B------:R-:W-:Y:S01]  /*34840*/  MOV R19, R9 ;  /* 0x0000000900137202 */ /* 0x000fe20000000f00 */
[----:B------:R-:W-:Y:S02]  /*34850*/  IMAD.MOV.U32 R23, RZ, RZ, R10 ;  /* 0x000000ffff177224 */ /* 0x000fe400078e000a */
[----:B------:R-:W-:Y:S01]  /*34860*/  IMAD.MOV.U32 R38, RZ, RZ, R11 ;  /* 0x000000ffff267224 */ /* 0x000fe200078e000b */
[----:B------:R-:W-:Y:S01]  /*34870*/  STL [R1+0x28d0], R250 ;  /* 0x0028d0fa01007387 */ /* 0x000fe20000100800 */
[C---:B--2---:R-:W-:Y:S03]  /*34880*/  HMMA.1688.F32.TF32 R8, R44.reuse, R28, R64 ;  /* 0x0000001c2c08723c */ /* 0x044fe60000081040 */
[----:B------:R-:W-:Y:S04]  /*34890*/  STL [R1+0x28cc], R251 ;  /* 0x0028ccfb01007387 */ /* 0x000fe80000100800 */
[----:B------:R-:W-:Y:S04]  /*348a0*/  STL [R1+0x28c8], R247 ;  /* 0x0028c8f701007387 */ /* 0x000fe80000100800 */
[----:B------:R-:W-:Y:S04]  /*348b0*/  LDS R48, [R2+0x8100] ;  /* 0x0081000002307984 */ /* 0x000fe80000000800 */
[----:B------:R-:W-:Y:S04]  /*348c0*/  LDS R50, [R2+0x9100] ;  /* 0x0091000002327984 */ /* 0x000fe80000000800 */
[----:B------:R-:W-:Y:S04]  /*348d0*/  LDS R49, [R0+0x8100] ;  /* 0x0081000000317984 */ /* 0x000fe80000000800 */
[----:B------:R-:W1:Y:S01]  /*348e0*/  LDS R51, [R0+0x9100] ;  /* 0x0091000000337984 */ /* 0x000e620000000800 */
[----:B---3--:R-:W-:Y:S03]  /*348f0*/  HMMA.1688.F32.TF32 R44, R44, R40, R60 ;  /* 0x000000282c2c723c */ /* 0x008fe6000008103c */
        /* <DEDUP_REMOVED lines=37> */
[----:B------:R-:W-:Y:S01]  /*34b50*/  STL.64 [R1+0x28e0], R46 ;  /* 0x0028e02e01007387 */ /* 0x000fe20000100a00 */
[----:B------:R-:W-:Y:S01]  /*34b60*/  IMAD.MOV.U32 R27, RZ, RZ, R9 ;  /* 0x000000ffff1b7224 */ /* 0x000fe200078e0009 */
[----:B------:R-:W-:Y:S02]  /*34b70*/  MOV R252, R11 ;  /* 0x0000000b00fc7202 */ /* 0x000fe40000000f00 */
[----:B------:R2:W-:Y:S01]  /*34b80*/  STL.64 [R1+0x28d8], R44 ;  /* 0x0028d82c01007387 */ /* 0x0005e20000100a00 */
[----:B------:R-:W-:Y:S02]  /*34b90*/  IMAD.MOV.U32 R39, RZ, RZ, R10 ;  /* 0x000000ffff277224 */ /* 0x000fe400078e000a */
[C---:B-1----:R-:W-:Y:S08]  /*34ba0*/  HMMA.1688.F32.TF32 R8, R48.reuse, R16, R88 ;  /* 0x000000103008723c */ /* 0x042ff00000081058 */
[C---:B--2---:R-:W-:Y:S11]  /*34bb0*/  HMMA.1688.F32.TF32 R44, R48.reuse, R12, R92 ;  /* 0x0000000c302c723c */ /* 0x044ff6000008105c */
[----:B------:R-:W-:Y:S05]  /*34bc0*/  @!UPT UIADD3 URZ, URZ, URZ, URZ ;  /* 0x0000003f3f3ff290 */ /* 0x000fea000fffe03f */
[----:B------:R-:W-:Y:S01]  /*34bd0*/  IMAD.MOV.U32 R249, RZ, RZ, R8 ;  /* 0x000000fffff97224 */ /* 0x000fe200078e0008 */
[----:B------:R-:W-:Y:S01]  /*34be0*/  MOV R251, R10 ;  /* 0x0000000a00fb7202 */ /* 0x000fe20000000f00 */
[----:B------:R-:W-:Y:S02]  /*34bf0*/  IMAD.MOV.U32 R250, RZ, RZ, R9 ;  /* 0x000000fffffa7224 */ /* 0x000fe400078e0009 */
[----:B------:R-:W-:Y:S02]  /*34c00*/  IMAD.MOV.U32 R247, RZ, RZ, R11 ;  /* 0x000000fffff77224 */ /* 0x000fe400078e000b */
[C---:B---3--:R-:W-:Y:S01]  /*34c10*/  HMMA.1688.F32.TF32 R8, R48.reuse, R24, R76 ;  /* 0x000000183008723c */ /* 0x048fe2000008104c */
[----:B------:R-:W-:Y:S04]  /*34c20*/  STL.64 [R1+0x270], R44 ;  /* 0x0002702c01007387 */ /* 0x000fe80000100a00 */
[----:B------:R4:W-:Y:S03]  /*34c30*/  STL.64 [R1+0x278], R46 ;  /* 0x0002782e01007387 */ /* 0x0009e60000100a00 */
[C---:B----4-:R-:W-:Y:S01]  /*34c40*/  HMMA.1688.F32.TF32 R44, R48.reuse, R20, R84 ;  /* 0x00000014302c723c */ /* 0x050fe20000081054 */
[----:B------:R-:W-:Y:S04]  /*34c50*/  STL.64 [R1+0x2900], R246 ;  /* 0x002900f601007387 */ /* 0x000fe80000100a00 */
[----:B------:R-:W-:Y:S04]  /*34c60*/  STL.64 [R1+0x28f8], R244 ;  /* 0x0028f8f401007387 */ /* 0x000fe80000100a00 */
[----:B------:R-:W-:Y:S01]  /*34c70*/  STL.64 [R1+0x28f0], R250 ;  /* 0x0028f0fa01007387 */ /* 0x000fe20000100a00 */
[C---:B------:R-:W-:Y:S03]  /*34c80*/  HMMA.1688.F32.TF32 R52, R48.reuse, R28, R72 ;  /* 0x0000001c3034723c */ /* 0x040fe60000081048 */
[----:B------:R-:W-:Y:S10]  /*34c90*/  STL.64 [R1+0x28e8], R248 ;  /* 0x0028e8f801007387 */ /* 0x000ff40000100a00 */
[----:B------:R-:W-:Y:S04]  /*34ca0*/  STL.64 [R1+0x250], R44 ;  /* 0x0002502c01007387 */ /* 0x000fe80000100a00 */
[----:B------:R1:W-:Y:S04]  /*34cb0*/  STL.64 [R1+0x258], R46 ;  /* 0x0002582e01007387 */ /* 0x0003e80000100a00 */
[----:B------:R-:W-:Y:S04]  /*34cc0*/  STL.64 [R1+0x240], R8 ;  /* 0x0002400801007387 */ /* 0x000fe80000100a00 */
[----:B------:R2:W-:Y:S01]  /*34cd0*/  STL.64 [R1+0x248], R10 ;  /* 0x0002480a01007387 */ /* 0x0005e20000100a00 */
[C---:B-1----:R-:W-:Y:S08]  /*34ce0*/  HMMA.1688.F32.TF32 R44, R48.reuse, R32, R68 ;  /* 0x00000020302c723c */ /* 0x042ff00000081044 */
[C---:B--2---:R-:W-:Y:S08]  /*34cf0*/  HMMA.1688.F32.TF32 R8, R48.reuse, R36, R64 ;  /* 0x000000243008723c */ /* 0x044ff00000081040 */
[----:B------:R-:W-:Y:S01]  /*34d00*/  HMMA.1688.F32.TF32 R48, R48, R40, R224 ;  /* 0x000000283030723c */ /* 0x000fe200000810e0 */
[----:B------:R-:W-:Y:S04]  /*34d10*/  STL.64 [R1+0x230], R52 ;  /* 0x0002303401007387 */ /* 0x000fe80000100a00 */
[----:B------:R1:W-:Y:S04]  /*34d20*/  STL.64 [R1+0x238], R54 ;  /* 0x0002383601007387 */ /* 0x0003e80000100a00 */
[----:B------:R-:W-:Y:S04]  /*34d30*/  STL.64 [R1+0x210], R44 ;  /* 0x0002102c01007387 */ /* 0x000fe80000100a00 */
[----:B------:R2:W-:Y:S10]  /*34d40*/  STL.64 [R1+0x218], R46 ;  /* 0x0002182e01007387 */ /* 0x0005f40000100a00 */
[----:B------:R-:W-:Y:S04]  /*34d50*/  STL.64 [R1+0x2910], R50 ;  /* 0x0029103201007387 */ /* 0x000fe80000100a00 */
[----:B------:R3:W-:Y:S04]  /*34d60*/  STL.64 [R1+0x200], R8 ;  /* 0x0002000801007387 */ /* 0x0007e80000100a00 */
[----:B------:R4:W-:Y:S04]  /*34d70*/  STL.64 [R1+0x208], R10 ;  /* 0x0002080a01007387 */ /* 0x0009e80000100a00 */
[----:B------:R-:W-:Y:S04]  /*34d80*/  STL.64 [R1+0x2908], R48 ;  /* 0x0029083001007387 */ /* 0x000fe80000100a00 */
[----:B------:R-:W2:Y:S04]  /*34d90*/  LDL.LU R92, [R1+0x530] ;  /* 0x00053000015c7983 */ /* 0x000ea80000300800 */
[----:B------:R-:W2:Y:S04]  /*34da0*/  LDL.LU R93, [R1+0x534] ;  /* 0x00053400015d7983 */ /* 0x000ea80000300800 */
[----:B------:R-:W2:Y:S04]  /*34db0*/  LDL.LU R94, [R1+0x538] ;  /* 0x00053800015e7983 */ /* 0x000ea80000300800 */
[----:B------:R-:W2:Y:S01]  /*34dc0*/  LDL.LU R95, [R1+0x53c] ;  /* 0x00053c00015f7983 */ /* 0x000ea20000300800 */
[----:B-1----:R-:W-:Y:S03]  /*34dd0*/  HMMA.1688.F32.TF32 R52, R80, R12, R60 ;  /* 0x0000000c5034723c */ /* 0x002fe6000008103c */
        /* <DEDUP_REMOVED lines=40> */
[----:B------:R-:W-:Y:S04]  /*35060*/  STL.64 [R1+0x2920], R54 ;  /* 0x0029203601007387 */ /* 0x000fe80000100a00 */
[----:B------:R-:W-:Y:S01]  /*35070*/  STL.64 [R1+0x2918], R52 ;  /* 0x0029183401007387 */ /* 0x000fe20000100a00 */
[----:B------:R-:W-:Y:S01]  /*35080*/  MOV R22, R122 ;  /* 0x0000007a00167202 */ /* 0x000fe20000000f00 */
[----:B------:R-:W-:Y:S01]  /*35090*/  IMAD.MOV.U32 R14, RZ, RZ, R123 ;  /* 0x000000ffff0e7224 */ /* 0x000fe200078e007b */
[----:B--2---:R-:W-:Y:S08]  /*350a0*/  HMMA.1688.F32.TF32 R92, R112, R20, R92 ;  /* 0x00000014705c723c */ /* 0x004ff0000008105c */
[C---:B---3--:R-:W-:Y:S08]  /*350b0*/  HMMA.1688.F32.TF32 R76, R80.reuse, R36, R76 ;  /* 0x00000024504c723c */ /* 0x048ff0000008104c */
[C---:B----4-:R-:W-:Y:S08]  /*350c0*/  HMMA.1688.F32.TF32 R60, R80.reuse, R20, R60 ;  /* 0x00000014503c723c */ /* 0x050ff0000008103c */
[C---:B------:R-:W-:Y:S08]  /*350d0*/  HMMA.1688.F32.TF32 R56, R80.reuse, R16, R96 ;  /* 0x000000105038723c */ /* 0x040ff00000081060 */
[C---:B------:R-:W-:Y:S08]  /*350e0*/  HMMA.1688.F32.TF32 R64, R80.reuse, R24, R64 ;  /* 0x000000185040723c */ /* 0x040ff00000081040 */
[C---:B------:R-:W-:Y:S07]  /*350f0*/  HMMA.1688.F32.TF32 R68, R80.reuse, R28, R68 ;  /* 0x0000001c5044723c */ /* 0x040fee0000081044 */
[----:B------:R-:W-:Y:S01]  /*35100*/  STL.64 [R1+0x2930], R58 ;  /* 0x0029303a01007387 */ /* 0x000fe20000100a00 */
[C---:B------:R-:W-:Y:S03]  /*35110*/  HMMA.1688.F32.TF32 R72, R80.reuse, R32, R72 ;  /* 0x000000205048723c */ /* 0x040fe60000081048 */
[----:B------:R-:W-:Y:S05]  /*35120*/  STL.64 [R1+0x2928], R56 ;  /* 0x0029283801007387 */ /* 0x000fea0000100a00 */
[----:B------:R-:W-:Y:S01]  /*35130*/  HMMA.1688.F32.TF32 R80, R80, R40, R228 ;  /* 0x000000285050723c */ /* 0x000fe200000810e4 */
[----:B------:R-:W-:Y:S07]  /*35140*/  STL.64 [R1+0x2940], R62 ;  /* 0x0029403e01007387 */ /* 0x000fee0000100a00 */
        /* <DEDUP_REMOVED lines=63> */
[----:B------:R-:W2:Y:S08]  /*35540*/  LDL.LU R227, [R1+0x13c] ;  /* 0x00013c0001e37983 */ /* 0x000eb00000300800 */
[----:B------:R-:W-:Y:S04]  /*35550*/  STL.64 [R1+0x29d0], R98 ;  /* 0x0029d06201007387 */ /* 0x000fe80000100a00 */
[----:B------:R-:W-:Y:S01]  /*35560*/  STL.64 [R1+0x29c8], R96 ;  /* 0x0029c86001007387 */ /* 0x000fe20000100a00 */
[----:B---3--:R-:W-:Y:S08]  /*35570*/  HMMA.1688.F32.TF32 R120, R144, R16, R120 ;  /* 0x000000109078723c */ /* 0x008ff00000081078 */
[C---:B----4-:R-:W-:Y:S08]  /*35580*/  HMMA.1688.F32.TF32 R104, R112.reuse, R32, R104 ;  /* 0x000000207068723c */ /* 0x050ff00000081068 */
[C---:B--2---:R-:W-:Y:S08]  /*35590*/  HMMA.1688.F32.TF32 R100, R112.reuse, R28, R100 ;  /* 0x0000001c7064723c */ /* 0x044ff00000081064 */
[C---:B------:R-:W-:Y:S08]  /*355a0*/  HMMA.1688.F32.TF32 R108, R112.reuse, R36, R108 ;  /* 0x00000024706c723c */ /* 0x040ff0000008106c */
[----:B------:R-:W-:Y:S07]  /*355b0*/  HMMA.1688.F32.TF32 R112, R112, R40, R136 ;  /* 0x000000287070723c */ /* 0x000fee0000081088 */
[----:B------:R-:W-:Y:S01]  /*355c0*/  STL.64 [R1+0x29e0], R102 ;  /* 0x0029e06601007387 */ /* 0x000fe20000100a00 */
[C---:B------:R-:W-:Y:S03]  /*355d0*/  HMMA.1688.F32.TF32 R116, R144.reuse, R12, R116 ;  /* 0x0000000c9074723c */ /* 0x040fe60000081074 */
[----:B------:R-:W-:Y:S05]  /*355e0*/  STL.64 [R1+0x29d8], R100 ;  /* 0x0029d86401007387 */ /* 0x000fea0000100a00 */
[C---:B------:R-:W-:Y:S08]  /*355f0*/  HMMA.1688.F32.TF32 R136, R144.reuse, R32, R228 ;  /* 0x000000209088723c */ /* 0x040ff000000810e4 */
[C---:B------:R-:W-:Y:S01]  /*35600*/  HMMA.1688.F32.TF32 R124, R144.reuse, R20, R124 ;  /* 0x00000014907c723c */ /* 0x040fe2000008107c */
        /* <DEDUP_REMOVED lines=28> */
[-C--:B------:R-:W-:Y:S08]  /*357d0*/  HMMA.1688.F32.TF32 R140, R144, R36.reuse, R224 ;  /* 0x00000024908c723c */ /* 0x080ff000000810e0 */
[----:B------:R-:W-:Y:S01]  /*357e0*/  HMMA.1688.F32.TF32 R204, R208, R36, R204 ;  /* 0x00000024d0cc723c */ /* 0x000fe200000810cc */
[----:B------:R-:W-:Y:S01]  /*357f0*/  MOV R47, R220 ;  /* 0x000000dc002f7202 */ /* 0x000fe20000000f00 */
        /* <DEDUP_REMOVED lines=72> */
[----:B------:R-:W-:Y:S04]  /*35c80*/  STL.64 [R1+0x2b20], R142 ;  /* 0x002b208e01007387 */ /* 0x000fe80000100a00 */
[----:B------:R-:W-:Y:S04]  /*35c90*/  STL.64 [R1+0x2b18], R140 ;  /* 0x002b188c01007387 */ /* 0x000fe80000100a00 */
[----:B------:R-:W4:Y:S04]  /*35ca0*/  LDL.LU R240, [R1+0x460] ;  /* 0x0004600001f07983 */ /* 0x000f280000300800 */
[----:B------:R-:W4:Y:S04]  /*35cb0*/  LDL.LU R241, [R1+0x464] ;  /* 0x0004640001f17983 */ /* 0x000f280000300800 */
[----:B------:R-:W4:Y:S04]  /*35cc0*/  LDL.LU R242, [R1+0x468] ;  /* 0x0004680001f27983 */ /* 0x000f280000300800 */
[----:B------:R-:W4:Y:S01]  /*35cd0*/  LDL.LU R243, [R1+0x46c] ;  /* 0x00046c0001f37983 */ /* 0x000f220000300800 */
[-C--:B------:R-:W-:Y:S08]  /*35ce0*/  HMMA.1688.F32.TF32 R200, R208, R32.reuse, R200 ;  /* 0x00000020d0c8723c */ /* 0x080ff000000810c8 */
[C---:B------:R-:W-:Y:S08]  /*35cf0*/  HMMA.1688.F32.TF32 R168, R176.reuse, R32, R168 ;  /* 0x00000020b0a8723c */ /* 0x040ff000000810a8 */
[C---:B------:R-:W-:Y:S08]  /*35d00*/  HMMA.1688.F32.TF32 R164, R176.reuse, R28, R164 ;  /* 0x0000001cb0a4723c */ /* 0x040ff000000810a4 */
[C---:B------:R-:W-:Y:S08]  /*35d10*/  HMMA.1688.F32.TF32 R172, R176.reuse, R36, R172 ;  /* 0x00000024b0ac723c */ /* 0x040ff000000810ac */
[C---:B------:R-:W-:Y:S08]  /*35d20*/  HMMA.1688.F32.TF32 R156, R176.reuse, R20, R156 ;  /* 0x00000014b09c723c */ /* 0x040ff0000008109c */
[C---:B------:R-:W-:Y:S08]  /*35d30*/  HMMA.1688.F32.TF32 R152, R176.reuse, R16, R152 ;  /* 0x00000010b098723c */ /* 0x040ff00000081098 */
[C---:B------:R-:W-:Y:S08]  /*35d40*/  HMMA.1688.F32.TF32 R148, R176.reuse, R12, R148 ;  /* 0x0000000cb094723c */ /* 0x040ff00000081094 */
[C---:B------:R-:W-:Y:S08]  /*35d50*/  HMMA.1688.F32.TF32 R160, R176.reuse, R24, R160 ;  /* 0x00000018b0a0723c */ /* 0x040ff000000810a0 */
[----:B------:R-:W-:Y:S01]  /*35d60*/  HMMA.1688.F32.TF32 R176, R176, R40, R212 ;  /* 0x00000028b0b0723c */ /* 0x000fe200000810d4 */
[----:B------:R-:W1:Y:S04]  /*35d70*/  LDL.LU R212, [R1+0x450] ;  /* 0x0004500001d47983 */ /* 0x000e680000300800 */
[----:B------:R-:W1:Y:S04]  /*35d80*/  LDL.LU R213, [R1+0x454] ;  /* 0x0004540001d57983 */ /* 0x000e680000300800 */
[----:B------:R-:W1:Y:S04]  /*35d90*/  LDL.LU R214, [R1+0x458] ;  /* 0x0004580001d67983 */ /* 0x000e680000300800 */
[----:B------:R-:W1:Y:S04]  /*35da0*/  LDL.LU R215, [R1+0x45c] ;  /* 0x00045c0001d77983 */ /* 0x000e680000300800 */
[----:B------:R-:W-:Y:S01]  /*35db0*/  STL [R1+0x2868], R200 ;  /* 0x002868c801007387 */ /* 0x000fe20000100800 */
[C---:B------:R-:W-:Y:S03]  /*35dc0*/  HMMA.1688.F32.TF32 R180, R208.reuse, R12, R180 ;  /* 0x0000000cd0b4723c */ /* 0x040fe600000810b4 */
[----:B------:R-:W-:Y:S04]  /*35dd0*/  STL [R1+0x2864], R201 ;  /* 0x002864c901007387 */ /* 0x000fe80000100800 */
[----:B------:R-:W-:Y:S01]  /*35de0*/  STL [R1+0x2860], R202 ;  /* 0x002860ca01007387 */ /* 0x000fe20000100800 */
[C---:B------:R-:W-:Y:S03]  /*35df0*/  HMMA.1688.F32.TF32 R184, R208.reuse, R16, R184 ;  /* 0x00000010d0b8723c */ /* 0x040fe600000810b8 */
[----:B------:R-:W-:Y:S04]  /*35e00*/  STL [R1+0x285c], R203 ;  /* 0x00285ccb01007387 */ /* 0x000fe80000100800 */
[----:B------:R-:W2:Y:S01]  /*35e10*/  LDL.LU R8, [R1+0x2b0] ;  /* 0x0002b00001087983 */ /* 0x000ea20000300800 */
[C---:B------:R-:W-:Y:S03]  /*35e20*/  HMMA.1688.F32.TF32 R188, R208.reuse, R20, R188 ;  /* 0x00000014d0bc723c */ /* 0x040fe600000810bc */
[----:B------:R-:W2:Y:S04]  /*35e30*/  LDL.LU R9, [R1+0x2b4] ;  /* 0x0002b40001097983 */ /* 0x000ea80000300800 */
[----:B------:R-:W2:Y:S01]  /*35e40*/  LDL.LU R10, [R1+0x2b8] ;  /* 0x0002b800010a7983 */ /* 0x000ea20000300800 */
[C---:B------:R-:W-:Y:S03]  /*35e50*/  HMMA.1688.F32.TF32 R196, R208.reuse, R28, R196 ;  /* 0x0000001cd0c4723c */ /* 0x040fe600000810c4 */
        /* <DEDUP_REMOVED lines=17> */
[----:B------:R-:W-:Y:S04]  /*35f70*/  STL [R1+0x2878], R204 ;  /* 0x002878cc01007387 */ /* 0x000fe80000100800 */
[----:B------:R-:W-:Y:S04]  /*35f80*/  STL [R1+0x2874], R205 ;  /* 0x002874cd01007387 */ /* 0x000fe80000100800 */
[----:B------:R-:W-:Y:S04]  /*35f90*/  STL [R1+0x2870], R206 ;  /* 0x002870ce01007387 */ /* 0x000fe80000100800 */
[----:B------:R-:W-:Y:S01]  /*35fa0*/  STL [R1+0x286c], R207 ;  /* 0x00286ccf01007387 */ /* 0x000fe20000100800 */
[C---:B---3--:R-:W-:Y:S08]  /*35fb0*/  HMMA.1688.F32.TF32 R192, R208.reuse, R24, R192 ;  /* 0x00000018d0c0723c */ /* 0x048ff000000810c0 */
[----:B----4-:R-:W-:Y:S07]  /*35fc0*/  HMMA.1688.F32.TF32 R208, R208, R40, R240 ;  /* 0x00000028d0d0723c */ /* 0x010fee00000810f0 */
[----:B------:R-:W-:Y:S01]  /*35fd0*/  IMAD.MOV.U32 R240, RZ, RZ, R221 ;  /* 0x000000fffff07224 */ /* 0x000fe200078e00dd */
[----:B------:R-:W-:Y:S01]  /*35fe0*/  MOV R242, R223 ;  /* 0x000000df00f27202 */ /* 0x000fe20000000f00 */
[----:B------:R-:W-:Y:S11]  /*35ff0*/  IMAD.MOV.U32 R241, RZ, RZ, R222 ;  /* 0x000000fffff17224 */ /* 0x000ff600078e00de */
[----:B------:R-:W-:Y:S03]  /*36000*/  @!UPT UIADD3 URZ, URZ, URZ, URZ ;  /* 0x0000003f3f3ff290 */ /* 0x000fe6000fffe03f */
[----:B------:R-:W-:Y:S04]  /*36010*/  STL [R1+0x2884], R208 ;  /* 0x002884d001007387 */ /* 0x000fe80000100800 */
[----:B------:R-:W-:Y:S04]  /*36020*/  STL [R1+0x2880], R209 ;  /* 0x002880d101007387 */ /* 0x000fe80000100800 */
[----:B------:R-:W-:Y:S04]  /*36030*/  STL [R1+0x287c], R210 ;  /* 0x00287cd201007387 */ /* 0x000fe80000100800 */
[----:B------:R-:W-:Y:S04]  /*36040*/  STL [R1+0x2858], R211 ;  /* 0x002858d301007387 */ /* 0x000fe80000100800 */
[----:B------:R-:W3:Y:S04]  /*36050*/  LDL.LU R221, [R1+0x2b30] ;  /* 0x002b300001dd7983 */ /* 0x000ee80000300800 */
[----:B------:R-:W3:Y:S04]  /*36060*/  LDL.LU R222, [R1+0x2b2c] ;  /* 0x002b2c0001de7983 */ /* 0x000ee80000300800 */
[----:B------:R-:W3:Y:S04]  /*36070*/  LDL.LU R223, [R1+0x2b28] ;  /* 0x002b280001df7983 */ /* 0x000ee80000300800 */
[----:B------:R-:W2:Y:S01]  /*36080*/  LDL.LU R243, [R1+0x2ac] ;  /* 0x0002ac0001f37983 */ /* 0x000ea20000300800 */
[C---:B-1----:R-:W-:Y:S11]  /*36090*/  HMMA.1688.F32.TF32 R212, R224.reuse, R12, R212 ;  /* 0x0000000ce0d4723c */ /* 0x042ff600000810d4 */
[----:B------:R-:W-:Y:S11]  /*360a0*/  @!UPT UIADD3 URZ, URZ, URZ, URZ ;  /* 0x0000003f3f3ff290 */ /* 0x000ff6000fffe03f */
[----:B------:R-:W-:Y:S01]  /*360b0*/  @!UPT UIADD3 URZ, URZ, URZ, URZ ;  /* 0x0000003f3f3ff290 */ /* 0x000fe2000fffe03f */
[----:B------:R-:W-:Y:S04]  /*360c0*/  STL [R1+0x2890], R212 ;  /* 0x002890d401007387 */ /* 0x000fe80000100800 */
[----:B------:R-:W-:Y:S01]  /*360d0*/  STL [R1+0x288c], R213 ;  /* 0x00288cd501007387 */ /* 0x000fe20000100800 */
[C---:B--2---:R-:W-:Y:S08]  /*360e0*/  HMMA.1688.F32.TF32 R8, R224.reuse, R36, R8 ;  /* 0x00000024e008723c */ /* 0x044ff00000081008 */
[C---:B------:R-:W-:Y:S01]  /*360f0*/  HMMA.1688.F32.TF32 R216, R224.reuse, R16, R216 ;  /* 0x00000010e0d8723c */ /* 0x040fe200000810d8 */
[----:B------:R-:W-:Y:S07]  /*36100*/  STL [R1+0x2888], R214 ;  /* 0x002888d601007387 */ /* 0x000fee0000100800 */
[C---:B------:R-:W-:Y:S01]  /*36110*/  HMMA.1688.F32.TF32 R48, R224.reuse, R28, R244 ;  /* 0x0000001ce030723c */ /* 0x040fe200000810f4 */
[----:B------:R-:W-:Y:S07]  /*36120*/  STL [R1+0x2854], R215 ;  /* 0x002854d701007387 */ /* 0x000fee0000100800 */
[C---:B------:R-:W-:Y:S07]  /*36130*/  HMMA.1688.F32.TF32 R52, R224.reuse, R24, R248 ;  /* 0x00000018e034723c */ /* 0x040fee00000810f8 */
[----:B------:R-:W-:Y:S01]  /*36140*/  STL [R1+0x2898], R216 ;  /* 0x002898d801007387 */ /* 0x000fe20000100800 */
[C---:B------:R-:W-:Y:S03]  /*36150*/  HMMA.1688.F32.TF32 R44, R224.reuse, R32, R44 ;  /* 0x00000020e02c723c */ /* 0x040fe6000008102c */
[----:B------:R-:W-:Y:S04]  /*36160*/  STL [R1+0x2894], R217 ;  /* 0x002894d901007387 */ /* 0x000fe80000100800 */
[----:B------:R-:W-:Y:S04]  /*36170*/  STL [R1+0x2850], R218 ;  /* 0x002850da01007387 */ /* 0x000fe80000100800 */
[----:B------:R-:W-:Y:S01]  /*36180*/  STL [R1+0x284c], R219 ;  /* 0x00284cdb01007387 */ /* 0x000fe20000100800 */
[C---:B---3--:R-:W-:Y:S11]  /*36190*/  HMMA.1688.F32.TF32 R220, R224.reuse, R20, R220 ;  /* 0x00000014e0dc723c */ /* 0x048ff600000810dc */
[----:B------:R-:W-:Y:S11]  /*361a0*/  @!UPT UIADD3 URZ, URZ, URZ, URZ ;  /* 0x0000003f3f3ff290 */ /* 0x000ff6000fffe03f */
[----:B------:R-:W-:Y:S01]  /*361b0*/  @!UPT UIADD3 URZ, URZ, URZ, URZ ;  /* 0x0000003f3f3ff290 */ /* 0x000fe2000fffe03f */
[----:B------:R-:W-:Y:S04]  /*361c0*/  STL [R1+0x28a4], R220 ;  /* 0x0028a4dc01007387 */ /* 0x000fe80000100800 */
[----:B------:R-:W-:Y:S04]  /*361d0*/  STL [R1+0x28a0], R221 ;  /* 0x0028a0dd01007387 */ /* 0x000fe80000100800 */
[----:B------:R-:W-:Y:S04]  /*361e0*/  STL [R1+0x289c], R222 ;  /* 0x00289cde01007387 */ /* 0x000fe80000100800 */
[----:B------:R-:W-:Y:S04]  /*361f0*/  STL [R1+0x2848], R223 ;  /* 0x002848df01007387 */ /* 0x000fe80000100800 */
[----:B------:R1:W-:Y:S04]  /*36200*/  STL.64 [R1+0x130], R52 ;  /* 0x0001303401007387 */ /* 0x0003e80000100a00 */
[----:B------:R2:W-:Y:S04]  /*36210*/  STL.64 [R1+0x138], R54 ;  /* 0x0001383601007387 */ /* 0x0005e80000100a00 */
[----:B------:R3:W-:Y:S04]  /*36220*/  STL.64 [R1+0x220], R48 ;  /* 0x0002203001007387 */ /* 0x0007e80000100a00 */
[----:B------:R2:W-:Y:S04]  /*36230*/  STL.64 [R1+0x228], R50 ;  /* 0x0002283201007387 */ /* 0x0005e80000100a00 */
[----:B-1----:R-:W4:Y:S04]  /*36240*/  LDL.LU R52, [R1+0x2d0] ;  /* 0x0002d00001347983 */ /* 0x002f280000300800 */
[----:B------:R1:W-:Y:S04]  /*36250*/  STL.64 [R1+0x290], R44 ;  /* 0x0002902c01007387 */ /* 0x0003e80000100a00 */
[----:B------:R1:W-:Y:S04]  /*36260*/  STL.64 [R1+0x298], R46 ;  /* 0x0002982e01007387 */ /* 0x0003e80000100a00 */
[----:B------:R-:W-:Y:S04]  /*36270*/  STL.64 [R1+0x2b0], R8 ;  /* 0x0002b00801007387 */ /* 0x000fe80000100a00 */
[----:B------:R1:W-:Y:S04]  /*36280*/  STL.64 [R1+0x2b8], R10 ;  /* 0x0002b80a01007387 */ /* 0x0003e80000100a00 */
[----:B------:R-:W4:Y:S04]  /*36290*/  LDL.LU R53, [R1+0x2d4] ;  /* 0x0002d40001357983 */ /* 0x000f280000300800 */
[----:B--2---:R-:W4:Y:S04]  /*362a0*/  LDL.LU R54, [R1+0x2d8] ;  /* 0x0002d80001367983 */ /* 0x004f280000300800 */
[----:B------:R-:W4:Y:S04]  /*362b0*/  LDL.LU R55, [R1+0x2dc] ;  /* 0x0002dc0001377983 */ /* 0x000f280000300800 */
[----:B---3--:R-:W2:Y:S04]  /*362c0*/  LDL.LU R48, [R1+0x2e0] ;  /* 0x0002e00001307983 */ /* 0x008ea80000300800 */
        /* <DEDUP_REMOVED lines=11> */
[----:B-1----:R-:W3:Y:S04]  /*36380*/  LDL.LU R44, [R1+0x320] ;  /* 0x00032000012c7983 */ /* 0x002ee80000300800 */
[----:B------:R-:W3:Y:S04]  /*36390*/  LDL.LU R45, [R1+0x324] ;  /* 0x00032400012d7983 */ /* 0x000ee80000300800 */
[----:B------:R-:W3:Y:S04]  /*363a0*/  LDL.LU R46, [R1+0x328] ;  /* 0x00032800012e7983 */ /* 0x000ee80000300800 */
[----:B------:R-:W3:Y:S01]  /*363b0*/  LDL.LU R47, [R1+0x32c] ;  /* 0x00032c00012f7983 */ /* 0x000ee20000300800 */
[----:B------:R-:W-:Y:S03]  /*363c0*/  HMMA.1688.F32.TF32 R8, R224, R40, R240 ;  /* 0x00000028e008723c */ /* 0x000fe600000810f0 */
[----:B------:R-:W-:Y:S04]  /*363d0*/  LDS R224, [R2+0x8300] ;  /* 0x0083000002e07984 */ /* 0x000fe80000000800 */
[----:B------:R-:W-:Y:S04]  /*363e0*/  LDS R226, [R2+0x9300] ;  /* 0x0093000002e27984 */ /* 0x000fe80000000800 */
[----:B------:R-:W-:Y:S04]  /*363f0*/  LDS R225, [R0+0x8300] ;  /* 0x0083000000e17984 */ /* 0x000fe80000000800 */
[----:B------:R-:W1:Y:S09]  /*36400*/  LDS R227, [R0+0x9300] ;  /* 0x0093000000e37984 */ /* 0x000e720000000800 */
        /* <DEDUP_REMOVED lines=12> */
[----:B------:R1:W-:Y:S04]  /*364d0*/  STL [R1+0x28b4], R216 ;  /* 0x0028b4d801007387 */ /* 0x0003e80000100800 */
[----:B------:R1:W-:Y:S04]  /*364e0*/  STL [R1+0x28b0], R222 ;  /* 0x0028b0de01007387 */ /* 0x0003e80000100800 */
[----:B------:R1:W-:Y:S04]  /*364f0*/  STL [R1+0x28ac], R221 ;  /* 0x0028acdd01007387 */ /* 0x0003e80000100800 */
[----:B------:R1:W-:Y:S01]  /*36500*/  STL [R1+0x28a8], R220 ;  /* 0x0028a8dc01007387 */ /* 0x0003e20000100800 */
[C---:B--2---:R-:W-:Y:S08]  /*36510*/  HMMA.1688.F32.TF32 R48, R228.reuse, R16, R48 ;  /* 0x00000010e430723c */ /* 0x044ff00000081030 */
[C---:B----4-:R-:W-:Y:S11]  /*36520*/  HMMA.1688.F32.TF32 R52, R228.reuse, R12, R52 ;  /* 0x0000000ce434723c */ /* 0x050ff60000081034 */
[----:B------:R-:W-:Y:S05]  /*36530*/  @!UPT UIADD3 URZ, URZ, URZ, URZ ;  /* 0x0000003f3f3ff290 */ /* 0x000fea000fffe03f */
[----:B-1----:R-:W-:Y:S01]  /*36540*/  IMAD.MOV.U32 R216, RZ, RZ, R48 ;  /* 0x000000ffffd87224 */ /* 0x002fe200078e0030 */
[----:B------:R-:W-:Y:S01]  /*36550*/  MOV R222, R49 ;  /* 0x0000003100de7202 */ /* 0x000fe20000000f00 */
[----:B------:R-:W-:Y:S02]  /*36560*/  IMAD.MOV.U32 R221, RZ, RZ, R50 ;  /* 0x000000ffffdd7224 */ /* 0x000fe400078e0032 */
[----:B------:R-:W-:Y:S02]  /*36570*/  IMAD.MOV.U32 R220, RZ, RZ, R51 ;  /* 0x000000ffffdc7224 */ /* 0x000fe400078e0033 */
[C---:B---3--:R-:W-:Y:S08]  /*36580*/  HMMA.1688.F32.TF32 R48, R228.reuse, R20, R248 ;  /* 0x00000014e430723c */ /* 0x048ff000000810f8 */
[C---:B------:R-:W-:Y:S11]  /*36590*/  HMMA.1688.F32.TF32 R44, R228.reuse, R28, R44 ;  /* 0x0000001ce42c723c */ /* 0x040ff6000008102c */
[----:B------:R-:W-:Y:S05]  /*365a0*/  @!UPT UIADD3 URZ, URZ, URZ, URZ ;  /* 0x0000003f3f3ff290 */ /* 0x000fea000fffe03f */
[----:B------:R-:W-:Y:S01]  /*365b0*/  MOV R217, R48 ;  /* 0x0000003000d97202 */ /* 0x000fe20000000f00 */
[----:B------:R-:W-:Y:S01]  /*365c0*/  IMAD.MOV.U32 R212, RZ, RZ, R49 ;  /* 0x000000ffffd47224 */ /* 0x000fe200078e0031 */
[----:B------:R-:W-:Y:S01]  /*365d0*/  MOV R214, R51 ;  /* 0x0000003300d67202 */ /* 0x000fe20000000f00 */
[----:B------:R-:W-:Y:S02]  /*365e0*/  IMAD.MOV.U32 R213, RZ, RZ, R50 ;  /* 0x000000ffffd57224 */ /* 0x000fe400078e0032 */
[----:B------:R-:W-:Y:S01]  /*365f0*/  HMMA.1688.F32.TF32 R48, R228, R24, R244 ;  /* 0x00000018e430723c */ /* 0x000fe200000810f4 */
[----:B------:R-:W-:Y:S04]  /*36600*/  STL.64 [R1+0x2d0], R52 ;  /* 0x0002d03401007387 */ /* 0x000fe80000100a00 */
[----:B------:R-:W-:Y:S04]  /*36610*/  STL.64 [R1+0x2d8], R54 ;  /* 0x0002d83601007387 */ /* 0x000fe80000100a00 */
[----:B------:R1:W-:Y:S04]  /*36620*/  STL [R1+0x28c4], R221 ;  /* 0x0028c4dd01007387 */ /* 0x0003e80000100800 */
[----:B------:R2:W-:Y:S04]  /*36630*/  STL [R1+0x28c0], R220 ;  /* 0x0028c0dc01007387 */ /* 0x0005e80000100800 */
[----:B------:R3:W-:Y:S01]  /*36640*/  STL [R1+0x28bc], R212 ;  /* 0x0028bcd401007387 */ /* 0x0007e20000100800 */
[----:B-1----:R-:W-:-:S03]  /*36650*/  IMAD.MOV.U32 R221, RZ, RZ, R44 ;  /* 0x000000ffffdd7224 */ /* 0x002fc600078e002c */
[----:B------:R1:W-:Y:S01]  /*36660*/  STL [R1+0x28b8], R217 ;  /* 0x0028b8d901007387 */ /* 0x0003e20000100800 */
[----:B--2---:R-:W-:-:S03]  /*36670*/  MOV R220, R45 ;  /* 0x0000002d00dc7202 */ /* 0x004fc60000000f00 */
[----:B------:R-:W2:Y:S01]  /*36680*/  LDL.LU R44, [R1+0x1e0] ;  /* 0x0001e000012c7983 */ /* 0x000ea20000300800 */
[----:B---3--:R-:W-:-:S03]  /*36690*/  IMAD.MOV.U32 R212, RZ, RZ, R46 ;  /* 0x000000ffffd47224 */ /* 0x008fc600078e002e */
[----:B------:R-:W2:Y:S01]  /*366a0*/  LDL.LU R45, [R1+0x1e4] ;  /* 0x0001e400012d7983 */ /* 0x000ea20000300800 */
[----:B-1----:R-:W-:-:S03]  /*366b0*/  IMAD.MOV.U32 R217, RZ, RZ, R47 ;  /* 0x000000ffffd97224 */ /* 0x002fc600078e002f */
[----:B------:R-:W2:Y:S04]  /*366c0*/  LDL.LU R46, [R1+0x1e8] ;  /* 0x0001e800012e7983 */ /* 0x000ea80000300800 */
[----:B------:R-:W2:Y:S04]  /*366d0*/  LDL.LU R47, [R1+0x1ec] ;  /* 0x0001ec00012f7983 */ /* 0x000ea80000300800 */
[----:B------:R-:W3:Y:S04]  /*366e0*/  LDL.LU R244, [R1+0x1f0] ;  /* 0x0001f00001f47983 */ /* 0x000ee80000300800 */
[----:B------:R-:W3:Y:S04]  /*366f0*/  LDL.LU R245, [R1+0x1f4] ;  /* 0x0001f40001f57983 */ /* 0x000ee80000300800 */
[----:B------:R-:W3:Y:S04]  /*36700*/  LDL.LU R246, [R1+0x1f8] ;  /* 0x0001f80001f67983 */ /* 0x000ee80000300800 */
[----:B------:R-:W3:Y:S01]  /*36710*/  LDL.LU R247, [R1+0x1fc] ;  /* 0x0001fc0001f77983 */ /* 0x000ee20000300800 */
        /* <DEDUP_REMOVED lines=63> */
[----:B------:R-:W-:-:S03]  /*36b10*/  MOV R205, R8 ;  /* 0x0000000800cd7202 */ /* 0x000fc60000000f00 */
[----:B------:R-:W2:Y:S01]  /*36b20*/  LDL.LU R106, [R1+0x618] ;  /* 0x00061800016a7983 */ /* 0x000ea20000300800 */
[----:B------:R-:W-:Y:S01]  /*36b30*/  IMAD.MOV.U32 R206, RZ, RZ, R9 ;  /* 0x000000ffffce7224 */ /* 0x000fe200078e0009 */
[----:B------:R-:W-:Y:S02]  /*36b40*/  MOV R200, R11 ;  /* 0x0000000b00c87202 */ /* 0x000fe40000000f00 */
[----:B------:R-:W2:Y:S01]  /*36b50*/  LDL.LU R107, [R1+0x61c] ;  /* 0x00061c00016b7983 */ /* 0x000ea20000300800 */
[----:B------:R-:W-:-:S03]  /*36b60*/  IMAD.MOV.U32 R207, RZ, RZ, R10 ;  /* 0x000000ffffcf7224 */ /* 0x000fc600078e000a */
        /* <DEDUP_REMOVED lines=23> */
[----:B------:R-:W4:Y:S01]  /*36ce0*/  LDL.LU R130, [R1+0x828] ;  /* 0x0008280001827983 */ /* 0x000f220000300800 */
[----:B------:R-:W-:-:S03]  /*36cf0*/  IMAD.MOV.U32 R201, RZ, RZ, R8 ;  /* 0x000000ffffc97224 */ /* 0x000fc600078e0008 */
[----:B------:R-:W4:Y:S01]  /*36d00*/  LDL.LU R131, [R1+0x82c] ;  /* 0x00082c0001837983 */ /* 0x000f220000300800 */
[----:B------:R-:W-:Y:S01]  /*36d10*/  IMAD.MOV.U32 R202, RZ, RZ, R9 ;  /* 0x000000ffffca7224 */ /* 0x000fe200078e0009 */
[----:B------:R-:W-:Y:S02]  /*36d20*/  MOV R203, R10 ;  /* 0x0000000a00cb7202 */ /* 0x000fe40000000f00 */
[----:B------:R-:W4:Y:S01]  /*36d30*/  LDL.LU R136, [R1+0x840] ;  /* 0x0008400001887983 */ /* 0x000f220000300800 */
[----:B------:R-:W-:-:S03]  /*36d40*/  IMAD.MOV.U32 R211, RZ, RZ, R11 ;  /* 0x000000ffffd37224 */ /* 0x000fc600078e000b */
        /* <DEDUP_REMOVED lines=31> */
[----:B------:R-:W1:Y:S01]  /*36f40*/  LDS R231, [R5+0x9300] ;  /* 0x0093000005e77984 */ /* 0x000e620000000800 */
[----:B------:R-:W-:Y:S03]  /*36f50*/  HMMA.1688.F32.TF32 R144, R144, R40, R236 ;  /* 0x000000289090723c */ /* 0x000fe600000810ec */
[----:B------:R-:W-:Y:S04]  /*36f60*/  LDS R232, [R2+0x8380] ;  /* 0x0083800002e87984 */ /* 0x000fe80000000800 */
[----:B------:R-:W-:Y:S04]  /*36f70*/  LDS R234, [R2+0x9380] ;  /* 0x0093800002ea7984 */ /* 0x000fe80000000800 */
[----:B------:R-:W-:Y:S04]  /*36f80*/  LDS R233, [R0+0x8380] ;  /* 0x0083800000e97984 */ /* 0x000fe80000000800 */
[----:B------:R-:W-:Y:S04]  /*36f90*/  LDS R235, [R0+0x9380] ;  /* 0x0093800000eb7984 */ /* 0x000fe80000000800 */
[----:B------:R-:W-:Y:S04]  /*36fa0*/  LDS R236, [R4+0x8380] ;  /* 0x0083800004ec7984 */ /* 0x000fe80000000800 */
[----:B------:R-:W-:Y:S04]  /*36fb0*/  LDS R238, [R4+0x9380] ;  /* 0x0093800004ee7984 */ /* 0x000fe80000000800 */
[----:B------:R-:W-:Y:S04]  /*36fc0*/  LDS R237, [R5+0x8380] ;  /* 0x0083800005ed7984 */ /* 0x000fe80000000800 */
[----:B------:R-:W1:Y:S01]  /*36fd0*/  LDS R239, [R5+0x9380] ;  /* 0x0093800005ef7984 */ /* 0x000e620000000800 */
[C---:B--2---:R-:W-:Y:S08]  /*36fe0*/  HMMA.1688.F32.TF32 R120, R224.reuse, R32, R120 ;  /* 0x00000020e078723c */ /* 0x044ff00000081078 */
[C---:B---3--:R-:W-:Y:S08]  /*36ff0*/  HMMA.1688.F32.TF32 R124, R224.reuse, R28, R124 ;  /* 0x0000001ce07c723c */ /* 0x048ff0000008107c */
[C---:B----4-:R-:W-:Y:S08]  /*37000*/  HMMA.1688.F32.TF32 R128, R224.reuse, R24, R128 ;  /* 0x00000018e080723c */ /* 0x050ff00000081080 */
[C---:B------:R-:W-:Y:S08]  /*37010*/  HMMA.1688.F32.TF32 R136, R224.reuse, R16, R136 ;  /* 0x00000010e088723c */ /* 0x040ff00000081088 */
[C---:B------:R-:W-:Y:S08]  /*37020*/  HMMA.1688.F32.TF32 R140, R224.reuse, R12, R140 ;  /* 0x0000000ce08c723c */ /* 0x040ff0000008108c */
[C---:B------:R-:W-:Y:S11]  /*37030*/  HMMA.1688.F32.TF32 R132, R224.reuse, R20, R132 ;  /* 0x00000014e084723c */ /* 0x040ff60000081084 */
[----:B------:R-:W-:Y:S04]  /*37040*/  @!UPT UIADD3 URZ, URZ, URZ, URZ ;  /* 0x0000003f3f3ff290 */ /* 0x000fe8000fffe03f */
[----:B------:R-:W-:Y:S04]  /*37050*/  STL.64 [R1+0x480], R140 ;  /* 0x0004808c01007387 */ /* 0x000fe80000100a00 */
[----:B------:R2:W-:Y:S01]  /*37060*/  STL.64 [R1+0x488], R142 ;  /* 0x0004888e01007387 */ /* 0x0005e20000100a00 */
[C---:B------:R-:W-:Y:S03]  /*37070*/  HMMA.1688.F32.TF32 R8, R224.reuse, R36, R8 ;  /* 0x00000024e008723c */ /* 0x040fe60000081008 */
[----:B--2---:R-:W2:Y:S04]  /*37080*/  LDL.LU.64 R142, [R1+0x2b20] ;  /* 0x002b2000018e7983 */ /* 0x004ea80000300a00 */
[----:B------:R-:W2:Y:S01]  /*37090*/  LDL.LU.64 R140, [R1+0x2b18] ;  /* 0x002b1800018c7983 */ /* 0x000ea20000300a00 */
[----:B------:R-:W-:Y:S03]  /*370a0*/  HMMA.1688.F32.TF32 R224, R224, R40, R240 ;  /* 0x00000028e0e0723c */ /* 0x000fe600000810f0 */
[----:B------:R-:W-:Y:S04]  /*370b0*/  STL.64 [R1+0x470], R136 ;  /* 0x0004708801007387 */ /* 0x000fe80000100a00 */
[----:B------:R3:W-:Y:S04]  /*370c0*/  STL.64 [R1+0x478], R138 ;  /* 0x0004788a01007387 */ /* 0x0007e80000100a00 */
[----:B---3--:R-:W3:Y:S04]  /*370d0*/  LDL.LU.64 R138, [R1+0x2b10] ;  /* 0x002b1000018a7983 */ /* 0x008ee80000300a00 */
[----:B------:R-:W3:Y:S04]  /*370e0*/  LDL.LU.64 R136, [R1+0x2b08] ;  /* 0x002b080001887983 */ /* 0x000ee80000300a00 */
[----:B------:R-:W-:Y:S04]  /*370f0*/  STL.64 [R1+0x460], R132 ;  /* 0x0004608401007387 */ /* 0x000fe80000100a00 */
[----:B------:R4:W-:Y:S04]  /*37100*/  STL.64 [R1+0x468], R134 ;  /* 0x0004688601007387 */ /* 0x0009e80000100a00 */
[----:B----4-:R-:W4:Y:S04]  /*37110*/  LDL.LU.64 R134, [R1+0x2b00] ;  /* 0x002b000001867983 */ /* 0x010f280000300a00 */
        /* <DEDUP_REMOVED lines=24> */
[----:B------:R-:W2:Y:S01]  /*372a0*/  LDL.LU R227, [R1+0x65c] ;  /* 0x00065c0001e37983 */ /* 0x000ea20000300800 */
[----:B------:R-:W-:Y:S08]  /*372b0*/  HMMA.1688.F32.TF32 R116, R228, R16, R116 ;  /* 0x00000010e474723c */ /* 0x000ff00000081074 */
[----:B------:R-:W-:Y:S08]  /*372c0*/  HMMA.1688.F32.TF32 R44, R236, R32, R44 ;  /* 0x00000020ec2c723c */ /* 0x000ff0000008102c */
[C---:B--2---:R-:W-:Y:S11]  /*372d0*/  HMMA.1688.F32.TF32 R224, R228.reuse, R12, R224 ;  /* 0x0000000ce4e0723c */ /* 0x044ff600000810e0 */
[----:B------:R-:W-:Y:S11]  /*372e0*/  @!UPT UIADD3 URZ, URZ, URZ, URZ ;  /* 0x0000003f3f3ff290 */ /* 0x000ff6000fffe03f */
[----:B------:R-:W-:Y:S01]  /*372f0*/  @!UPT UIADD3 URZ, URZ, URZ, URZ ;  /* 0x0000003f3f3ff290 */ /* 0x000fe2000fffe03f */
[----:B------:R-:W-:Y:S04]  /*37300*/  STL.64 [R1+0x3d0], R224 ;  /* 0x0003d0e001007387 */ /* 0x000fe80000100a00 */
[----:B------:R1:W-:Y:S04]  /*37310*/  STL.64 [R1+0x3d8], R226 ;  /* 0x0003d8e201007387 */ /* 0x0003e80000100a00 */
[----:B------:R-:W-:Y:S04]  /*37320*/  STL.64 [R1+0x3c0], R116 ;  /* 0x0003c07401007387 */ /* 0x000fe80000100a00 */
[----:B------:R2:W-:Y:S01]  /*37330*/  STL.64 [R1+0x3c8], R118 ;  /* 0x0003c87601007387 */ /* 0x0005e20000100a00 */
[C---:B-1----:R-:W-:Y:S08]  /*37340*/  HMMA.1688.F32.TF32 R224, R228.reuse, R20, R112 ;  /* 0x00000014e4e0723c */ /* 0x042ff00000081070 */
[C---:B--2---:R-:W-:Y:S08]  /*37350*/  HMMA.1688.F32.TF32 R116, R228.reuse, R24, R108 ;  /* 0x00000018e474723c */ /* 0x044ff0000008106c */
[C---:B------:R-:W-:Y:S08]  /*37360*/  HMMA.1688.F32.TF32 R112, R228.reuse, R28, R104 ;  /* 0x0000001ce470723c */ /* 0x040ff00000081068 */
[C---:B------:R-:W-:Y:S08]  /*37370*/  HMMA.1688.F32.TF32 R108, R228.reuse, R32, R100 ;  /* 0x00000020e46c723c */ /* 0x040ff00000081064 */
[C---:B------:R-:W-:Y:S08]  /*37380*/  HMMA.1688.F32.TF32 R104, R228.reuse, R36, R96 ;  /* 0x00000024e468723c */ /* 0x040ff00000081060 */
[----:B------:R-:W-:Y:S01]  /*37390*/  HMMA.1688.F32.TF32 R100, R228, R40, R92 ;  /* 0x00000028e464723c */ /* 0x000fe2000008105c */
[----:B------:R-:W-:Y:S04]  /*373a0*/  STL.64 [R1+0x3b0], R224 ;  /* 0x0003b0e001007387 */ /* 0x000fe80000100a00 */
[----:B------:R-:W-:Y:S03]  /*373b0*/  LDS R228, [R2+0xa080] ;  /* 0x00a0800002e47984 */ /* 0x000fe60000000800 */
[C---:B------:R-:W-:Y:S01]  /*373c0*/  HMMA.1688.F32.TF32 R96, R232.reuse, R12, R88 ;  /* 0x0000000ce860723c */ /* 0x040fe20000081058 */
[----:B------:R-:W-:Y:S04]  /*373d0*/  LDS R224, [R4+0xa000] ;  /* 0x00a0000004e07984 */ /* 0x000fe80000000800 */
[----:B------:R-:W-:Y:S03]  /*373e0*/  LDS R225, [R5+0xa000] ;  /* 0x00a0000005e17984 */ /* 0x000fe60000000800 */
[C---:B------:R-:W-:Y:S01]  /*373f0*/  HMMA.1688.F32.TF32 R92, R232.reuse, R16, R84 ;  /* 0x00000010e85c723c */ /* 0x040fe20000081054 */
[----:B------:R-:W-:Y:S04]  /*37400*/  LDS R230, [R2+0xb080] ;  /* 0x00b0800002e67984 */ /* 0x000fe80000000800 */
        /* <DEDUP_REMOVED lines=11> */
[----:B------:R-:W-:Y:S07]  /*374c0*/  STL.64 [R1+0x390], R112 ;  /* 0x0003907001007387 */ /* 0x000fee0000100a00 */
        /* <DEDUP_REMOVED lines=16> */
[----:B------:R-:W-:Y:S01]  /*375d0*/  STL.64 [R1+0x418], R94 ;  /* 0x0004185e01007387 */ /* 0x000fe20000100a00 */
[----:B------:R-:W-:-:S03]  /*375e0*/  IMAD.MOV.U32 R21, RZ, RZ, R47 ;  /* 0x000000ffff157224 */ /* 0x000fc600078e002f */
[----:B------:R-:W-:Y:S03]  /*375f0*/  LDS R232, [R4+0xa080] ;  /* 0x00a0800004e87984 */ /* 0x000fe60000000800 */
[----:B------:R-:W-:Y:S01]  /*37600*/  HMMA.1688.F32.TF32 R52, R236, R24, R248 ;  /* 0x00000018ec34723c */ /* 0x000fe200000810f8 */
[----:B------:R-:W-:Y:S01]  /*37610*/  IMAD.MOV.U32 R28, RZ, RZ, R44 ;  /* 0x000000ffff1c7224 */ /* 0x000fe200078e002c */
[----:B------:R-:W-:Y:S04]  /*37620*/  STL.64 [R1+0x490], R88 ;  /* 0x0004905801007387 */ /* 0x000fe80000100a00 */
[----:B------:R-:W-:Y:S01]  /*37630*/  LDS R234, [R4+0xb080] ;  /* 0x00b0800004ea7984 */ /* 0x000fe20000000800 */
[----:B------:R-:W-:Y:S01]  /*37640*/  IMAD.MOV.U32 R25, RZ, RZ, R45 ;  /* 0x000000ffff197224 */ /* 0x000fe200078e002d */
[----:B------:R-:W-:-:S02]  /*37650*/  MOV R24, R46 ;  /* 0x0000002e00187202 */ /* 0x000fc40000000f00 */
        /* <DEDUP_REMOVED lines=21> */
[----:B------:R-:W-:-:S03]  /*377b0*/  IMAD.MOV.U32 R20, RZ, RZ, R44 ;  /* 0x000000ffff147224 */ /* 0x000fc600078e002c */
[----:B------:R-:W-:Y:S01]  /*377c0*/  STL [R1+0x2c8], R50 ;  /* 0x0002c83201007387 */ /* 0x000fe20000100800 */
[----:B------:R-:W-:-:S03]  /*377d0*/  MOV R44, R11 ;  /* 0x0000000b002c7202 */ /* 0x000fc60000000f00 */
[----:B------:R-:W2:Y:S04]  /*377e0*/  LDL.LU R248, [R1+0x1d0] ;  /* 0x0001d00001f87983 */ /* 0x000ea80000300800 */
[----:B------:R-:W2:Y:S04]  /*377f0*/  LDL.LU R249, [R1+0x1d4] ;  /* 0x0001d40001f97983 */ /* 0x000ea80000300800 */
[----:B------:R-:W2:Y:S04]  /*37800*/  LDL.LU R250, [R1+0x1d8] ;  /* 0x0001d80001fa7983 */ /* 0x000ea80000300800 */
[----:B------:R-:W2:Y:S04]  /*37810*/  LDL.LU R251, [R1+0x1dc] ;  /* 0x0001dc0001fb7983 */ /* 0x000ea80000300800 */
[----:B------:R-:W2:Y:S01]  /*37820*/  LDL.LU R11, [R1+0x2aa0] ;  /* 0x002aa000010b7983 */ /* 0x000ea20000300800 */
[----:B------:R-:W-:Y:S01]  /*37830*/  MOV R17, R45 ;  /* 0x0000002d00117202 */ /* 0x000fe20000000f00 */
[----:B------:R-:W-:-:S02]  /*37840*/  IMAD.MOV.U32 R16, RZ, RZ, R46 ;  /* 0x000000ffff107224 */ /* 0x000fc400078e002e */
[----:B------:R-:W-:Y:S01]  /*37850*/  IMAD.MOV.U32 R13, RZ, RZ, R47 ;  /* 0x000000ffff0d7224 */ /* 0x000fe200078e002f */
[----:B------:R-:W3:Y:S01]  /*37860*/  LDL.LU R45, [R1+0x1b4] ;  /* 0x0001b400012d7983 */ /* 0x000ee20000300800 */
[----:B------:R-:W-:Y:S01]  /*37870*/  IMAD.MOV.U32 R46, RZ, RZ, R22 ;  /* 0x000000ffff2e7224 */ /* 0x000fe200078e0016 */
[----:B------:R-:W-:Y:S01]  /*37880*/  MOV R244, R15 ;  /* 0x0000000f00f47202 */ /* 0x000fe20000000f00 */
[----:B------:R-:W-:Y:S01]  /*37890*/  IMAD.MOV.U32 R47, RZ, RZ, R14 ;  /* 0x000000ffff2f7224 */ /* 0x000fe200078e000e */
[----:B------:R-:W3:Y:S04]  /*378a0*/  LDL.LU R22, [R1+0x2a9c] ;  /* 0x002a9c0001167983 */ /* 0x000ee80000300800 */
[----:B------:R-:W3:Y:S04]  /*378b0*/  LDL.LU R14, [R1+0x2a98] ;  /* 0x002a9800010e7983 */ /* 0x000ee80000300800 */
[----:B------:R-:W3:Y:S01]  /*378c0*/  LDL.LU R15, [R1+0x2a94] ;  /* 0x002a9400010f7983 */ /* 0x000ee20000300800 */
[----:B------:R-:W-:Y:S01]  /*378d0*/  IMAD.MOV.U32 R245, RZ, RZ, R7 ;  /* 0x000000fffff57224 */ /* 0x000fe200078e0007 */
[----:B------:R-:W-:Y:S01]  /*378e0*/  MOV R247, R3 ;  /* 0x0000000300f77202 */ /* 0x000fe20000000f00 */
[----:B------:R-:W-:Y:S01]  /*378f0*/  IMAD.MOV.U32 R246, RZ, RZ, R6 ;  /* 0x000000fffff67224 */ /* 0x000fe200078e0006 */
[----:B------:R-:W-:Y:S01]  /*37900*/  MOV R29, R51 ;  /* 0x00000033001d7202 */ /* 0x000fe20000000f00 */
[----:B------:R-:W-:Y:S04]  /*37910*/  LDS R233, [R5+0xa080] ;  /* 0x00a0800005e97984 */ /* 0x000fe80000000800 */
[----:B------:R-:W-:Y:S01]  /*37920*/  LDS R235, [R5+0xb080] ;  /* 0x00b0800005eb7984 */ /* 0x000fe20000000800 */
[----:B--2---:R-:W-:Y:S11]  /*37930*/  HMMA.1688.F32.TF32 R8, R236, R40, R8 ;  /* 0x00000028ec08723c */ /* 0x004ff60000081008 */
[----:B------:R-:W-:Y:S11]  /*37940*/  @!UPT UIADD3 URZ, URZ, URZ, URZ ;  /* 0x0000003f3f3ff290 */ /* 0x000ff6000fffe03f */
[----:B------:R-:W-:Y:S02]  /*37950*/  @!UPT UIADD3 URZ, URZ, URZ, URZ ;  /* 0x0000003f3f3ff290 */ /* 0x000fe4000fffe03f */
[----:B------:R-:W-:Y:S01]  /*37960*/  IMAD.MOV.U32 R12, RZ, RZ, R8 ;  /* 0x000000ffff0c7224 */ /* 0x000fe200078e0008 */
[----:B------:R-:W-:Y:S01]  /*37970*/  MOV R6, R10 ;  /* 0x0000000a00067202 */ /* 0x000fe20000000f00 */
[----:B------:R-:W-:Y:S01]  /*37980*/  IMAD.MOV.U32 R7, RZ, RZ, R9 ;  /* 0x000000ffff077224 */ /* 0x000fe200078e0009 */
[----:B------:R-:W-:Y:S01]  /*37990*/  LDS R8, [R2+0xa000] ;  /* 0x00a0000002087984 */ /* 0x000fe20000000800 */
[----:B------:R-:W-:-:S03]  /*379a0*/  IMAD.MOV.U32 R3, RZ, RZ, R11 ;  /* 0x000000ffff037224 */ /* 0x000fc600078e000b */
[----:B------:R-:W-:Y:S04]  /*379b0*/  LDS R10, [R2+0xb000] ;  /* 0x00b00000020a7984 */ /* 0x000fe80000000800 */
[----:B------:R-:W-:Y:S04]  /*379c0*/  LDS R9, [R0+0xa000] ;  /* 0x00a0000000097984 */ /* 0x000fe80000000800 */
[----:B------:R-:W3:Y:S01]  /*379d0*/  LDS R11, [R0+0xb000] ;  /* 0x00b00000000b7984 */ /* 0x000ee20000000800 */
[----:B------:R-:W-:Y:S01]  /*379e0*/  IMAD.MOV.U32 R236, RZ, RZ, R18 ;  /* 0x000000ffffec7224 */ /* 0x000fe200078e0012 */
[----:B------:R-:W-:-:S02]  /*379f0*/  MOV R237, R19 ;  /* 0x0000001300ed7202 */ /* 0x000fc40000000f00 */
[----:B------:R-:W2:Y:S01]  /*37a00*/  LDL.LU R18, [R1+0x2a90] ;  /* 0x002a900001127983 */ /* 0x000ea20000300800 */
[----:B------:R-:W-:Y:S01]  /*37a10*/  IMAD.MOV.U32 R238, RZ, RZ, R23 ;  /* 0x000000ffffee7224 */ /* 0x000fe200078e0017 */
[----:B---3--:R-:W-:Y:S11]  /*37a20*/  HMMA.1688.F32.TF32 R48, R8, R14, R248 ;  /* 0x0000000e0830723c */ /* 0x008ff600000810f8 */
[----:B------:R-:W-:Y:S11]  /*37a30*/  @!UPT UIADD3 URZ, URZ, URZ, URZ ;  /* 0x0000003f3f3ff290 */ /* 0x000ff6000fffe03f */
[----:B------:R-:W-:Y:S01]  /*37a40*/  @!UPT UIADD3 URZ, URZ, URZ, URZ ;  /* 0x0000003f3f3ff290 */ /* 0x000fe2000fffe03f */
[----:B------:R-:W-:Y:S04]  /*37a50*/  STL.64 [R1+0x930], R48 ;  /* 0x0009303001007387 */ /* 0x000fe80000100a00 */
[----:B------:R2:W-:Y:S04]  /*37a60*/  STL.64 [R1+0x938], R50 ;  /* 0x0009383201007387 */ /* 0x0005e80000100a00 */
[----:B------:R-:W2:Y:S04]  /*37a70*/  LDL.LU R19, [R1+0x2a8c] ;  /* 0x002a8c0001137983 */ /* 0x000ea80000300800 */
[----:B------:R-:W3:Y:S01]  /*37a80*/  LDL.LU R23, [R1+0x2a88] ;  /* 0x002a880001177983 */ /* 0x000ee20000300800 */
[----:B------:R-:W-:Y:S01]  /*37a90*/  IMAD.MOV.U32 R239, RZ, RZ, R38 ;  /* 0x000000ffffef7224 */ /* 0x000fe200078e0026 */
[----:B------:R-:W-:Y:S01]  /*37aa0*/  MOV R240, R26 ;  /* 0x0000001a00f07202 */ /* 0x000fe20000000f00 */
[----:B------:R-:W-:Y:S01]  /*37ab0*/  IMAD.MOV.U32 R241, RZ, RZ, R27 ;  /* 0x000000fffff17224 */ /* 0x000fe200078e001b */
[----:B------:R-:W3:Y:S01]  /*37ac0*/  LDL.LU R38, [R1+0x2a84] ;  /* 0x002a840001267983 */ /* 0x000ee20000300800 */
[----:B------:R-:W-:-:S03]  /*37ad0*/  IMAD.MOV.U32 R242, RZ, RZ, R39 ;  /* 0x000000fffff27224 */ /* 0x000fc600078e0027 */
[----:B------:R-:W4:Y:S04]  /*37ae0*/  LDL.LU R26, [R1+0x2a80] ;  /* 0x002a8000011a7983 */ /* 0x000f280000300800 */
[----:B------:R-:W4:Y:S04]  /*37af0*/  LDL.LU R27, [R1+0x2a7c] ;  /* 0x002a7c00011b7983 */ /* 0x000f280000300800 */
[----:B------:R-:W4:Y:S01]  /*37b00*/  LDL.LU R39, [R1+0x2a78] ;  /* 0x002a780001277983 */ /* 0x000f220000300800 */
[----:B------:R-:W-:Y:S01]  /*37b10*/  IMAD.MOV.U32 R250, RZ, RZ, R43 ;  /* 0x000000fffffa7224 */ /* 0x000fe200078e002b */
[----:B------:R-:W-:Y:S01]  /*37b20*/  MOV R251, R42 ;  /* 0x0000002a00fb7202 */ /* 0x000fe20000000f00 */
[C---:B--2---:R-:W-:Y:S08]  /*37b30*/  HMMA.1688.F32.TF32 R48, R8.reuse, R18, R244 ;  /* 0x000000120830723c */ /* 0x044ff000000810f4 */
[----:B---3--:R-:W-:Y:S11]  /*37b40*/  HMMA.1688.F32.TF32 R44, R8, R22, R44 ;  /* 0x00000016082c723c */ /* 0x008ff6000008102c */
[----:B------:R-:W-:Y:S11]  /*37b50*/  @!UPT UIADD3 URZ, URZ, URZ, URZ ;  /* 0x0000003f3f3ff290 */ /* 0x000ff6000fffe03f */
[----:B------:R-:W-:Y:S01]  /*37b60*/  @!UPT UIADD3 URZ, URZ, URZ, URZ ;  /* 0x0000003f3f3ff290 */ /* 0x000fe2000fffe03f */
[----:B------:R-:W-:Y:S04]  /*37b70*/  STL.64 [R1+0x910], R44 ;  /* 0x0009102c01007387 */ /* 0x000fe80000100a00 */
[----:B------:R1:W-:Y:S04]  /*37b80*/  STL.64 [R1+0x920], R48 ;  /* 0x0009203001007387 */ /* 0x0003e80000100a00 */
[----:B------:R2:W-:Y:S04]  /*37b90*/  STL.64 [R1+0x928], R50 ;  /* 0x0009283201007387 */ /* 0x0005e80000100a00 */
[----:B------:R3:W-:Y:S04]  /*37ba0*/  STL [R1+0x918], R46 ;  /* 0x0009182e01007387 */ /* 0x0007e80000100800 */
[----:B------:R-:W2:Y:S04]  /*37bb0*/  LDL.LU R248, [R1+0x60] ;  /* 0x0000600001f87983 */ /* 0x000ea80000300800 */
[----:B------:R-:W2:Y:S04]  /*37bc0*/  LDL.LU R249, [R1+0x64] ;  /* 0x0000640001f97983 */ /* 0x000ea80000300800 */
[----:B------:R-:W1:Y:S04]  /*37bd0*/  LDL.LU R43, [R1+0x2a74] ;  /* 0x002a7400012b7983 */ /* 0x000e680000300800 */
[----:B------:R-:W2:Y:S01]  /*37be0*/  LDL.LU R42, [R1+0x2a70] ;  /* 0x002a7000012a7983 */ /* 0x000ea20000300800 */
[----:B----4-:R-:W-:Y:S01]  /*37bf0*/  IMAD.MOV.U32 R244, RZ, RZ, R39 ;  /* 0x000000fffff47224 */ /* 0x010fe200078e0027 */
[----:B------:R-:W-:Y:S01]  /*37c00*/  MOV R246, R26 ;  /* 0x0000001a00f67202 */ /* 0x000fe20000000f00 */
[----:B------:R-:W-:Y:S01]  /*37c10*/  IMAD.MOV.U32 R245, RZ, RZ, R27 ;  /* 0x000000fffff57224 */ /* 0x000fe200078e001b */
[----:B------:R-:W4:Y:S01]  /*37c20*/  LDL.LU R39, [R1+0x2a6c] ;  /* 0x002a6c0001277983 */ /* 0x000f220000300800 */
[----:B------:R-:W-:-:S03]  /*37c30*/  IMAD.MOV.U32 R247, RZ, RZ, R38 ;  /* 0x000000fffff77224 */ /* 0x000fc600078e0026 */
[----:B------:R-:W3:Y:S04]  /*37c40*/  LDL.LU R27, [R1+0x2a68] ;  /* 0x002a6800011b7983 */ /* 0x000ee80000300800 */
[----:B------:R-:W3:Y:S04]  /*37c50*/  LDL.LU R26, [R1+0x2a64] ;  /* 0x002a6400011a7983 */ /* 0x000ee80000300800 */
[----:B------:R-:W3:Y:S01]  /*37c60*/  LDL.LU R38, [R1+0x2a60] ;  /* 0x002a600001267983 */ /* 0x000ee20000300800 */
[----:B-1----:R-:W-:-:S03]  /*37c70*/  IMAD.MOV.U32 R48, RZ, RZ, R43 ;  /* 0x000000ffff307224 */ /* 0x002fc600078e002b */
[----:B------:R-:W3:Y:S01]  /*37c80*/  LDL.LU R43, [R1+0x2a5c] ;  /* 0x002a5c00012b7983 */ /* 0x000ee20000300800 */
[----:B--2---:R-:W-:-:S03]  /*37c90*/  MOV R49, R42 ;  /* 0x0000002a00317202 */ /* 0x004fc60000000f00 */
[----:B------:R-:W2:Y:S04]  /*37ca0*/  LDL.LU R42, [R1+0x2a58] ;  /* 0x002a5800012a7983 */ /* 0x000ea80000300800 */
[----:B------:R-:W4:Y:S04]  /*37cb0*/  LDL.LU R50, [R1+0x88] ;  /* 0x0000880001327983 */ /* 0x000f280000300800 */
[----:B------:R-:W4:Y:S04]  /*37cc0*/  LDL.LU R51, [R1+0x8c] ;  /* 0x00008c0001337983 */ /* 0x000f280000300800 */
[----:B------:R-:W4:Y:S04]  /*37cd0*/  LDL.LU R56, [R1+0xa0] ;  /* 0x0000a00001387983 */ /* 0x000f280000300800 */
[----:B------:R-:W4:Y:S01]  /*37ce0*/  LDL.LU R57, [R1+0xa4] ;  /* 0x0000a40001397983 */ /* 0x000f220000300800 */
[----:B---3--:R-:W-:-:S03]  /*37cf0*/  IMAD.MOV.U32 R58, RZ, RZ, R43 ;  /* 0x000000ffff3a7224 */ /* 0x008fc600078e002b */
[----:B------:R-:W3:Y:S01]  /*37d00*/  LDL.LU R43, [R1+0x2a54] ;  /* 0x002a5400012b7983 */ /* 0x000ee20000300800 */
[----:B--2---:R-:W-:-:S03]  /*37d10*/  IMAD.MOV.U32 R59, RZ, RZ, R42 ;  /* 0x000000ffff3b7224 */ /* 0x004fc600078e002a */
        /* <DEDUP_REMOVED lines=59> */
[----:B------:R-:W-:-:S03]  /*380d0*/  IMAD.MOV.U32 R53, RZ, RZ, R26 ;  /* 0x000000ffff357224 */ /* 0x000fc600078e001a */
[----:B------:R-:W2:Y:S01]  /*380e0*/  LDL.LU R65, [R1+0xc4] ;  /* 0x0000c40001417983 */ /* 0x000ea20000300800 */
[----:B------:R-:W-:Y:S01]  /*380f0*/  MOV R54, R27 ;  /* 0x0000001b00367202 */ /* 0x000fe20000000f00 */
[----:B----4-:R-:W-:Y:S01]  /*38100*/  IMAD.MOV.U32 R55, RZ, RZ, R39 ;  /* 0x000000ffff377224 */ /* 0x010fe200078e0027 */
[----:B------:R-:W-:Y:S01]  /*38110*/  MOV R44, R30 ;  /* 0x0000001e002c7202 */ /* 0x000fe20000000f00 */
[----:B------:R-:W-:Y:S01]  /*38120*/  IMAD.MOV.U32 R45, RZ, RZ, R31 ;  /* 0x000000ffff2d7224 */ /* 0x000fe200078e001f */
[----:B------:R-:W-:Y:S01]  /*38130*/  MOV R243, R252 ;  /* 0x000000fc00f37202 */ /* 0x000fe20000000f00 */
[----:B------:R-:W-:Y:S01]  /*38140*/  IMAD.MOV.U32 R252, RZ, RZ, R47 ;  /* 0x000000fffffc7224 */ /* 0x000fe200078e002f */
[----:B------:R-:W-:Y:S01]  /*38150*/  MOV R46, R34 ;  /* 0x00000022002e7202 */ /* 0x000fe20000000f00 */
[----:B------:R-:W-:Y:S02]  /*38160*/  IMAD.MOV.U32 R47, RZ, RZ, R35 ;  /* 0x000000ffff2f7224 */ /* 0x000fe400078e0023 */
[----:B---3--:R-:W-:Y:S01]  /*38170*/  IMAD.MOV.U32 R67, RZ, RZ, R43 ;  /* 0x000000ffff437224 */ /* 0x008fe200078e002b */
[----:B--2---:R-:W-:-:S02]  /*38180*/  MOV R66, R42 ;  /* 0x0000002a00427202 */ /* 0x004fc40000000f00 */
[----:B------:R-:W2:Y:S04]  /*38190*/  LDL.LU R42, [R1+0x2a4c] ;  /* 0x002a4c00012a7983 */ /* 0x000ea80000300800 */
[----:B------:R-:W2:Y:S04]  /*381a0*/  LDL.LU R43, [R1+0x2a48] ;  /* 0x002a4800012b7983 */ /* 0x000ea80000300800 */
[----:B------:R-:W3:Y:S04]  /*381b0*/  LDL.LU R38, [R1+0x2a44] ;  /* 0x002a440001267983 */ /* 0x000ee80000300800 */
[----:B------:R-:W4:Y:S04]  /*381c0*/  LDL.LU R26, [R1+0x2a40] ;  /* 0x002a4000011a7983 */ /* 0x000f280000300800 */
[----:B------:R-:W4:Y:S04]  /*381d0*/  LDL.LU R27, [R1+0x2a3c] ;  /* 0x002a3c00011b7983 */ /* 0x000f280000300800 */
[----:B------:R-:W3:Y:S04]  /*381e0*/  LDL.LU R39, [R1+0x2a38] ;  /* 0x002a380001277983 */ /* 0x000ee80000300800 */
[----:B------:R-:W2:Y:S04]  /*381f0*/  LDL.LU R30, [R1+0x2a34] ;  /* 0x002a3400011e7983 */ /* 0x000ea80000300800 */
[----:B------:R-:W2:Y:S04]  /*38200*/  LDL.LU R31, [R1+0x2a30] ;  /* 0x002a3000011f7983 */ /* 0x000ea80000300800 */
[----:B------:R-:W3:Y:S04]  /*38210*/  LDL.LU R34, [R1+0x2a2c] ;  /* 0x002a2c0001227983 */ /* 0x000ee80000300800 */
[----:B------:R-:W3:Y:S04]  /*38220*/  LDL.LU R35, [R1+0x2a28] ;  /* 0x002a280001237983 */ /* 0x000ee80000300800 */
[----:B------:R1:W-:Y:S01]  /*38230*/  STL [R1+0x2844], R252 ;  /* 0x002844fc01007387 */ /* 0x0003e20000100800 */
[----:B------:R-:W-:Y:S08]  /*38240*/  HMMA.1688.F32.TF32 R60, R228, R18, R60 ;  /* 0x00000012e43c723c */ /* 0x000ff0000008103c */
[C---:B------:R-:W-:Y:S08]  /*38250*/  HMMA.1688.F32.TF32 R88, R224.reuse, R22, R88 ;  /* 0x00000016e058723c */ /* 0x040ff00000081058 */
[----:B------:R-:W-:Y:S08]  /*38260*/  HMMA.1688.F32.TF32 R92, R224, R18, R92 ;  /* 0x00000012e05c723c */ /* 0x000ff0000008105c */
[----:B------:R-:W-:Y:S08]  /*38270*/  HMMA.1688.F32.TF32 R56, R228, R22, R56 ;  /* 0x00000016e438723c */ /* 0x000ff00000081038 */
[-C--:B------:R-:W-:Y:S08]  /*38280*/  HMMA.1688.F32.TF32 R96, R224, R14.reuse, R96 ;  /* 0x0000000ee060723c */ /* 0x080ff00000081060 */
[----:B------:R-:W-:Y:S08]  /*38290*/  HMMA.1688.F32.TF32 R64, R228, R14, R64 ;  /* 0x0000000ee440723c */ /* 0x000ff00000081040 */
[C---:B----4-:R-:W-:Y:S08]  /*382a0*/  HMMA.1688.F32.TF32 R116, R8.reuse, R26, R116 ;  /* 0x0000001a0874723c */ /* 0x050ff00000081074 */
[C---:B--2---:R-:W-:Y:S08]  /*382b0*/  HMMA.1688.F32.TF32 R112, R8.reuse, R30, R112 ;  /* 0x0000001e0870723c */ /* 0x044ff00000081070 */
[C---:B---3--:R-:W-:Y:S08]  /*382c0*/  HMMA.1688.F32.TF32 R108, R8.reuse, R34, R108 ;  /* 0x00000022086c723c */ /* 0x048ff0000008106c */
[C---:B------:R-:W-:Y:S01]  /*382d0*/  HMMA.1688.F32.TF32 R104, R8.reuse, R38, R104 ;  /* 0x000000260868723c */ /* 0x040fe20000081068 */
[----:B------:R-:W-:Y:S07]  /*382e0*/  STL.64 [R1+0x900], R116 ;  /* 0x0009007401007387 */ /* 0x000fee0000100a00 */
[----:B------:R-:W-:Y:S01]  /*382f0*/  HMMA.1688.F32.TF32 R8, R8, R42, R100 ;  /* 0x0000002a0808723c */ /* 0x000fe20000081064 */
[----:B------:R2:W-:Y:S01]  /*38300*/  STL.64 [R1+0x908], R118 ;  /* 0x0009087601007387 */ /* 0x0005e20000100a00 */
[----:B-1----:R-:W-:-:S03]  /*38310*/  MOV R252, R115 ;  /* 0x0000007300fc7202 */ /* 0x002fc60000000f00 */
[----:B--2---:R-:W2:Y:S04]  /*38320*/  LDL.LU.64 R118, [R1+0x2a20] ;  /* 0x002a200001767983 */ /* 0x004ea80000300a00 */
[----:B------:R-:W2:Y:S04]  /*38330*/  LDL.LU.64 R116, [R1+0x2a18] ;  /* 0x002a180001747983 */ /* 0x000ea80000300a00 */
[----:B------:R-:W-:Y:S04]  /*38340*/  STL.64 [R1+0x8f0], R112 ;  /* 0x0008f07001007387 */ /* 0x000fe80000100a00 */
[----:B------:R1:W-:Y:S01]  /*38350*/  STL [R1+0x8f8], R114 ;  /* 0x0008f87201007387 */ /* 0x0003e20000100800 */
        /* <DEDUP_REMOVED lines=9> */
[----:B------:R1:W-:Y:S01]  /*383f0*/  STL.64 [R1+0x8d8], R106 ;  /* 0x0008d86a01007387 */ /* 0x0003e20000100a00 */
[C---:B------:R-:W-:Y:S03]  /*38400*/  HMMA.1688.F32.TF32 R76, R224.reuse, R34, R76 ;  /* 0x00000022e04c723c */ /* 0x040fe6000008104c */
[----:B-1----:R-:W2:Y:S04]  /*38410*/  LDL.LU.64 R106, [R1+0x29f0] ;  /* 0x0029f000016a7983 */ /* 0x002ea80000300a00 */
[----:B------:R-:W2:Y:S04]  /*38420*/  LDL.LU.64 R104, [R1+0x29e8] ;  /* 0x0029e80001687983 */ /* 0x000ea80000300a00 */
[----:B------:R-:W2:Y:S04]  /*38430*/  LDL.LU.64 R102, [R1+0x29e0] ;  /* 0x0029e00001667983 */ /* 0x000ea80000300a00 */
[----:B------:R-:W2:Y:S04]  /*38440*/  LDL.LU.64 R100, [R1+0x29d8] ;  /* 0x0029d80001647983 */ /* 0x000ea80000300a00 */
[----:B------:R1:W-:Y:S04]  /*38450*/  STL.64 [R1+0x770], R8 ;  /* 0x0007700801007387 */ /* 0x0003e80000100a00 */
[----:B------:R1:W-:Y:S01]  /*38460*/  STL.64 [R1+0x778], R10 ;  /* 0x0007780a01007387 */ /* 0x0003e20000100a00 */
[C---:B------:R-:W-:Y:S03]  /*38470*/  HMMA.1688.F32.TF32 R72, R224.reuse, R38, R72 ;  /* 0x00000026e048723c */ /* 0x040fe60000081048 */
[----:B-1----:R-:W2:Y:S04]  /*38480*/  LDL.LU R8, [R1+0x20] ;  /* 0x0000200001087983 */ /* 0x002ea80000300800 */
[----:B------:R-:W2:Y:S04]  /*38490*/  LDL.LU R9, [R1+0x24] ;  /* 0x0000240001097983 */ /* 0x000ea80000300800 */
[----:B------:R-:W2:Y:S04]  /*384a0*/  LDL.LU R10, [R1+0x28] ;  /* 0x00002800010a7983 */ /* 0x000ea80000300800 */
[----:B------:R-:W2:Y:S04]  /*384b0*/  LDL.LU R11, [R1+0x2c] ;  /* 0x00002c00010b7983 */ /* 0x000ea80000300800 */
[----:B------:R-:W-:Y:S04]  /*384c0*/  STL.64 [R1+0x760], R96 ;  /* 0x0007606001007387 */ /* 0x000fe80000100a00 */
[----:B------:R1:W-:Y:S01]  /*384d0*/  STL.64 [R1+0x768], R98 ;  /* 0x0007686201007387 */ /* 0x0003e20000100a00 */
[----:B------:R-:W-:Y:S03]  /*384e0*/  HMMA.1688.F32.TF32 R224, R224, R42, R68 ;  /* 0x0000002ae0e0723c */ /* 0x000fe60000081044 */
        /* <DEDUP_REMOVED lines=75> */
[C---:B--2---:R-:W-:Y:S08]  /*389a0*/  HMMA.1688.F32.TF32 R224, R232.reuse, R18, R224 ;  /* 0x00000012e8e0723c */ /* 0x044ff000000810e0 */
        /* <DEDUP_REMOVED lines=9> */
[----:B------:R-:W-:Y:S07]  /*38a40*/  HMMA.1688.F32.TF32 R8, R232, R30, R240 ;  /* 0x0000001ee808723c */ /* 0x000fee00000810f0 */
[----:B------:R-:W-:Y:S01]  /*38a50*/  STL.64 [R1+0x20], R228 ;  /* 0x000020e401007387 */ /* 0x000fe20000100a00 */
[----:B------:R-:W-:-:S03]  /*38a60*/  IMAD.MOV.U32 R240, RZ, RZ, R249 ;  /* 0x000000fffff07224 */ /* 0x000fc600078e00f9 */
[----:B------:R-:W-:Y:S04]  /*38a70*/  STL.64 [R1+0x28], R230 ;  /* 0x000028e601007387 */ /* 0x000fe80000100a00 */
[----:B------:R-:W-:Y:S01]  /*38a80*/  STL.64 [R1+0x10], R224 ;  /* 0x000010e001007387 */ /* 0x000fe20000100a00 */
[----:B------:R-:W-:-:S03]  /*38a90*/  MOV R241, R250 ;  /* 0x000000fa00f17202 */ /* 0x000fc60000000f00 */
[----:B------:R-:W-:Y:S01]  /*38aa0*/  STL.64 [R1+0x18], R226 ;  /* 0x000018e201007387 */ /* 0x000fe20000100a00 */
[----:B------:R-:W-:-:S03]  /*38ab0*/  IMAD.MOV.U32 R242, RZ, RZ, R251 ;  /* 0x000000fffff27224 */ /* 0x000fc600078e00fb */
[----:B------:R-:W2:Y:S04]  /*38ac0*/  LDL.LU R249, [R1+0x28d4] ;  /* 0x0028d40001f97983 */ /* 0x000ea80000300800 */
[----:B------:R-:W-:Y:S04]  /*38ad0*/  STL.64 [R1], R8 ;  /* 0x0000000801007387 */ /* 0x000fe80000100a00 */
[----:B------:R-:W-:Y:S04]  /*38ae0*/  STL.64 [R1+0x8], R10 ;  /* 0x0000080a01007387 */ /* 0x000fe80000100a00 */
[----:B------:R-:W2:Y:S01]  /*38af0*/  LDL.LU R250, [R1+0x28d0] ;  /* 0x0028d00001fa7983 */ /* 0x000ea20000300800 */
[----:B------:R-:W-:-:S03]  /*38b00*/  MOV R243, R247 ;  /* 0x000000f700f37202 */ /* 0x000fc60000000f00 */
[----:B------:R-:W2:Y:S04]  /*38b10*/  LDL.LU R251, [R1+0x28cc] ;  /* 0x0028cc0001fb7983 */ /* 0x000ea80000300800 */
[----:B------:R-:W3:Y:S04]  /*38b20*/  LDL.LU R247, [R1+0x28c8] ;  /* 0x0028c80001f77983 */ /* 0x000ee80000300800 */
[----:B------:R-:W2:Y:S04]  /*38b30*/  LDL.LU R236, [R1+0x270] ;  /* 0x0002700001ec7983 */ /* 0x000ea80000300800 */
[----:B------:R-:W2:Y:S04]  /*38b40*/  LDL.LU R237, [R1+0x274] ;  /* 0x0002740001ed7983 */ /* 0x000ea80000300800 */
[----:B------:R-:W2:Y:S04]  /*38b50*/  LDL.LU R238, [R1+0x278] ;  /* 0x0002780001ee7983 */ /* 0x000ea80000300800 */
[----:B------:R-:W2:Y:S04]  /*38b60*/  LDL.LU R239, [R1+0x27c] ;  /* 0x00027c0001ef7983 */ /* 0x000ea80000300800 */
[----:B------:R-:W-:Y:S04]  /*38b70*/  LDS R8, [R2+0xa100] ;  /* 0x00a1000002087984 */ /* 0x000fe80000000800 */
[----:B------:R-:W-:Y:S04]  /*38b80*/  LDS R10, [R2+0xb100] ;  /* 0x00b10000020a7984 */ /* 0x000fe80000000800 */
[----:B------:R-:W-:Y:S04]  /*38b90*/  LDS R9, [R0+0xa100] ;  /* 0x00a1000000097984 */ /* 0x000fe80000000800 */
[----:B------:R-:W2:Y:S04]  /*38ba0*/  LDS R11, [R0+0xb100] ;  /* 0x00b10000000b7984 */ /* 0x000ea80000000800 */
[----:B------:R-:W-:Y:S04]  /*38bb0*/  LDS R224, [R2+0xa180] ;  /* 0x00a1800002e07984 */ /* 0x000fe80000000800 */
[----:B------:R-:W-:Y:S04]  /*38bc0*/  LDS R226, [R2+0xb180] ;  /* 0x00b1800002e27984 */ /* 0x000fe80000000800 */
[----:B------:R-:W-:Y:S04]  /*38bd0*/  LDS R225, [R0+0xa180] ;  /* 0x00a1800000e17984 */ /* 0x000fe80000000800 */
[----:B------:R-:W-:Y:S04]  /*38be0*/  LDS R227, [R0+0xb180] ;  /* 0x00b1800000e37984 */ /* 0x000fe80000000800 */
[----:B------:R-:W-:Y:S04]  /*38bf0*/  LDS R228, [R4+0xa180] ;  /* 0x00a1800004e47984 */ /* 0x000fe80000000800 */
[----:B------:R-:W-:Y:S04]  /*38c00*/  LDS R230, [R4+0xb180] ;  /* 0x00b1800004e67984 */ /* 0x000fe80000000800 */
[----:B------:R-:W-:Y:S04]  /*38c10*/  LDS R229, [R5+0xa180] ;  /* 0x00a1800005e57984 */ /* 0x000fe80000000800 */
[----:B------:R-:W-:Y:S01]  /*38c20*/  LDS R231, [R5+0xb180] ;  /* 0x00b1800005e77984 */ /* 0x000fe20000000800 */
[C---:B--2---:R-:W-:Y:S08]  /*38c30*/  HMMA.1688.F32.TF32 R248, R232.reuse, R34, R248 ;  /* 0x00000022e8f8723c */ /* 0x044ff000000810f8 */
[C---:B---3--:R-:W-:Y:S08]  /*38c40*/  HMMA.1688.F32.TF32 R244, R232.reuse, R38, R244 ;  /* 0x00000026e8f4723c */ /* 0x048ff000000810f4 */
[----:B------:R-:W-:Y:S01]  /*38c50*/  HMMA.1688.F32.TF32 R232, R232, R42, R44 ;  /* 0x0000002ae8e8723c */ /* 0x000fe2000008102c */
[----:B------:R-:W-:Y:S04]  /*38c60*/  LDS R44, [R4+0xa100] ;  /* 0x00a10000042c7984 */ /* 0x000fe80000000800 */
[----:B------:R-:W-:Y:S04]  /*38c70*/  LDS R46, [R4+0xb100] ;  /* 0x00b10000042e7984 */ /* 0x000fe80000000800 */
        /* <DEDUP_REMOVED lines=8> */
[----:B------:R1:W-:Y:S04]  /*38d00*/  STL [R1+0x280c], R232 ;  /* 0x00280ce801007387 */ /* 0x0003e80000100800 */
[----:B------:R2:W-:Y:S04]  /*38d10*/  STL [R1+0x2808], R233 ;  /* 0x002808e901007387 */ /* 0x0005e80000100800 */
[----:B------:R3:W-:Y:S04]  /*38d20*/  STL [R1+0x2804], R234 ;  /* 0x002804ea01007387 */ /* 0x0007e80000100800 */
[----:B------:R3:W-:Y:S04]  /*38d30*/  STL [R1+0x27e0], R235 ;  /* 0x0027e0eb01007387 */ /* 0x0007e80000100800 */
[----:B-1----:R-:W4:Y:S04]  /*38d40*/  LDL.LU R232, [R1+0x250] ;  /* 0x0002500001e87983 */ /* 0x002f280000300800 */
[----:B--2---:R-:W4:Y:S04]  /*38d50*/  LDL.LU R233, [R1+0x254] ;  /* 0x0002540001e97983 */ /* 0x004f280000300800 */
[----:B---3--:R-:W4:Y:S04]  /*38d60*/  LDL.LU R234, [R1+0x258] ;  /* 0x0002580001ea7983 */ /* 0x008f280000300800 */
[----:B------:R-:W4:Y:S01]  /*38d70*/  LDL.LU R235, [R1+0x25c] ;  /* 0x00025c0001eb7983 */ /* 0x000f220000300800 */
[C---:B------:R-:W-:Y:S03]  /*38d80*/  HMMA.1688.F32.TF32 R248, R8.reuse, R14, R236 ;  /* 0x0000000e08f8723c */ /* 0x040fe600000810ec */
[----:B------:R-:W-:Y:S04]  /*38d90*/  LDS R45, [R5+0xa100] ;  /* 0x00a10000052d7984 */ /* 0x000fe80000000800 */
[----:B------:R-:W1:Y:S01]  /*38da0*/  LDS R47, [R5+0xb100] ;  /* 0x00b10000052f7984 */ /* 0x000e620000000800 */
[----:B------:R-:W-:Y:S11]  /*38db0*/  HMMA.1688.F32.TF32 R236, R8, R18, R240 ;  /* 0x0000001208ec723c */ /* 0x000ff600000810f0 */
[----:B------:R-:W-:Y:S04]  /*38dc0*/  @!UPT UIADD3 URZ, URZ, URZ, URZ ;  /* 0x0000003f3f3ff290 */ /* 0x000fe8000fffe03f */
[----:B------:R2:W-:Y:S04]  /*38dd0*/  STL.64 [R1+0x8c0], R248 ;  /* 0x0008c0f801007387 */ /* 0x0005e80000100a00 */
[----:B------:R-:W-:Y:S05]  /*38de0*/  STL.64 [R1+0x8c8], R250 ;  /* 0x0008c8fa01007387 */ /* 0x000fea0000100a00 */
[----:B------:R-:W-:Y:S01]  /*38df0*/  IMAD.MOV.U32 R245, RZ, RZ, R236 ;  /* 0x000000fffff57224 */ /* 0x000fe200078e00ec */
[----:B------:R-:W-:Y:S01]  /*38e00*/  MOV R246, R237 ;  /* 0x000000ed00f67202 */ /* 0x000fe20000000f00 */
[----:B------:R-:W3:Y:S01]  /*38e10*/  LDL.LU R236, [R1+0x210] ;  /* 0x0002100001ec7983 */ /* 0x000ee20000300800 */
[----:B------:R-:W-:Y:S01]  /*38e20*/  IMAD.MOV.U32 R247, RZ, RZ, R238 ;  /* 0x000000fffff77224 */ /* 0x000fe200078e00ee */
[----:B--2---:R-:W-:-:S02]  /*38e30*/  MOV R248, R239 ;  /* 0x000000ef00f87202 */ /* 0x004fc40000000f00 */
[----:B------:R-:W3:Y:S04]  /*38e40*/  LDL.LU R237, [R1+0x214] ;  /* 0x0002140001ed7983 */ /* 0x000ee80000300800 */
[----:B------:R-:W3:Y:S04]  /*38e50*/  LDL.LU R238, [R1+0x218] ;  /* 0x0002180001ee7983 */ /* 0x000ee80000300800 */
[----:B------:R-:W3:Y:S04]  /*38e60*/  LDL.LU R239, [R1+0x21c] ;  /* 0x00021c0001ef7983 */ /* 0x000ee80000300800 */
[----:B------:R-:W2:Y:S04]  /*38e70*/  LDL.LU R240, [R1+0x200] ;  /* 0x0002000001f07983 */ /* 0x000ea80000300800 */
[----:B------:R-:W2:Y:S04]  /*38e80*/  LDL.LU R241, [R1+0x204] ;  /* 0x0002040001f17983 */ /* 0x000ea80000300800 */
[----:B------:R-:W2:Y:S04]  /*38e90*/  LDL.LU R242, [R1+0x208] ;  /* 0x0002080001f27983 */ /* 0x000ea80000300800 */
[----:B------:R-:W2:Y:S04]  /*38ea0*/  LDL.LU R243, [R1+0x20c] ;  /* 0x00020c0001f37983 */ /* 0x000ea80000300800 */
[----:B------:R1:W-:Y:S04]  /*38eb0*/  STL [R1+0x281c], R248 ;  /* 0x00281cf801007387 */ /* 0x0003e80000100800 */
[----:B-1----:R-:W2:Y:S04]  /*38ec0*/  LDL.LU R248, [R1+0x240] ;  /* 0x0002400001f87983 */ /* 0x002ea80000300800 */
[----:B------:R-:W2:Y:S04]  /*38ed0*/  LDL.LU R249, [R1+0x244] ;  /* 0x0002440001f97983 */ /* 0x000ea80000300800 */
[----:B------:R-:W2:Y:S04]  /*38ee0*/  LDL.LU R250, [R1+0x248] ;  /* 0x0002480001fa7983 */ /* 0x000ea80000300800 */
[----:B------:R-:W2:Y:S04]  /*38ef0*/  LDL.LU R251, [R1+0x24c] ;  /* 0x00024c0001fb7983 */ /* 0x000ea80000300800 */
[----:B------:R-:W-:Y:S04]  /*38f00*/  STL [R1+0x2818], R247 ;  /* 0x002818f701007387 */ /* 0x000fe80000100800 */
[----:B------:R-:W-:Y:S04]  /*38f10*/  STL [R1+0x2814], R245 ;  /* 0x002814f501007387 */ /* 0x000fe80000100800 */
[----:B------:R4:W-:Y:S02]  /*38f20*/  STL [R1+0x2810], R246 ;  /* 0x002810f601007387 */ /* 0x0009e40000100800 */
[----:B----4-:R-:W-:Y:S11]  /*38f30*/  HMMA.1688.F32.TF32 R244, R8, R22, R232 ;  /* 0x0000001608f4723c */ /* 0x010ff600000810e8 */
[----:B------:R-:W-:Y:S11]  /*38f40*/  @!UPT UIADD3 URZ, URZ, URZ, URZ ;  /* 0x0000003f3f3ff290 */ /* 0x000ff6000fffe03f */
[----:B------:R-:W-:Y:S02]  /*38f50*/  @!UPT UIADD3 URZ, URZ, URZ, URZ ;  /* 0x0000003f3f3ff290 */ /* 0x000fe4000fffe03f */
[----:B------:R-:W-:Y:S01]  /*38f60*/  IMAD.MOV.U32 R232, RZ, RZ, R244 ;  /* 0x000000ffffe87224 */ /* 0x000fe200078e00f4 */
[----:B------:R-:W-:Y:S01]  /*38f70*/  MOV R244, R247 ;  /* 0x000000f700f47202 */ /* 0x000fe20000000f00 */
[----:B------:R-:W-:Y:S01]  /*38f80*/  IMAD.MOV.U32 R234, RZ, RZ, R246 ;  /* 0x000000ffffea7224 */ /* 0x000fe200078e00f6 */
[----:B------:R-:W-:-:S03]  /*38f90*/  MOV R233, R245 ;  /* 0x000000f500e97202 */ /* 0x000fc60000000f00 */
[----:B------:R1:W-:Y:S04]  /*38fa0*/  STL [R1+0x282c], R244 ;  /* 0x00282cf401007387 */ /* 0x0003e80000100800 */
[----:B-1----:R-:W4:Y:S04]  /*38fb0*/  LDL.LU R244, [R1+0x230] ;  /* 0x0002300001f47983 */ /* 0x002f280000300800 */
[----:B------:R-:W4:Y:S04]  /*38fc0*/  LDL.LU R245, [R1+0x234] ;  /* 0x0002340001f57983 */ /* 0x000f280000300800 */
[----:B------:R-:W4:Y:S04]  /*38fd0*/  LDL.LU R246, [R1+0x238] ;  /* 0x0002380001f67983 */ /* 0x000f280000300800 */
[----:B------:R-:W4:Y:S04]  /*38fe0*/  LDL.LU R247, [R1+0x23c] ;  /* 0x00023c0001f77983 */ /* 0x000f280000300800 */
[----:B------:R-:W-:Y:S04]  /*38ff0*/  STL [R1+0x2828], R234 ;  /* 0x002828ea01007387 */ /* 0x000fe80000100800 */
[----:B------:R-:W-:Y:S04]  /*39000*/  STL [R1+0x2824], R232 ;  /* 0x002824e801007387 */ /* 0x000fe80000100800 */
[----:B------:R2:W-:Y:S02]  /*39010*/  STL [R1+0x2820], R233 ;  /* 0x002820e901007387 */ /* 0x0005e40000100800 */
[C---:B--2---:R-:W-:Y:S08]  /*39020*/  HMMA.1688.F32.TF32 R232, R8.reuse, R26, R248 ;  /* 0x0000001a08e8723c */ /* 0x044ff000000810f8 */
[C---:B---3--:R-:W-:Y:S08]  /*39030*/  HMMA.1688.F32.TF32 R236, R8.reuse, R34, R236 ;  /* 0x0000002208ec723c */ /* 0x048ff000000810ec */
[----:B------:R-:W-:Y:S07]  /*39040*/  HMMA.1688.F32.TF32 R48, R8, R42, R48 ;  /* 0x0000002a0830723c */ /* 0x000fee0000081030 */
[----:B------:R-:W-:Y:S01]  /*39050*/  STL [R1+0x283c], R235 ;  /* 0x00283ceb01007387 */ /* 0x000fe20000100800 */
[----:B------:R-:W-:Y:S01]  /*39060*/  IMAD.MOV.U32 R249, RZ, RZ, R232 ;  /* 0x000000fffff97224 */ /* 0x000fe200078e00e8 */
[----:B------:R-:W-:Y:S01]  /*39070*/  MOV R250, R233 ;  /* 0x000000e900fa7202 */ /* 0x000fe20000000f00 */
[----:B------:R-:W-:Y:S01]  /*39080*/  IMAD.MOV.U32 R251, RZ, RZ, R234 ;  /* 0x000000fffffb7224 */ /* 0x000fe200078e00ea */
[C---:B------:R-:W-:Y:S04]  /*39090*/  HMMA.1688.F32.TF32 R52, R44.reuse, R14, R52 ;  /* 0x0000000e2c34723c */ /* 0x040fe80000081034 */
[----:B------:R-:W-:Y:S04]  /*390a0*/  STL [R1+0x2838], R251 ;  /* 0x002838fb01007387 */ /* 0x000fe80000100800 */
[----:B------:R-:W-:Y:S04]  /*390b0*/  STL [R1+0x2834], R250 ;  /* 0x002834fa01007387 */ /* 0x000fe80000100800 */
[----:B------:R-:W-:Y:S04]  /*390c0*/  STL [R1+0x2830], R249 ;  /* 0x002830f901007387 */ /* 0x000fe80000100800 */
[----:B------:R-:W-:Y:S04]  /*390d0*/  STL.64 [R1+0x6f0], R48 ;  /* 0x0006f03001007387 */ /* 0x000fe80000100a00 */
[----:B------:R1:W-:Y:S02]  /*390e0*/  STL.64 [R1+0x6f8], R50 ;  /* 0x0006f83201007387 */ /* 0x0003e40000100a00 */
[C---:B-1----:R-:W-:Y:S02]  /*390f0*/  HMMA.1688.F32.TF32 R48, R44.reuse, R22, R60 ;  /* 0x000000162c30723c */ /* 0x042fe4000008103c */
[----:B------:R-:W-:Y:S04]  /*39100*/  STL.64 [R1+0x6e0], R52 ;  /* 0x0006e03401007387 */ /* 0x000fe80000100a00 */
[----:B------:R1:W-:Y:S02]  /*39110*/  STL.64 [R1+0x6e8], R54 ;  /* 0x0006e83601007387 */ /* 0x0003e40000100a00 */
[----:B-1----:R-:W-:Y:S08]  /*39120*/  HMMA.1688.F32.TF32 R52, R44, R26, R64 ;  /* 0x0000001a2c34723c */ /* 0x002ff00000081040 */
[C---:B----4-:R-:W-:Y:S07]  /*39130*/  HMMA.1688.F32.TF32 R232, R8.reuse, R30, R244 ;  /* 0x0000001e08e8723c */ /* 0x050fee00000810f4 */
[----:B------:R-:W-:Y:S11]  /*39140*/  MOV R244, R236 ;  /* 0x000000ec00f47202 */ /* 0x000ff60000000f00 */
[----:B------:R-:W-:Y:S06]  /*39150*/  @!UPT UIADD3 URZ, URZ, URZ, URZ ;  /* 0x0000003f3f3ff290 */ /* 0x000fec000fffe03f */
[----:B------:R-:W-:Y:S01]  /*39160*/  MOV R248, R232 ;  /* 0x000000e800f87202 */ /* 0x000fe20000000f00 */
[----:B------:R-:W-:Y:S01]  /*39170*/  IMAD.MOV.U32 R247, RZ, RZ, R233 ;  /* 0x000000fffff77224 */ /* 0x000fe200078e00e9 */
[----:B------:R-:W-:Y:S01]  /*39180*/  MOV R245, R234 ;  /* 0x000000ea00f57202 */ /* 0x000fe20000000f00 */
[----:B------:R-:W-:Y:S01]  /*39190*/  IMAD.MOV.U32 R234, RZ, RZ, R237 ;  /* 0x000000ffffea7224 */ /* 0x000fe200078e00ed */
[----:B------:R-:W-:Y:S01]  /*391a0*/  MOV R232, R238 ;  /* 0x000000ee00e87202 */ /* 0x000fe20000000f00 */
[----:B------:R-:W-:Y:S02]  /*391b0*/  IMAD.MOV.U32 R233, RZ, RZ, R239 ;  /* 0x000000ffffe97224 */ /* 0x000fe400078e00ef */
[----:B------:R-:W-:Y:S08]  /*391c0*/  HMMA.1688.F32.TF32 R236, R8, R38, R240 ;  /* 0x0000002608ec723c */ /* 0x000ff000000810f0 */
[----:B------:R-:W-:Y:S01]  /*391d0*/  HMMA.1688.F32.TF32 R8, R44, R18, R56 ;  /* 0x000000122c08723c */ /* 0x000fe20000081038 */
[----:B------:R-:W-:Y:S01]  /*391e0*/  MOV R240, R216 ;  /* 0x000000d800f07202 */ /* 0x000fe20000000f00 */
[----:B------:R-:W-:Y:S01]  /*391f0*/  IMAD.MOV.U32 R241, RZ, RZ, R222 ;  /* 0x000000fffff17224 */ /* 0x000fe200078e00de */
[----:B------:R-:W-:Y:S01]  /*39200*/  LDS R56, [R4+0xa280] ;  /* 0x00a2800004387984 */ /* 0x000fe20000000800 */
[----:B------:R-:W-:-:S03]  /*39210*/  IMAD.MOV.U32 R246, RZ, RZ, R235 ;  /* 0x000000fffff67224 */ /* 0x000fc600078e00eb */
[----:B------:R-:W-:Y:S04]  /*39220*/  LDS R58, [R4+0xb280] ;  /* 0x00b28000043a7984 */ /* 0x000fe80000000800 */
[----:B------:R-:W-:Y:S04]  /*39230*/  LDS R57, [R5+0xa280] ;  /* 0x00a2800005397984 */ /* 0x000fe80000000800 */
[----:B------:R-:W-:Y:S08]  /*39240*/  LDS R59, [R5+0xb280] ;  /* 0x00b28000053b7984 */ /* 0x000ff00000000800 */
[----:B------:R-:W-:Y:S04]  /*39250*/  STL.64 [R1+0x6d0], R8 ;  /* 0x0006d00801007387 */ /* 0x000fe80000100a00 */
[----:B------:R1:W-:Y:S04]  /*39260*/  STL.64 [R1+0x6d8], R10 ;  /* 0x0006d80a01007387 */ /* 0x0003e80000100a00 */
[----:B------:R-:W-:Y:S04]  /*39270*/  STL.64 [R1+0x6c0], R48 ;  /* 0x0006c03001007387 */ /* 0x000fe80000100a00 */
[----:B------:R2:W-:Y:S01]  /*39280*/  STL.64 [R1+0x6c8], R50 ;  /* 0x0006c83201007387 */ /* 0x0005e20000100a00 */
[C---:B-1----:R-:W-:Y:S08]  /*39290*/  HMMA.1688.F32.TF32 R8, R44.reuse, R30, R68 ;  /* 0x0000001e2c08723c */ /* 0x042ff00000081044 */
[C---:B--2---:R-:W-:Y:S01]  /*392a0*/  HMMA.1688.F32.TF32 R48, R44.reuse, R34, R72 ;  /* 0x000000222c30723c */ /* 0x044fe20000081048 */
[----:B------:R-:W-:Y:S04]  /*392b0*/  STL.64 [R1+0x6b0], R52 ;  /* 0x0006b03401007387 */ /* 0x000fe80000100a00 */
[----:B------:R1:W-:Y:S10]  /*392c0*/  STL.64 [R1+0x6b8], R54 ;  /* 0x0006b83601007387 */ /* 0x0003f40000100a00 */
[----:B------:R-:W-:Y:S01]  /*392d0*/  STL.64 [R1+0x6a0], R8 ;  /* 0x0006a00801007387 */ /* 0x000fe20000100a00 */
[C---:B-1----:R-:W-:Y:S03]  /*392e0*/  HMMA.1688.F32.TF32 R52, R44.reuse, R38, R76 ;  /* 0x000000262c34723c */ /* 0x042fe6000008104c */
[----:B------:R1:W-:Y:S04]  /*392f0*/  STL.64 [R1+0x6a8], R10 ;  /* 0x0006a80a01007387 */ /* 0x0003e80000100a00 */
[----:B------:R-:W-:Y:S04]  /*39300*/  STL.64 [R1+0x690], R48 ;  /* 0x0006903001007387 */ /* 0x000fe80000100a00 */
[----:B------:R2:W-:Y:S01]  /*39310*/  STL.64 [R1+0x698], R50 ;  /* 0x0006983201007387 */ /* 0x0005e20000100a00 */
[----:B-1----:R-:W-:Y:S08]  /*39320*/  HMMA.1688.F32.TF32 R8, R44, R42, R80 ;  /* 0x0000002a2c08723c */ /* 0x002ff00000081050 */
[C---:B--2---:R-:W-:Y:S08]  /*39330*/  HMMA.1688.F32.TF32 R48, R224.reuse, R14, R84 ;  /* 0x0000000ee030723c */ /* 0x044ff00000081054 */
        /* <DEDUP_REMOVED lines=50> */
[----:B------:R-:W-:Y:S04]  /*39660*/  LDS R48, [R4+0xa200] ;  /* 0x00a2000004307984 */ /* 0x000fe80000000800 */
[----:B------:R-:W-:Y:S04]  /*39670*/  LDS R50, [R4+0xb200] ;  /* 0x00b2000004327984 */ /* 0x000fe80000000800 */
[----:B------:R-:W-:Y:S04]  /*39680*/  LDS R49, [R5+0xa200] ;  /* 0x00a2000005317984 */ /* 0x000fe80000000800 */
[----:B------:R-:W2:Y:S01]  /*39690*/  LDS R51, [R5+0xb200] ;  /* 0x00b2000005337984 */ /* 0x000ea20000000800 */
[C---:B-1----:R-:W-:Y:S08]  /*396a0*/  HMMA.1688.F32.TF32 R64, R44.reuse, R14, R148 ;  /* 0x0000000e2c40723c */ /* 0x042ff00000081094 */
[C---:B------:R-:W-:Y:S01]  /*396b0*/  HMMA.1688.F32.TF32 R60, R44.reuse, R18, R152 ;  /* 0x000000122c3c723c */ /* 0x040fe20000081098 */
[----:B------:R-:W-:Y:S07]  /*396c0*/  STL.64 [R1+0x510], R8 ;  /* 0x0005100801007387 */ /* 0x000fee0000100a00 */
[C---:B------:R-:W-:Y:S01]  /*396d0*/  HMMA.1688.F32.TF32 R52, R44.reuse, R22, R156 ;  /* 0x000000162c34723c */ /* 0x040fe2000008109c */
[----:B------:R-:W-:Y:S01]  /*396e0*/  STL.64 [R1+0x518], R10 ;  /* 0x0005180a01007387 */ /* 0x000fe20000100a00 */
[----:B------:R-:W-:Y:S01]  /*396f0*/  MOV R68, R221 ;  /* 0x000000dd00447202 */ /* 0x000fe20000000f00 */
[----:B------:R-:W-:Y:S01]  /*39700*/  IMAD.MOV.U32 R69, RZ, RZ, R220 ;  /* 0x000000ffff457224 */ /* 0x000fe200078e00dc */
[----:B------:R-:W-:Y:S01]  /*39710*/  MOV R70, R212 ;  /* 0x000000d400467202 */ /* 0x000fe20000000f00 */
[----:B------:R-:W-:Y:S01]  /*39720*/  IMAD.MOV.U32 R71, RZ, RZ, R217 ;  /* 0x000000ffff477224 */ /* 0x000fe200078e00d9 */
[----:B------:R-:W-:Y:S01]  /*39730*/  MOV R235, R236 ;  /* 0x000000ec00eb7202 */ /* 0x000fe20000000f00 */
[----:B------:R-:W-:Y:S04]  /*39740*/  STL.64 [R1+0x850], R64 ;  /* 0x0008504001007387 */ /* 0x000fe80000100a00 */
[----:B------:R1:W-:Y:S04]  /*39750*/  STL.64 [R1+0x858], R66 ;  /* 0x0008584201007387 */ /* 0x0003e80000100a00 */
[----:B------:R-:W-:Y:S04]  /*39760*/  STL.64 [R1+0x840], R60 ;  /* 0x0008403c01007387 */ /* 0x000fe80000100a00 */
[----:B------:R3:W-:Y:S01]  /*39770*/  STL.64 [R1+0x848], R62 ;  /* 0x0008483e01007387 */ /* 0x0007e20000100a00 */
[C---:B-1----:R-:W-:Y:S03]  /*39780*/  HMMA.1688.F32.TF32 R64, R44.reuse, R26, R160 ;  /* 0x0000001a2c40723c */ /* 0x042fe600000810a0 */
[----:B------:R-:W-:Y:S04]  /*39790*/  STL.64 [R1+0x830], R52 ;  /* 0x0008303401007387 */ /* 0x000fe80000100a00 */
[----:B------:R1:W-:Y:S01]  /*397a0*/  STL.64 [R1+0x838], R54 ;  /* 0x0008383601007387 */ /* 0x0003e20000100a00 */
[C---:B---3--:R-:W-:Y:S01]  /*397b0*/  HMMA.1688.F32.TF32 R60, R44.reuse, R30, R164 ;  /* 0x0000001e2c3c723c */ /* 0x048fe200000810a4 */
        /* <DEDUP_REMOVED lines=8> */
[C---:B-1----:R-:W-:Y:S03]  /*39840*/  HMMA.1688.F32.TF32 R52, R44.reuse, R34, R168 ;  /* 0x000000222c34723c */ /* 0x042fe600000810a8 */
        /* <DEDUP_REMOVED lines=8> */
[----:B---3--:R-:W-:Y:S03]  /*398d0*/  HMMA.1688.F32.TF32 R60, R44, R42, R176 ;  /* 0x0000002a2c3c723c */ /* 0x008fe600000810b0 */
[----:B------:R-:W-:Y:S04]  /*398e0*/  LDS R9, [R0+0xa280] ;  /* 0x00a2800000097984 */ /* 0x000fe80000000800 */
[----:B------:R-:W1:Y:S01]  /*398f0*/  LDS R11, [R0+0xb280] ;  /* 0x00b28000000b7984 */ /* 0x000e620000000800 */
[C---:B--2---:R-:W-:Y:S03]  /*39900*/  HMMA.1688.F32.TF32 R52, R48.reuse, R14, R180 ;  /* 0x0000000e3034723c */ /* 0x044fe600000810b4 */
[----:B------:R-:W-:Y:S04]  /*39910*/  LDS R152, [R4+0xc000] ;  /* 0x00c0000004987984 */ /* 0x000fe80000000800 */
[----:B------:R-:W-:Y:S01]  /*39920*/  LDS R154, [R4+0xd000] ;  /* 0x00d00000049a7984 */ /* 0x000fe20000000800 */
[C---:B------:R-:W-:Y:S03]  /*39930*/  HMMA.1688.F32.TF32 R44, R48.reuse, R18, R184 ;  /* 0x00000012302c723c */ /* 0x040fe600000810b8 */
        /* <DEDUP_REMOVED lines=9> */
[C---:B---3--:R-:W-:Y:S01]  /*399d0*/  HMMA.1688.F32.TF32 R52, R48.reuse, R26, R192 ;  /* 0x0000001a3034723c */ /* 0x048fe200000810c0 */
[----:B------:R-:W-:Y:S01]  /*399e0*/  MOV R238, R213 ;  /* 0x000000d500ee7202 */ /* 0x000fe20000000f00 */
[----:B------:R-:W-:Y:S01]  /*399f0*/  IMAD.MOV.U32 R239, RZ, RZ, R214 ;  /* 0x000000ffffef7224 */ /* 0x000fe200078e00d6 */
[----:B------:R-:W-:Y:S04]  /*39a00*/  LDS R184, [R2+0xc080] ;  /* 0x00c0800002b87984 */ /* 0x000fe80000000800 */
[----:B------:R-:W-:Y:S01]  /*39a10*/  LDS R186, [R2+0xd080] ;  /* 0x00d0800002ba7984 */ /* 0x000fe20000000800 */
[----:B--2---:R-:W-:Y:S03]  /*39a20*/  HMMA.1688.F32.TF32 R44, R48, R30, R196 ;  /* 0x0000001e302c723c */ /* 0x004fe600000810c4 */
[----:B------:R-:W-:Y:S04]  /*39a30*/  LDS R185, [R0+0xc080] ;  /* 0x00c0800000b97984 */ /* 0x000fe80000000800 */
[----:B------:R-:W-:Y:S04]  /*39a40*/  STL.64 [R1+0x640], R60 ;  /* 0x0006403c01007387 */ /* 0x000fe80000100a00 */
[----:B------:R-:W-:Y:S04]  /*39a50*/  STL.64 [R1+0x648], R62 ;  /* 0x0006483e01007387 */ /* 0x000fe80000100a00 */
[----:B------:R2:W-:Y:S04]  /*39a60*/  STL.64 [R1+0x630], R52 ;  /* 0x0006303401007387 */ /* 0x0005e80000100a00 */
[----:B------:R3:W-:Y:S04]  /*39a70*/  STL.64 [R1+0x638], R54 ;  /* 0x0006383601007387 */ /* 0x0007e80000100a00 */
[----:B------:R-:W4:Y:S04]  /*39a80*/  LDL.LU R221, [R1+0x28c4] ;  /* 0x0028c40001dd7983 */ /* 0x000f280000300800 */
[----:B------:R-:W-:Y:S04]  /*39a90*/  STL.64 [R1+0x620], R44 ;  /* 0x0006202c01007387 */ /* 0x000fe80000100a00 */
[----:B------:R1:W-:Y:S04]  /*39aa0*/  STL.64 [R1+0x628], R46 ;  /* 0x0006282e01007387 */ /* 0x0003e80000100a00 */
[----:B------:R-:W2:Y:S04]  /*39ab0*/  LDL.LU R220, [R1+0x28c0] ;  /* 0x0028c00001dc7983 */ /* 0x000ea80000300800 */
[----:B------:R-:W3:Y:S04]  /*39ac0*/  LDL.LU R212, [R1+0x28bc] ;  /* 0x0028bc0001d47983 */ /* 0x000ee80000300800 */
[----:B------:R-:W3:Y:S04]  /*39ad0*/  LDL.LU R217, [R1+0x28b8] ;  /* 0x0028b80001d97983 */ /* 0x000ee80000300800 */
[----:B------:R-:W3:Y:S04]  /*39ae0*/  LDL.LU R216, [R1+0x28b4] ;  /* 0x0028b40001d87983 */ /* 0x000ee80000300800 */
[----:B------:R-:W3:Y:S01]  /*39af0*/  LDL.LU R222, [R1+0x28b0] ;  /* 0x0028b00001de7983 */ /* 0x000ee20000300800 */
[----:B------:R-:W-:Y:S03]  /*39b00*/  HMMA.1688.F32.TF32 R228, R228, R42, R144 ;  /* 0x0000002ae4e4723c */ /* 0x000fe60000081090 */
[----:B------:R-:W-:Y:S04]  /*39b10*/  LDS R187, [R0+0xd080] ;  /* 0x00d0800000bb7984 */ /* 0x000fe80000000800 */
[----:B------:R-:W-:Y:S04]  /*39b20*/  LDS R153, [R5+0xc000] ;  /* 0x00c0000005997984 */ /* 0x000fe80000000800 */
[----:B------:R-:W-:Y:S01]  /*39b30*/  LDS R155, [R5+0xd000] ;  /* 0x00d00000059b7984 */ /* 0x000fe20000000800 */
[----:B----4-:R-:W-:-:S03]  /*39b40*/  MOV R242, R221 ;  /* 0x000000dd00f27202 */ /* 0x010fc60000000f00 */
[----:B------:R-:W4:Y:S01]  /*39b50*/  LDL.LU R221, [R1+0x28ac] ;  /* 0x0028ac0001dd7983 */ /* 0x000f220000300800 */
        /* <DEDUP_REMOVED lines=18> */
[----:B------:R-:W2:Y:S04]  /*39c80*/  LDL.LU R96, [R1+0x130] ;  /* 0x0001300001607983 */ /* 0x000ea80000300800 */
[----:B------:R-:W2:Y:S01]  /*39c90*/  LDL.LU R97, [R1+0x134] ;  /* 0x0001340001617983 */ /* 0x000ea20000300800 */
[----:B---3--:R-:W-:-:S03]  /*39ca0*/  MOV R82, R222 ;  /* 0x000000de00527202 */ /* 0x008fc60000000f00 */
[----:B------:R-:W3:Y:S01]  /*39cb0*/  LDL.LU R98, [R1+0x138] ;  /* 0x0001380001627983 */ /* 0x000ee20000300800 */
[----:B------:R-:W-:-:S03]  /*39cc0*/  IMAD.MOV.U32 R83, RZ, RZ, R216 ;  /* 0x000000ffff537224 */ /* 0x000fc600078e00d8 */
[----:B------:R-:W3:Y:S01]  /*39cd0*/  LDL.LU R99, [R1+0x13c] ;  /* 0x00013c0001637983 */ /* 0x000ee20000300800 */
        /* <DEDUP_REMOVED lines=13> */
[----:B------:R-:W-:-:S02]  /*39db0*/  IMAD.MOV.U32 R63, RZ, RZ, R223 ;  /* 0x000000ffff3f7224 */ /* 0x000fc400078e00df */
[----:B----4-:R-:W-:Y:S01]  /*39dc0*/  IMAD.MOV.U32 R81, RZ, RZ, R221 ;  /* 0x000000ffff517224 */ /* 0x010fe200078e00dd */
[----:B--2---:R-:W-:Y:S02]  /*39dd0*/  MOV R80, R220 ;  /* 0x000000dc00507202 */ /* 0x004fe40000000f00 */
[----:B------:R-:W2:Y:S04]  /*39de0*/  LDL.LU R220, [R1+0x28a4] ;  /* 0x0028a40001dc7983 */ /* 0x000ea80000300800 */
[----:B------:R-:W2:Y:S04]  /*39df0*/  LDL.LU R221, [R1+0x28a0] ;  /* 0x0028a00001dd7983 */ /* 0x000ea80000300800 */
[----:B------:R-:W2:Y:S04]  /*39e00*/  LDL.LU R222, [R1+0x289c] ;  /* 0x00289c0001de7983 */ /* 0x000ea80000300800 */
        /* <DEDUP_REMOVED lines=20> */
[----:B------:R-:W4:Y:S01]  /*39f50*/  LDL.LU R223, [R1+0x2848] ;  /* 0x0028480001df7983 */ /* 0x000f220000300800 */
[----:B-1----:R-:W-:Y:S08]  /*39f60*/  HMMA.1688.F32.TF32 R88, R8, R34, R88 ;  /* 0x000000220858723c */ /* 0x002ff00000081058 */
[C---:B------:R-:W-:Y:S08]  /*39f70*/  HMMA.1688.F32.TF32 R240, R56.reuse, R18, R240 ;  /* 0x0000001238f0723c */ /* 0x040ff000000810f0 */
[C---:B------:R-:W-:Y:S08]  /*39f80*/  HMMA.1688.F32.TF32 R236, R56.reuse, R22, R236 ;  /* 0x0000001638ec723c */ /* 0x040ff000000810ec */
[-C--:B------:R-:W-:Y:S08]  /*39f90*/  HMMA.1688.F32.TF32 R52, R56, R38.reuse, R52 ;  /* 0x000000263834723c */ /* 0x080ff00000081034 */
[C---:B--2---:R-:W-:Y:S08]  /*39fa0*/  HMMA.1688.F32.TF32 R44, R48.reuse, R38, R204 ;  /* 0x00000026302c723c */ /* 0x044ff000000810cc */
[C---:B---3--:R-:W-:Y:S08]  /*39fb0*/  HMMA.1688.F32.TF32 R104, R48.reuse, R34, R200 ;  /* 0x000000223068723c */ /* 0x048ff000000810c8 */
[----:B----4-:R-:W-:Y:S08]  /*39fc0*/  HMMA.1688.F32.TF32 R100, R48, R42, R208 ;  /* 0x0000002a3064723c */ /* 0x010ff000000810d0 */
[C---:B------:R-:W-:Y:S01]  /*39fd0*/  HMMA.1688.F32.TF32 R48, R8.reuse, R14, R212 ;  /* 0x0000000e0830723c */ /* 0x040fe200000810d4 */
        /* <DEDUP_REMOVED lines=25> */
[----:B------:R1:W-:Y:S08]  /*3a170*/  STL.64 [R1+0x88], R50 ;  /* 0x0000883201007387 */ /* 0x0003f00000100a00 */
[----:B------:R-:W-:Y:S01]  /*3a180*/  STL.64 [R1+0x70], R44 ;  /* 0x0000702c01007387 */ /* 0x000fe20000100a00 */
[C---:B-1----:R-:W-:Y:S03]  /*3a190*/  HMMA.1688.F32.TF32 R48, R8.reuse, R38, R84 ;  /* 0x000000260830723c */ /* 0x042fe60000081054 */
[----:B------:R1:W-:Y:S05]  /*3a1a0*/  STL.64 [R1+0x78], R46 ;  /* 0x0000782e01007387 */ /* 0x0003ea0000100a00 */
[----:B-1----:R-:W-:Y:S08]  /*3a1b0*/  HMMA.1688.F32.TF32 R44, R8, R42, R80 ;  /* 0x0000002a082c723c */ /* 0x002ff00000081050 */
[C---:B------:R-:W-:Y:S01]  /*3a1c0*/  HMMA.1688.F32.TF32 R8, R56.reuse, R14, R76 ;  /* 0x0000000e3808723c */ /* 0x040fe2000008104c */
[----:B------:R-:W-:Y:S04]  /*3a1d0*/  STL.64 [R1+0x60], R88 ;  /* 0x0000605801007387 */ /* 0x000fe80000100a00 */
[----:B------:R-:W-:Y:S04]  /*3a1e0*/  STL.64 [R1+0x68], R90 ;  /* 0x0000685a01007387 */ /* 0x000fe80000100a00 */
[----:B------:R-:W-:Y:S04]  /*3a1f0*/  STL.64 [R1+0x50], R48 ;  /* 0x0000503001007387 */ /* 0x000fe80000100a00 */
[----:B------:R-:W-:Y:S04]  /*3a200*/  STL.64 [R1+0x58], R50 ;  /* 0x0000583201007387 */ /* 0x000fe80000100a00 */
[----:B------:R-:W-:Y:S04]  /*3a210*/  STL.64 [R1+0x40], R44 ;  /* 0x0000402c01007387 */ /* 0x000fe80000100a00 */
[----:B------:R1:W-:Y:S04]  /*3a220*/  STL.64 [R1+0x48], R46 ;  /* 0x0000482e01007387 */ /* 0x0003e80000100a00 */
[----:B------:R-:W-:Y:S04]  /*3a230*/  STL.64 [R1+0x26b8], R242 ;  /* 0x0026b8f201007387 */ /* 0x000fe80000100a00 */
[----:B------:R-:W-:Y:S04]  /*3a240*/  STL.64 [R1+0x30], R8 ;  /* 0x0000300801007387 */ /* 0x000fe80000100a00 */
[----:B------:R2:W-:Y:S01]  /*3a250*/  STL.64 [R1+0x38], R10 ;  /* 0x0000380a01007387 */ /* 0x0005e20000100a00 */
[C---:B-1----:R-:W-:Y:S08]  /*3a260*/  HMMA.1688.F32.TF32 R44, R56.reuse, R30, R68 ;  /* 0x0000001e382c723c */ /* 0x042ff00000081044 */
[C---:B--2---:R-:W-:Y:S08]  /*3a270*/  HMMA.1688.F32.TF32 R8, R56.reuse, R26, R72 ;  /* 0x0000001a3808723c */ /* 0x044ff00000081048 */
[C---:B------:R-:W-:Y:S01]  /*3a280*/  HMMA.1688.F32.TF32 R48, R56.reuse, R34, R64 ;  /* 0x000000223830723c */ /* 0x040fe20000081040 */
[----:B------:R-:W-:Y:S04]  /*3a290*/  STL.64 [R1+0x26b0], R240 ;  /* 0x0026b0f001007387 */ /* 0x000fe80000100a00 */
[----:B------:R-:W-:Y:S04]  /*3a2a0*/  STL.64 [R1+0x26c8], R238 ;  /* 0x0026c8ee01007387 */ /* 0x000fe80000100a00 */
[----:B------:R-:W-:Y:S04]  /*3a2b0*/  STL.64 [R1+0x26c0], R236 ;  /* 0x0026c0ec01007387 */ /* 0x000fe80000100a00 */
[----:B------:R-:W-:Y:S04]  /*3a2c0*/  LDS R68, [R2+0xa300] ;  /* 0x00a3000002447984 */ /* 0x000fe80000000800 */
        /* <DEDUP_REMOVED lines=82> */
[----:B------:R-:W2:Y:S01]  /*3a7f0*/  LDS R71, [R0+0xb300] ;  /* 0x00b3000000477984 */ /* 0x000ea20000000800 */
[----:B------:R-:W-:Y:S03]  /*3a800*/  HMMA.1688.F32.TF32 R56, R56, R42, R60 ;  /* 0x0000002a3838723c */ /* 0x000fe6000008103c */
[----:B------:R-:W-:Y:S04]  /*3a810*/  LDS R72, [R4+0xa300] ;  /* 0x00a3000004487984 */ /* 0x000fe80000000800 */
[----:B------:R-:W-:Y:S04]  /*3a820*/  LDS R74, [R4+0xb300] ;  /* 0x00b30000044a7984 */ /* 0x000fe80000000800 */
[----:B------:R-:W-:Y:S04]  /*3a830*/  LDS R73, [R5+0xa300] ;  /* 0x00a3000005497984 */ /* 0x000fe80000000800 */
[----:B------:R-:W1:Y:S04]  /*3a840*/  LDS R75, [R5+0xb300] ;  /* 0x00b30000054b7984 */ /* 0x000e680000000800 */
[----:B------:R-:W-:Y:S04]  /*3a850*/  LDS R64, [R2+0xa380] ;  /* 0x00a3800002407984 */ /* 0x000fe80000000800 */
[----:B------:R-:W-:Y:S04]  /*3a860*/  STL [R1+0x269c], R56 ;  /* 0x00269c3801007387 */ /* 0x000fe80000100800 */
[----:B------:R-:W-:Y:S04]  /*3a870*/  STL [R1+0x2698], R57 ;  /* 0x0026983901007387 */ /* 0x000fe80000100800 */
[----:B------:R-:W-:Y:S04]  /*3a880*/  STL [R1+0x2694], R58 ;  /* 0x0026943a01007387 */ /* 0x000fe80000100800 */
[----:B------:R-:W-:Y:S04]  /*3a890*/  STL [R1+0x2690], R59 ;  /* 0x0026903b01007387 */ /* 0x000fe80000100800 */
        /* <DEDUP_REMOVED lines=8> */
[C---:B---3--:R-:W-:Y:S08]  /*3a920*/  HMMA.1688.F32.TF32 R48, R68.reuse, R14, R140 ;  /* 0x0000000e4430723c */ /* 0x048ff0000008108c */
[C---:B----4-:R-:W-:Y:S11]  /*3a930*/  HMMA.1688.F32.TF32 R8, R68.reuse, R22, R132 ;  /* 0x000000164408723c */ /* 0x050ff60000081084 */
[----:B------:R-:W-:Y:S04]  /*3a940*/  @!UPT UIADD3 URZ, URZ, URZ, URZ ;  /* 0x0000003f3f3ff290 */ /* 0x000fe8000fffe03f */
        /* <DEDUP_REMOVED lines=16> */
[----:B---3--:R-:W-:Y:S08]  /*3aa50*/  HMMA.1688.F32.TF32 R44, R68, R42, R224 ;  /* 0x0000002a442c723c */ /* 0x008ff000000810e0 */
[----:B-1----:R-:W-:Y:S07]  /*3aa60*/  HMMA.1688.F32.TF32 R8, R72, R14, R112 ;  /* 0x0000000e4808723c */ /* 0x002fee0000081070 */
[----:B------:R-:W-:Y:S04]  /*3aa70*/  STL.64 [R1+0x780], R48 ;  /* 0x0007803001007387 */ /* 0x000fe80000100a00 */
[----:B------:R-:W-:Y:S04]  /*3aa80*/  STL.64 [R1+0x788], R50 ;  /* 0x0007883201007387 */ /* 0x000fe80000100a00 */
[----:B------:R-:W-:Y:S04]  /*3aa90*/  STL.64 [R1+0x420], R44 ;  /* 0x0004202c01007387 */ /* 0x000fe80000100a00 */
[----:B------:R-:W-:Y:S04]  /*3aaa0*/  STL.64 [R1+0x428], R46 ;  /* 0x0004282e01007387 */ /* 0x000fe80000100a00 */
[----:B------:R1:W-:Y:S01]  /*3aab0*/  STL [R1+0x5fc], R11 ;  /* 0x0005fc0b01007387 */ /* 0x0003e20000100800 */
[----:B------:R-:W-:Y:S01]  /*3aac0*/  MOV R57, R8 ;  /* 0x0000000800397202 */ /* 0x000fe20000000f00 */
[----:B------:R-:W-:Y:S01]  /*3aad0*/  IMAD.MOV.U32 R58, RZ, RZ, R9 ;  /* 0x000000ffff3a7224 */ /* 0x000fe200078e0009 */
[----:B------:R-:W-:-:S02]  /*3aae0*/  MOV R59, R10 ;  /* 0x0000000a003b7202 */ /* 0x000fc40000000f00 */
[----:B-1----:R-:W-:Y:S03]  /*3aaf0*/  HMMA.1688.F32.TF32 R8, R72, R18, R108 ;  /* 0x000000124808723c */ /* 0x002fe6000008106c */
[----:B------:R-:W-:Y:S04]  /*3ab00*/  STL [R1+0x26a8], R59 ;  /* 0x0026a83b01007387 */ /* 0x000fe80000100800 */
[----:B------:R-:W-:Y:S04]  /*3ab10*/  STL [R1+0x26a4], R58 ;  /* 0x0026a43a01007387 */ /* 0x000fe80000100800 */
[----:B------:R-:W-:Y:S11]  /*3ab20*/  STL [R1+0x26a0], R57 ;  /* 0x0026a03901007387 */ /* 0x000ff60000100800 */
[----:B------:R-:W-:Y:S01]  /*3ab30*/  @!UPT UIADD3 URZ, URZ, URZ, URZ ;  /* 0x0000003f3f3ff290 */ /* 0x000fe2000fffe03f */
[----:B------:R-:W-:Y:S01]  /*3ab40*/  STL.64 [R1+0x400], R8 ;  /* 0x0004000801007387 */ /* 0x000fe20000100a00 */
[----:B------:R-:W-:-:S03]  /*3ab50*/  IMAD.MOV.U32 R56, RZ, RZ, R11 ;  /* 0x000000ffff387224 */ /* 0x000fc600078e000b */
[----:B------:R1:W-:Y:S02]  /*3ab60*/  STL [R1+0x408], R10 ;  /* 0x0004080a01007387 */ /* 0x0003e40000100800 */
[C---:B-1----:R-:W-:Y:S11]  /*3ab70*/  HMMA.1688.F32.TF32 R8, R72.reuse, R22, R104 ;  /* 0x000000164808723c */ /* 0x042ff60000081068 */
[----:B------:R-:W-:Y:S11]  /*3ab80*/  @!UPT UIADD3 URZ, URZ, URZ, URZ ;  /* 0x0000003f3f3ff290 */ /* 0x000ff6000fffe03f */
[----:B------:R-:W-:Y:S01]  /*3ab90*/  @!UPT UIADD3 URZ, URZ, URZ, URZ ;  /* 0x0000003f3f3ff290 */ /* 0x000fe2000fffe03f */
[----:B------:R1:W-:Y:S01]  /*3aba0*/  STL [R1+0x3f0], R8 ;  /* 0x0003f00801007387 */ /* 0x0003e20000100800 */
[----:B------:R-:W-:Y:S01]  /*3abb0*/  MOV R59, R9 ;  /* 0x00000009003b7202 */ /* 0x000fe20000000f00 */
[----:B------:R-:W-:Y:S01]  /*3abc0*/  IMAD.MOV.U32 R58, RZ, RZ, R10 ;  /* 0x000000ffff3a7224 */ /* 0x000fe200078e000a */
[----:B------:R-:W-:Y:S02]  /*3abd0*/  MOV R57, R11 ;  /* 0x0000000b00397202 */ /* 0x000fe40000000f00 */
[C---:B-1----:R-:W-:Y:S02]  /*3abe0*/  HMMA.1688.F32.TF32 R8, R72.reuse, R26, R100 ;  /* 0x0000001a4808723c */ /* 0x042fe40000081064 */
[----:B------:R-:W-:Y:S04]  /*3abf0*/  STL.64 [R1+0x2718], R58 ;  /* 0x0027183a01007387 */ /* 0x000fe80000100a00 */
[----:B------:R-:W-:Y:S02]  /*3ac00*/  STL.64 [R1+0x2710], R56 ;  /* 0x0027103801007387 */ /* 0x000fe40000100a00 */
[C---:B------:R-:W-:Y:S08]  /*3ac10*/  HMMA.1688.F32.TF32 R48, R72.reuse, R30, R96 ;  /* 0x0000001e4830723c */ /* 0x040ff00000081060 */
[C---:B------:R-:W-:Y:S07]  /*3ac20*/  HMMA.1688.F32.TF32 R44, R72.reuse, R34, R92 ;  /* 0x00000022482c723c */ /* 0x040fee000008105c */
[----:B------:R-:W-:Y:S04]  /*3ac30*/  STL.64 [R1+0x3e0], R8 ;  /* 0x0003e00801007387 */ /* 0x000fe80000100a00 */
[----:B------:R1:W-:Y:S02]  /*3ac40*/  STL.64 [R1+0x3e8], R10 ;  /* 0x0003e80a01007387 */ /* 0x0003e40000100a00 */
[C---:B-1----:R-:W-:Y:S02]  /*3ac50*/  HMMA.1688.F32.TF32 R8, R72.reuse, R38, R88 ;  /* 0x000000264808723c */ /* 0x042fe40000081058 */
[----:B------:R-:W-:Y:S04]  /*3ac60*/  STL.64 [R1+0x3d0], R48 ;  /* 0x0003d03001007387 */ /* 0x000fe80000100a00 */
[----:B------:R1:W-:Y:S04]  /*3ac70*/  STL.64 [R1+0x3d8], R50 ;  /* 0x0003d83201007387 */ /* 0x0003e80000100a00 */
[----:B------:R-:W-:Y:S04]  /*3ac80*/  STL.64 [R1+0x3c0], R44 ;  /* 0x0003c02c01007387 */ /* 0x000fe80000100a00 */
[----:B------:R2:W-:Y:S01]  /*3ac90*/  STL.64 [R1+0x3c8], R46 ;  /* 0x0003c82e01007387 */ /* 0x0005e20000100a00 */
[----:B-1----:R-:W-:Y:S08]  /*3aca0*/  HMMA.1688.F32.TF32 R48, R72, R42, R84 ;  /* 0x0000002a4830723c */ /* 0x002ff00000081054 */
[----:B------:R-:W-:Y:S01]  /*3acb0*/  STL.64 [R1+0x3b0], R8 ;  /* 0x0003b00801007387 */ /* 0x000fe20000100a00 */
[C---:B--2---:R-:W-:Y:S03]  /*3acc0*/  HMMA.1688.F32.TF32 R44, R64.reuse, R14, R80 ;  /* 0x0000000e402c723c */ /* 0x044fe60000081050 */
[----:B------:R1:W-:Y:S05]  /*3acd0*/  STL.64 [R1+0x3b8], R10 ;  /* 0x0003b80a01007387 */ /* 0x0003ea0000100a00 */
[----:B-1----:R-:W-:Y:S06]  /*3ace0*/  HMMA.1688.F32.TF32 R8, R64, R18, R76 ;  /* 0x000000124008723c */ /* 0x002fec000008104c */
        /* <DEDUP_REMOVED lines=49> */
[----:B------:R-:W-:Y:S01]  /*3b000*/  MOV R78, R6 ;  /* 0x00000006004e7202 */ /* 0x000fe20000000f00 */
[----:B------:R-:W-:Y:S01]  /*3b010*/  IMAD.MOV.U32 R79, RZ, RZ, R3 ;  /* 0x000000ffff4f7224 */ /* 0x000fe200078e0003 */
[----:B------:R-:W-:Y:S01]  /*3b020*/  MOV R76, R12 ;  /* 0x0000000c004c7202 */ /* 0x000fe20000000f00 */
[----:B------:R-:W-:Y:S01]  /*3b030*/  IMAD.MOV.U32 R83, RZ, RZ, R13 ;  /* 0x000000ffff537224 */ /* 0x000fe200078e000d */
[----:B------:R-:W-:Y:S01]  /*3b040*/  MOV R82, R16 ;  /* 0x0000001000527202 */ /* 0x000fe20000000f00 */
[----:B------:R-:W-:-:S02]  /*3b050*/  IMAD.MOV.U32 R91, RZ, RZ, R29 ;  /* 0x000000ffff5b7224 */ /* 0x000fc400078e001d */
[----:B------:R-:W-:Y:S01]  /*3b060*/  IMAD.MOV.U32 R81, RZ, RZ, R17 ;  /* 0x000000ffff517224 */ /* 0x000fe200078e0011 */
[----:B------:R-:W-:Y:S01]  /*3b070*/  MOV R84, R28 ;  /* 0x0000001c00547202 */ /* 0x000fe20000000f00 */
[----:B------:R-:W-:Y:S01]  /*3b080*/  IMAD.MOV.U32 R85, RZ, RZ, R25 ;  /* 0x000000ffff557224 */ /* 0x000fe200078e0019 */
[----:B------:R-:W-:Y:S01]  /*3b090*/  MOV R86, R24 ;  /* 0x0000001800567202 */ /* 0x000fe20000000f00 */
[----:B------:R-:W-:Y:S01]  /*3b0a0*/  IMAD.MOV.U32 R87, RZ, RZ, R21 ;  /* 0x000000ffff577224 */ /* 0x000fe200078e0015 */
[----:B------:R-:W-:Y:S01]  /*3b0b0*/  MOV R80, R20 ;  /* 0x0000001400507202 */ /* 0x000fe20000000f00 */
[C---:B-1----:R-:W-:Y:S01]  /*3b0c0*/  HMMA.1688.F32.TF32 R8, R64.reuse, R26, R120 ;  /* 0x0000001a4008723c */ /* 0x042fe20000081078 */
[----:B------:R-:W-:Y:S01]  /*3b0d0*/  IMAD.MOV.U32 R77, RZ, RZ, R7 ;  /* 0x000000ffff4d7224 */ /* 0x000fe200078e0007 */
[----:B------:R-:W-:Y:S04]  /*3b0e0*/  LDS R120, [R2+0xc000] ;  /* 0x00c0000002787984 */ /* 0x000fe80000000800 */
[----:B------:R-:W-:Y:S02]  /*3b0f0*/  LDS R122, [R2+0xd000] ;  /* 0x00d00000027a7984 */ /* 0x000fe40000000800 */
[----:B--2---:R-:W-:Y:S02]  /*3b100*/  HMMA.1688.F32.TF32 R44, R64, R22, R124 ;  /* 0x00000016402c723c */ /* 0x004fe4000008107c */
[----:B------:R-:W-:Y:S04]  /*3b110*/  LDS R121, [R0+0xc000] ;  /* 0x00c0000000797984 */ /* 0x000fe80000000800 */
[----:B------:R-:W-:Y:S10]  /*3b120*/  LDS R123, [R0+0xd000] ;  /* 0x00d00000007b7984 */ /* 0x000ff40000000800 */
[----:B------:R-:W-:Y:S01]  /*3b130*/  MOV R6, R10 ;  /* 0x0000000a00067202 */ /* 0x000fe20000000f00 */
[----:B------:R-:W-:-:S06]  /*3b140*/  IMAD.MOV.U32 R3, RZ, RZ, R11 ;  /* 0x000000ffff037224 */ /* 0x000fcc00078e000b */
[----:B------:R-:W-:Y:S04]  /*3b150*/  STL.64 [R1+0x110], R44 ;  /* 0x0001102c01007387 */ /* 0x000fe80000100a00 */
[----:B------:R-:W-:Y:S04]  /*3b160*/  STL.64 [R1+0x118], R46 ;  /* 0x0001182e01007387 */ /* 0x000fe80000100a00 */
[----:B------:R3:W-:Y:S02]  /*3b170*/  STL.64 [R1+0x100], R8 ;  /* 0x0001000801007387 */ /* 0x0007e40000100a00 */
[C---:B---3--:R-:W-:Y:S08]  /*3b180*/  HMMA.1688.F32.TF32 R8, R64.reuse, R30, R116 ;  /* 0x0000001e4008723c */ /* 0x048ff00000081074 */
[C---:B------:R-:W-:Y:S08]  /*3b190*/  HMMA.1688.F32.TF32 R48, R64.reuse, R34, R224 ;  /* 0x000000224030723c */ /* 0x040ff000000810e0 */
[----:B------:R-:W-:Y:S07]  /*3b1a0*/  HMMA.1688.F32.TF32 R44, R64, R38, R112 ;  /* 0x00000026402c723c */ /* 0x000fee0000081070 */
[----:B------:R-:W-:Y:S04]  /*3b1b0*/  STL.64 [R1+0xf0], R8 ;  /* 0x0000f00801007387 */ /* 0x000fe80000100a00 */
[----:B------:R4:W-:Y:S01]  /*3b1c0*/  STL.64 [R1+0xf8], R10 ;  /* 0x0000f80a01007387 */ /* 0x0009e20000100a00 */
[----:B------:R-:W-:Y:S08]  /*3b1d0*/  HMMA.1688.F32.TF32 R12, R60, R14, R104 ;  /* 0x0000000e3c0c723c */ /* 0x000ff00000081068 */
[----:B----4-:R-:W-:Y:S08]  /*3b1e0*/  HMMA.1688.F32.TF32 R8, R64, R42, R108 ;  /* 0x0000002a4008723c */ /* 0x010ff0000008106c */
        /* <DEDUP_REMOVED lines=8> */
[----:B------:R-:W-:Y:S04]  /*3b270*/  STL.64 [R1+0xc0], R8 ;  /* 0x0000c00801007387 */ /* 0x000fe80000100a00 */
[----:B------:R-:W-:Y:S04]  /*3b280*/  STL.64 [R1+0xd0], R44 ;  /* 0x0000d02c01007387 */ /* 0x000fe80000100a00 */
[----:B------:R-:W-:Y:S04]  /*3b290*/  STL.64 [R1+0xd8], R46 ;  /* 0x0000d82e01007387 */ /* 0x000fe80000100a00 */
[----:B------:R-:W-:Y:S04]  /*3b2a0*/  STL [R1+0xc8], R10 ;  /* 0x0000c80a01007387 */ /* 0x000fe80000100800 */
        /* <DEDUP_REMOVED lines=16> */
[----:B------:R-:W2:Y:S01]  /*3b3b0*/  LDL.LU R114, [R1+0x8e8] ;  /* 0x0008e80001727983 */ /* 0x000ea20000300800 */
[----:B------:R-:W-:-:S03]  /*3b3c0*/  IMAD.MOV.U32 R111, RZ, RZ, R252 ;  /* 0x000000ffff6f7224 */ /* 0x000fc600078e00fc */
[----:B------:R-:W2:Y:S04]  /*3b3d0*/  LDL.LU R115, [R1+0x8ec] ;  /* 0x0008ec0001737983 */ /* 0x000ea80000300800 */
[----:B------:R-:W3:Y:S04]  /*3b3e0*/  LDL.LU R108, [R1+0x8f0] ;  /* 0x0008f000016c7983 */ /* 0x000ee80000300800 */
[----:B------:R-:W3:Y:S04]  /*3b3f0*/  LDL.LU R109, [R1+0x8f4] ;  /* 0x0008f400016d7983 */ /* 0x000ee80000300800 */
[----:B------:R-:W3:Y:S04]  /*3b400*/  LDL.LU R110, [R1+0x8f8] ;  /* 0x0008f800016e7983 */ /* 0x000ee80000300800 */
        /* <DEDUP_REMOVED lines=16> */
[----:B----4-:R-:W-:-:S03]  /*3b510*/  MOV R103, R252 ;  /* 0x000000fc00677202 */ /* 0x010fc60000000f00 */
[----:B------:R-:W4:Y:S01]  /*3b520*/  LDL.LU R252, [R1+0x2840] ;  /* 0x0028400001fc7983 */ /* 0x000f220000300800 */
[----:B------:R-:W-:Y:S11]  /*3b530*/  HMMA.1688.F32.TF32 R40, R60, R42, R76 ;  /* 0x0000002a3c28723c */ /* 0x000ff6000008104c */
[----:B------:R-:W-:Y:S11]  /*3b540*/  @!UPT UIADD3 URZ, URZ, URZ, URZ ;  /* 0x0000003f3f3ff290 */ /* 0x000ff6000fffe03f */
[----:B------:R-:W-:Y:S01]  /*3b550*/  @!UPT UIADD3 URZ, URZ, URZ, URZ ;  /* 0x0000003f3f3ff290 */ /* 0x000fe2000fffe03f */
[----:B------:R-:W-:Y:S04]  /*3b560*/  STL.64 [R1+0x2758], R42 ;  /* 0x0027582a01007387 */ /* 0x000fe80000100a00 */
[----:B------:R-:W-:Y:S04]  /*3b570*/  STL.64 [R1+0x2750], R40 ;  /* 0x0027502801007387 */ /* 0x000fe80000100a00 */
[----:B----4-:R-:W2:Y:S04]  /*3b580*/  LDSM.16.M88.4 R60, [R252+0x20080] ;  /* 0x02008000fc3c783b */ /* 0x010ea80000000200 */
[----:B------:R-:W1:Y:S04]  /*3b590*/  LDSM.16.M88.4 R64, [R252+0x20880] ;  /* 0x02088000fc40783b */ /* 0x000e680000000200 */
[----:B------:R-:W4:Y:S04]  /*3b5a0*/  LDSM.16.M88.4 R68, [R252+0x21080] ;  /* 0x02108000fc44783b */ /* 0x000f280000000200 */
[----:B------:R-:W3:Y:S04]  /*3b5b0*/  LDSM.16.M88.4 R72, [R252+0x21880] ;  /* 0x02188000fc48783b */ /* 0x000ee80000000200 */
[----:B------:R-:W3:Y:S04]  /*3b5c0*/  LDSM.16.M88.4 R76, [R252+0x22080] ;  /* 0x02208000fc4c783b */ /* 0x000ee80000000200 */
[----:B------:R-:W3:Y:S04]  /*3b5d0*/  LDSM.16.M88.4 R80, [R252+0x22880] ;  /* 0x02288000fc50783b */ /* 0x000ee80000000200 */
[----:B------:R-:W3:Y:S04]  /*3b5e0*/  LDSM.16.M88.4 R84, [R252+0x23080] ;  /* 0x02308000fc54783b */ /* 0x000ee80000000200 */
[----:B------:R-:W3:Y:S01]  /*3b5f0*/  LDSM.16.M88.4 R88, [R252+0x23880] ;  /* 0x02388000fc58783b */ /* 0x000ee20000000200 */
[C---:B--2---:R-:W-:Y:S08]  /*3b600*/  HMMA.1688.F32.TF32 R92, R120.reuse, R60, R92 ;  /* 0x0000003c785c723c */ /* 0x044ff0000008105c */
[C---:B-1----:R-:W-:Y:S08]  /*3b610*/  HMMA.1688.F32.TF32 R96, R120.reuse, R64, R96 ;  /* 0x000000407860723c */ /* 0x042ff00000081060 */
[C---:B----4-:R-:W-:Y:S08]  /*3b620*/  HMMA.1688.F32.TF32 R100, R120.reuse, R68, R100 ;  /* 0x000000447864723c */ /* 0x050ff00000081064 */
[C---:B---3--:R-:W-:Y:S08]  /*3b630*/  HMMA.1688.F32.TF32 R104, R120.reuse, R72, R104 ;  /* 0x000000487868723c */ /* 0x048ff00000081068 */
        /* <DEDUP_REMOVED lines=11> */
[----:B------:R-:W2:Y:S04]  /*3b6f0*/  LDL.LU R224, [R1] ;  /* 0x0000000001e07983 */ /* 0x000ea80000300800 */
        /* <DEDUP_REMOVED lines=93> */
[----:B---3--:R-:W-:Y:S01]  /*3bcd0*/  HMMA.1688.F32.TF32 R172, R184, R76, R172 ;  /* 0x0000004cb8ac723c */ /* 0x008fe200000810ac */
[----:B------:R-:W-:Y:S04]  /*3bce0*/  STL.64 [R1+0x27b8], R114 ;  /* 0x0027b87201007387 */ /* 0x000fe80000100a00 */
[----:B------:R-:W-:Y:S01]  /*3bcf0*/  STL.64 [R1+0x27b0], R112 ;  /* 0x0027b07001007387 */ /* 0x000fe20000100a00 */
        /* <DEDUP_REMOVED lines=11> */
[----:B------:R-:W-:-:S02]  /*3bdb0*/  MOV R45, R247 ;  /* 0x000000f7002d7202 */ /* 0x000fc40000000f00 */
[----:B------:R-:W-:Y:S01]  /*3bdc0*/  MOV R47, R246 ;  /* 0x000000f6002f7202 */ /* 0x000fe20000000f00 */
[C---:B----4-:R-:W-:Y:S08]  /*3bdd0*/  HMMA.1688.F32.TF32 R116, R120.reuse, R84, R116 ;  /* 0x000000547874723c */ /* 0x050ff00000081074 */
[----:B------:R-:W-:Y:S01]  /*3bde0*/  HMMA.1688.F32.TF32 R120, R120, R88, R216 ;  /* 0x000000587878723c */ /* 0x000fe200000810d8 */
[----:B------:R-:W-:Y:S04]  /*3bdf0*/  LDS R216, [R4+0xc100] ;  /* 0x00c1000004d87984 */ /* 0x000fe80000000800 */
[----:B------:R-:W-:Y:S03]  /*3be00*/  LDS R218, [R4+0xd100] ;  /* 0x00d1000004da7984 */ /* 0x000fe60000000800 */
[----:B------:R-:W-:Y:S01]  /*3be10*/  HMMA.1688.F32.TF32 R124, R152, R60, R124 ;  /* 0x0000003c987c723c */ /* 0x000fe2000008107c */
[----:B------:R-:W-:Y:S04]  /*3be20*/  LDS R217, [R5+0xc100] ;  /* 0x00c1000005d97984 */ /* 0x000fe80000000800 */
[----:B------:R-:W-:Y:S04]  /*3be30*/  LDS R219, [R5+0xd100] ;  /* 0x00d1000005db7984 */ /* 0x000fe80000000800 */
[----:B------:R-:W-:Y:S04]  /*3be40*/  STL.64 [R1+0x27c8], R118 ;  /* 0x0027c87601007387 */ /* 0x000fe80000100a00 */
[----:B------:R-:W-:Y:S04]  /*3be50*/  STL.64 [R1+0x27c0], R116 ;  /* 0x0027c07401007387 */ /* 0x000fe80000100a00 */
[----:B------:R-:W-:Y:S04]  /*3be60*/  STL.64 [R1+0x27d8], R122 ;  /* 0x0027d87a01007387 */ /* 0x000fe80000100a00 */
[----:B------:R-:W-:Y:S04]  /*3be70*/  STL.64 [R1+0x27d0], R120 ;  /* 0x0027d07801007387 */ /* 0x000fe80000100a00 */
[----:B------:R1:W-:Y:S01]  /*3be80*/  STL [R1+0x264c], R175 ;  /* 0x00264caf01007387 */ /* 0x0003e20000100800 */
[----:B------:R-:W-:Y:S11]  /*3be90*/  HMMA.1688.F32.TF32 R176, R184, R80, R176 ;  /* 0x00000050b8b0723c */ /* 0x000ff600000810b0 */
[----:B------:R-:W-:Y:S11]  /*3bea0*/  @!UPT UIADD3 URZ, URZ, URZ, URZ ;  /* 0x0000003f3f3ff290 */ /* 0x000ff6000fffe03f */
[----:B------:R-:W-:Y:S01]  /*3beb0*/  @!UPT UIADD3 URZ, URZ, URZ, URZ ;  /* 0x0000003f3f3ff290 */ /* 0x000fe2000fffe03f */
[----:B------:R2:W-:Y:S04]  /*3bec0*/  STL [R1+0x2648], R178 ;  /* 0x002648b201007387 */ /* 0x0005e80000100800 */
[----:B------:R3:W-:Y:S04]  /*3bed0*/  STL [R1+0x2644], R179 ;  /* 0x002644b301007387 */ /* 0x0007e80000100800 */
[----:B------:R4:W-:Y:S04]  /*3bee0*/  STL [R1+0x2640], R183 ;  /* 0x002640b701007387 */ /* 0x0009e80000100800 */
        /* <DEDUP_REMOVED lines=14> */
[----:B----4-:R-:W-:Y:S01]  /*3bfd0*/  MOV R55, R244 ;  /* 0x000000f400377202 */ /* 0x010fe20000000f00 */
[----:B------:R-:W-:-:S02]  /*3bfe0*/  IMAD.MOV.U32 R54, RZ, RZ, R234 ;  /* 0x000000ffff367224 */ /* 0x000fc400078e00ea */
[----:B------:R-:W-:Y:S02]  /*3bff0*/  IMAD.MOV.U32 R52, RZ, RZ, R232 ;  /* 0x000000ffff347224 */ /* 0x000fe400078e00e8 */
[----:B------:R-:W2:Y:S01]  /*3c000*/  LDL.LU R232, [R1+0x280c] ;  /* 0x00280c0001e87983 */ /* 0x000ea20000300800 */
[----:B------:R-:W-:-:S03]  /*3c010*/  MOV R53, R233 ;  /* 0x000000e900357202 */ /* 0x000fc60000000f00 */
[----:B------:R-:W2:Y:S04]  /*3c020*/  LDL.LU R233, [R1+0x2808] ;  /* 0x0028080001e97983 */ /* 0x000ea80000300800 */
[----:B------:R-:W2:Y:S01]  /*3c030*/  LDL.LU R234, [R1+0x2804] ;  /* 0x0028040001ea7983 */ /* 0x000ea20000300800 */
[----:B------:R-:W-:Y:S01]  /*3c040*/  MOV R59, R248 ;  /* 0x000000f8003b7202 */ /* 0x000fe20000000f00 */
[----:B------:R-:W-:Y:S02]  /*3c050*/  IMAD.MOV.U32 R58, RZ, RZ, R247 ;  /* 0x000000ffff3a7224 */ /* 0x000fe400078e00f7 */
[----:B------:R-:W3:Y:S01]  /*3c060*/  LDL.LU R244, [R1+0x2800] ;  /* 0x0028000001f47983 */ /* 0x000ee20000300800 */
[----:B------:R-:W-:-:S03]  /*3c070*/  IMAD.MOV.U32 R56, RZ, RZ, R245 ;  /* 0x000000ffff387224 */ /* 0x000fc600078e00f5 */
[----:B------:R-:W3:Y:S01]  /*3c080*/  LDL.LU R245, [R1+0x27fc] ;  /* 0x0027fc0001f57983 */ /* 0x000ee20000300800 */
[----:B------:R-:W-:-:S03]  /*3c090*/  MOV R57, R246 ;  /* 0x000000f600397202 */ /* 0x000fc60000000f00 */
[----:B------:R-:W3:Y:S04]  /*3c0a0*/  LDL.LU R246, [R1+0x27f8] ;  /* 0x0027f80001f67983 */ /* 0x000ee80000300800 */
[----:B------:R-:W3:Y:S04]  /*3c0b0*/  LDL.LU R247, [R1+0x27f4] ;  /* 0x0027f40001f77983 */ /* 0x000ee80000300800 */
[----:B------:R-:W4:Y:S01]  /*3c0c0*/  LDL.LU R248, [R1+0x27f0] ;  /* 0x0027f00001f87983 */ /* 0x000f220000300800 */
[----:B------:R-:W-:-:S03]  /*3c0d0*/  IMAD.MOV.U32 R48, RZ, RZ, R249 ;  /* 0x000000ffff307224 */ /* 0x000fc600078e00f9 */
[----:B------:R-:W2:Y:S01]  /*3c0e0*/  LDL.LU R12, [R1+0x8c0] ;  /* 0x0008c000010c7983 */ /* 0x000ea20000300800 */
[----:B------:R-:W-:-:S03]  /*3c0f0*/  MOV R49, R250 ;  /* 0x000000fa00317202 */ /* 0x000fc60000000f00 */
[----:B------:R-:W2:Y:S04]  /*3c100*/  LDL.LU R13, [R1+0x8c4] ;  /* 0x0008c400010d7983 */ /* 0x000ea80000300800 */
[----:B------:R-:W2:Y:S04]  /*3c110*/  LDL.LU R14, [R1+0x8c8] ;  /* 0x0008c800010e7983 */ /* 0x000ea80000300800 */
[----:B------:R-:W2:Y:S04]  /*3c120*/  LDL.LU R15, [R1+0x8cc] ;  /* 0x0008cc00010f7983 */ /* 0x000ea80000300800 */
[----:B------:R-:W4:Y:S04]  /*3c130*/  LDL.LU R249, [R1+0x27ec] ;  /* 0x0027ec0001f97983 */ /* 0x000f280000300800 */
[----:B------:R-:W4:Y:S04]  /*3c140*/  LDL.LU R250, [R1+0x27e8] ;  /* 0x0027e80001fa7983 */ /* 0x000f280000300800 */
[----:B------:R-:W4:Y:S04]  /*3c150*/  LDL.LU R251, [R1+0x27e4] ;  /* 0x0027e40001fb7983 */ /* 0x000f280000300800 */
        /* <DEDUP_REMOVED lines=14> */
[----:B------:R-:W-:Y:S08]  /*3c240*/  HMMA.1688.F32.TF32 R168, R184, R72, R168 ;  /* 0x00000048b8a8723c */ /* 0x000ff000000810a8 */
[-C--:B------:R-:W-:Y:S08]  /*3c250*/  HMMA.1688.F32.TF32 R152, R152, R88.reuse, R208 ;  /* 0x000000589898723c */ /* 0x080ff000000810d0 */
[----:B------:R-:W-:Y:S08]  /*3c260*/  HMMA.1688.F32.TF32 R184, R184, R88, R204 ;  /* 0x00000058b8b8723c */ /* 0x000ff000000810cc */
[C---:B------:R-:W-:Y:S08]  /*3c270*/  HMMA.1688.F32.TF32 R188, R212.reuse, R60, R188 ;  /* 0x0000003cd4bc723c */ /* 0x040ff000000810bc */
[C---:B------:R-:W-:Y:S08]  /*3c280*/  HMMA.1688.F32.TF32 R192, R212.reuse, R64, R192 ;  /* 0x00000040d4c0723c */ /* 0x040ff000000810c0 */
[C---:B------:R-:W-:Y:S08]  /*3c290*/  HMMA.1688.F32.TF32 R196, R212.reuse, R68, R196 ;  /* 0x00000044d4c4723c */ /* 0x040ff000000810c4 */
[C---:B------:R-:W-:Y:S08]  /*3c2a0*/  HMMA.1688.F32.TF32 R200, R212.reuse, R72, R200 ;  /* 0x00000048d4c8723c */ /* 0x040ff000000810c8 */
[C---:B------:R-:W-:Y:S01]  /*3c2b0*/  HMMA.1688.F32.TF32 R204, R212.reuse, R76, R224 ;  /* 0x0000004cd4cc723c */ /* 0x040fe200000810e0 */
[----:B------:R-:W-:Y:S04]  /*3c2c0*/  LDS R224, [R2+0xc180] ;  /* 0x00c1800002e07984 */ /* 0x000fe80000000800 */
[----:B------:R-:W-:Y:S04]  /*3c2d0*/  LDS R226, [R2+0xd180] ;  /* 0x00d1800002e27984 */ /* 0x000fe80000000800 */
[----:B------:R-:W-:Y:S04]  /*3c2e0*/  LDS R225, [R0+0xc180] ;  /* 0x00c1800000e17984 */ /* 0x000fe80000000800 */
[----:B------:R-:W-:Y:S01]  /*3c2f0*/  LDS R227, [R0+0xd180] ;  /* 0x00d1800000e37984 */ /* 0x000fe20000000800 */
[C---:B---3--:R-:W-:Y:S08]  /*3c300*/  HMMA.1688.F32.TF32 R20, R212.reuse, R84, R244 ;  /* 0x00000054d414723c */ /* 0x048ff000000810f4 */
[C---:B----4-:R-:W-:Y:S08]  /*3c310*/  HMMA.1688.F32.TF32 R208, R212.reuse, R80, R248 ;  /* 0x00000050d4d0723c */ /* 0x050ff000000810f8 */
[----:B--2---:R-:W-:Y:S01]  /*3c320*/  HMMA.1688.F32.TF32 R16, R212, R88, R232 ;  /* 0x00000058d410723c */ /* 0x004fe200000810e8 */
[----:B------:R-:W-:Y:S04]  /*3c330*/  LDS R212, [R2+0xc100] ;  /* 0x00c1000002d47984 */ /* 0x000fe80000000800 */
[----:B------:R-:W-:Y:S04]  /*3c340*/  LDS R214, [R2+0xd100] ;  /* 0x00d1000002d67984 */ /* 0x000fe80000000800 */
[----:B------:R-:W-:Y:S04]  /*3c350*/  LDS R213, [R0+0xc100] ;  /* 0x00c1000000d57984 */ /* 0x000fe80000000800 */
[----:B------:R-:W2:Y:S04]  /*3c360*/  LDS R215, [R0+0xd100] ;  /* 0x00d1000000d77984 */ /* 0x000ea80000000800 */
[----:B------:R-:W-:Y:S04]  /*3c370*/  STL.64 [R1+0x1a0], R20 ;  /* 0x0001a01401007387 */ /* 0x000fe80000100a00 */
[----:B------:R3:W-:Y:S03]  /*3c380*/  STL.64 [R1+0x1a8], R22 ;  /* 0x0001a81601007387 */ /* 0x0007e60000100a00 */
[----:B-1----:R-:W-:Y:S01]  /*3c390*/  IMAD.MOV.U32 R175, RZ, RZ, R16 ;  /* 0x000000ffffaf7224 */ /* 0x002fe200078e0010 */
[----:B------:R-:W-:Y:S01]  /*3c3a0*/  MOV R178, R17 ;  /* 0x0000001100b27202 */ /* 0x000fe20000000f00 */
[----:B------:R-:W-:Y:S01]  /*3c3b0*/  IMAD.MOV.U32 R179, RZ, RZ, R18 ;  /* 0x000000ffffb37224 */ /* 0x000fe200078e0012 */
[----:B------:R-:W-:Y:S01]  /*3c3c0*/  MOV R183, R19 ;  /* 0x0000001300b77202 */ /* 0x000fe20000000f00 */
[----:B------:R-:W-:Y:S04]  /*3c3d0*/  LDS R232, [R4+0xc280] ;  /* 0x00c2800004e87984 */ /* 0x000fe80000000800 */
[----:B------:R-:W-:Y:S04]  /*3c3e0*/  LDS R234, [R4+0xd280] ;  /* 0x00d2800004ea7984 */ /* 0x000fe80000000800 */
[----:B------:R-:W-:Y:S04]  /*3c3f0*/  LDS R233, [R5+0xc280] ;  /* 0x00c2800005e97984 */ /* 0x000fe80000000800 */
[----:B------:R-:W-:Y:S01]  /*3c400*/  LDS R235, [R5+0xd280] ;  /* 0x00d2800005eb7984 */ /* 0x000fe20000000800 */
[C---:B--2---:R-:W-:Y:S08]  /*3c410*/  HMMA.1688.F32.TF32 R12, R212.reuse, R60, R12 ;  /* 0x0000003cd40c723c */ /* 0x044ff0000008100c */
[C---:B---3--:R-:W-:Y:S08]  /*3c420*/  HMMA.1688.F32.TF32 R20, R212.reuse, R64, R56 ;  /* 0x00000040d414723c */ /* 0x048ff00000081038 */
        /* <DEDUP_REMOVED lines=8> */
[C---:B-1----:R-:W-:Y:S08]  /*3c4b0*/  HMMA.1688.F32.TF32 R20, R212.reuse, R76, R44 ;  /* 0x0000004cd414723c */ /* 0x042ff0000008102c */
[----:B------:R-:W-:Y:S01]  /*3c4c0*/  STL.64 [R1+0x1f0], R12 ;  /* 0x0001f00c01007387 */ /* 0x000fe20000100a00 */
[C---:B--2---:R-:W-:Y:S03]  /*3c4d0*/  HMMA.1688.F32.TF32 R16, R212.reuse, R80, R8 ;  /* 0x00000050d410723c */ /* 0x044fe60000081008 */
[----:B------:R1:W-:Y:S05]  /*3c4e0*/  STL.64 [R1+0x1f8], R14 ;  /* 0x0001f80e01007387 */ /* 0x0003ea0000100a00 */
[C---:B------:R-:W-:Y:S08]  /*3c4f0*/  HMMA.1688.F32.TF32 R8, R212.reuse, R88, R240 ;  /* 0x00000058d408723c */ /* 0x040ff000000810f0 */
[----:B-1----:R-:W-:Y:S01]  /*3c500*/  HMMA.1688.F32.TF32 R12, R212, R84, R236 ;  /* 0x00000054d40c723c */ /* 0x002fe200000810ec */
[----:B------:R-:W-:Y:S04]  /*3c510*/  STL.64 [R1+0x1e0], R20 ;  /* 0x0001e01401007387 */ /* 0x000fe80000100a00 */
[----:B------:R-:W-:Y:S04]  /*3c520*/  STL.64 [R1+0x1e8], R22 ;  /* 0x0001e81601007387 */ /* 0x000fe80000100a00 */
[----:B------:R1:W-:Y:S04]  /*3c530*/  STL.64 [R1+0x1d0], R16 ;  /* 0x0001d01001007387 */ /* 0x0003e80000100a00 */
[----:B------:R2:W-:Y:S04]  /*3c540*/  STL.64 [R1+0x1d8], R18 ;  /* 0x0001d81201007387 */ /* 0x0005e80000100a00 */
[----:B------:R-:W3:Y:S06]  /*3c550*/  LDL.LU R236, [R1+0x260] ;  /* 0x0002600001ec7983 */ /* 0x000eec0000300800 */
[----:B------:R-:W-:Y:S04]  /*3c560*/  STL.64 [R1+0x1c0], R12 ;  /* 0x0001c00c01007387 */ /* 0x000fe80000100a00 */
[----:B------:R-:W-:Y:S04]  /*3c570*/  STL.64 [R1+0x1c8], R14 ;  /* 0x0001c80e01007387 */ /* 0x000fe80000100a00 */
[----:B------:R4:W-:Y:S04]  /*3c580*/  STL.64 [R1+0x180], R8 ;  /* 0x0001800801007387 */ /* 0x0009e80000100a00 */
[----:B------:R1:W-:Y:S04]  /*3c590*/  STL.64 [R1+0x188], R10 ;  /* 0x0001880a01007387 */ /* 0x0003e80000100a00 */
        /* <DEDUP_REMOVED lines=39> */
[----:B----4-:R-:W4:Y:S04]  /*3c810*/  LDL.LU R8, [R1+0x590] ;  /* 0x0005900001087983 */ /* 0x010f280000300800 */
        /* <DEDUP_REMOVED lines=20> */
[C---:B------:R-:W-:Y:S08]  /*3c960*/  HMMA.1688.F32.TF32 R40, R216.reuse, R64, R36 ;  /* 0x00000040d828723c */ /* 0x040ff00000081024 */
[C---:B---3--:R-:W-:Y:S08]  /*3c970*/  HMMA.1688.F32.TF32 R36, R216.reuse, R68, R32 ;  /* 0x00000044d824723c */ /* 0x048ff00000081020 */
[C---:B------:R-:W-:Y:S08]  /*3c980*/  HMMA.1688.F32.TF32 R32, R216.reuse, R72, R28 ;  /* 0x00000048d820723c */ /* 0x040ff0000008101c */
[C---:B------:R-:W-:Y:S08]  /*3c990*/  HMMA.1688.F32.TF32 R28, R216.reuse, R76, R44 ;  /* 0x0000004cd81c723c */ /* 0x040ff0000008102c */
[C---:B------:R-:W-:Y:S08]  /*3c9a0*/  HMMA.1688.F32.TF32 R248, R216.reuse, R80, R24 ;  /* 0x00000050d8f8723c */ /* 0x040ff00000081018 */
[C---:B------:R-:W-:Y:S08]  /*3c9b0*/  HMMA.1688.F32.TF32 R212, R216.reuse, R84, R20 ;  /* 0x00000054d8d4723c */ /* 0x040ff00000081014 */
[----:B------:R-:W-:Y:S01]  /*3c9c0*/  HMMA.1688.F32.TF32 R216, R216, R88, R16 ;  /* 0x00000058d8d8723c */ /* 0x000fe20000081010 */
[----:B------:R-:W-:Y:S04]  /*3c9d0*/  STL.64 [R1+0x170], R92 ;  /* 0x0001705c01007387 */ /* 0x000fe80000100a00 */
[----:B------:R-:W-:Y:S03]  /*3c9e0*/  STL.64 [R1+0x178], R94 ;  /* 0x0001785e01007387 */ /* 0x000fe60000100a00 */
[C---:B----4-:R-:W-:Y:S01]  /*3c9f0*/  HMMA.1688.F32.TF32 R244, R224.reuse, R60, R8 ;  /* 0x0000003ce0f4723c */ /* 0x050fe20000081008 */
[----:B------:R-:W-:Y:S04]  /*3ca00*/  STL.64 [R1+0x160], R40 ;  /* 0x0001602801007387 */ /* 0x000fe80000100a00 */
[----:B------:R-:W-:Y:S04]  /*3ca10*/  STL.64 [R1+0x168], R42 ;  /* 0x0001682a01007387 */ /* 0x000fe80000100a00 */
[----:B------:R-:W-:Y:S04]  /*3ca20*/  STL.64 [R1+0x20], R36 ;  /* 0x0000202401007387 */ /* 0x000fe80000100a00 */
[----:B------:R-:W-:Y:S04]  /*3ca30*/  STL.64 [R1+0x28], R38 ;  /* 0x0000282601007387 */ /* 0x000fe80000100a00 */
[----:B------:R-:W2:Y:S04]  /*3ca40*/  LDL.LU R44, [R1+0x270] ;  /* 0x00027000012c7983 */ /* 0x000ea80000300800 */
[----:B------:R-:W-:Y:S04]  /*3ca50*/  STL.64 [R1+0x10], R32 ;  /* 0x0000102001007387 */ /* 0x000fe80000100a00 */
[----:B------:R-:W-:Y:S01]  /*3ca60*/  STL.64 [R1+0x18], R34 ;  /* 0x0000182201007387 */ /* 0x000fe20000100a00 */
[C---:B------:R-:W-:Y:S03]  /*3ca70*/  HMMA.1688.F32.TF32 R20, R224.reuse, R64, R12 ;  /* 0x00000040e014723c */ /* 0x040fe6000008100c */
[----:B------:R-:W-:Y:S04]  /*3ca80*/  STL.64 [R1], R28 ;  /* 0x0000001c01007387 */ /* 0x000fe80000100a00 */
[----:B------:R-:W-:Y:S01]  /*3ca90*/  STL.64 [R1+0x8], R30 ;  /* 0x0000081e01007387 */ /* 0x000fe20000100a00 */
[C---:B------:R-:W-:Y:S03]  /*3caa0*/  HMMA.1688.F32.TF32 R12, R224.reuse, R72, R52 ;  /* 0x00000048e00c723c */ /* 0x040fe60000081034 */
[----:B------:R-:W2:Y:S04]  /*3cab0*/  LDL.LU R45, [R1+0x274] ;  /* 0x00027400012d7983 */ /* 0x000ea80000300800 */
[----:B------:R-:W2:Y:S01]  /*3cac0*/  LDL.LU R46, [R1+0x278] ;  /* 0x00027800012e7983 */ /* 0x000ea20000300800 */
[C---:B------:R-:W-:Y:S03]  /*3cad0*/  HMMA.1688.F32.TF32 R16, R224.reuse, R68, R56 ;  /* 0x00000044e010723c */ /* 0x040fe60000081038 */
[----:B------:R-:W2:Y:S04]  /*3cae0*/  LDL.LU R47, [R1+0x27c] ;  /* 0x00027c00012f7983 */ /* 0x000ea80000300800 */
[----:B------:R-:W-:Y:S04]  /*3caf0*/  STL [R1+0x25d0], R216 ;  /* 0x0025d0d801007387 */ /* 0x000fe80000100800 */
[----:B------:R-:W-:Y:S04]  /*3cb00*/  STL [R1+0x25cc], R217 ;  /* 0x0025ccd901007387 */ /* 0x000fe80000100800 */
[----:B------:R-:W-:Y:S04]  /*3cb10*/  STL [R1+0x25c8], R218 ;  /* 0x0025c8da01007387 */ /* 0x000fe80000100800 */
[----:B------:R-:W-:Y:S04]  /*3cb20*/  STL [R1+0x25c4], R219 ;  /* 0x0025c4db01007387 */ /* 0x000fe80000100800 */
[----:B------:R-:W3:Y:S04]  /*3cb30*/  LDL.LU R8, [R1+0x570] ;  /* 0x0005700001087983 */ /* 0x000ee80000300800 */
[----:B------:R-:W3:Y:S04]  /*3cb40*/  LDL.LU R9, [R1+0x574] ;  /* 0x0005740001097983 */ /* 0x000ee80000300800 */
[----:B------:R-:W3:Y:S04]  /*3cb50*/  LDL.LU R10, [R1+0x578] ;  /* 0x00057800010a7983 */ /* 0x000ee80000300800 */
[----:B------:R-:W3:Y:S04]  /*3cb60*/  LDL.LU R11, [R1+0x57c] ;  /* 0x00057c00010b7983 */ /* 0x000ee80000300800 */
        /* <DEDUP_REMOVED lines=8> */
[C---:B-1----:R-:W-:Y:S03]  /*3cbf0*/  HMMA.1688.F32.TF32 R20, R224.reuse, R76, R48 ;  /* 0x0000004ce014723c */ /* 0x042fe60000081030 */
[----:B------:R-:W-:Y:S04]  /*3cc00*/  STL.64 [R1+0x240], R12 ;  /* 0x0002400c01007387 */ /* 0x000fe80000100a00 */
[----:B------:R1:W-:Y:S01]  /*3cc10*/  STL.64 [R1+0x248], R14 ;  /* 0x0002480e01007387 */ /* 0x0003e20000100a00 */
[C---:B----4-:R-:W-:Y:S08]  /*3cc20*/  HMMA.1688.F32.TF32 R16, R224.reuse, R80, R236 ;  /* 0x00000050e010723c */ /* 0x050ff000000810ec */
[C---:B-1----:R-:W-:Y:S07]  /*3cc30*/  HMMA.1688.F32.TF32 R12, R224.reuse, R84, R240 ;  /* 0x00000054e00c723c */ /* 0x042fee00000810f0 */
[----:B------:R-:W-:Y:S04]  /*3cc40*/  STL.64 [R1+0x250], R20 ;  /* 0x0002501401007387 */ /* 0x000fe80000100a00 */
[----:B------:R-:W-:Y:S04]  /*3cc50*/  STL.64 [R1+0x258], R22 ;  /* 0x0002581601007387 */ /* 0x000fe80000100a00 */
[----:B------:R-:W4:Y:S04]  /*3cc60*/  LDL.LU R236, [R1+0x560] ;  /* 0x0005600001ec7983 */ /* 0x000f280000300800 */
[----:B------:R-:W-:Y:S04]  /*3cc70*/  STL.64 [R1+0x260], R16 ;  /* 0x0002601001007387 */ /* 0x000fe80000100a00 */
[----:B------:R-:W-:Y:S04]  /*3cc80*/  STL.64 [R1+0x268], R18 ;  /* 0x0002681201007387 */ /* 0x000fe80000100a00 */
        /* <DEDUP_REMOVED lines=14> */
[----:B------:R-:W-:Y:S04]  /*3cd70*/  LDS R224, [R4+0xc200] ;  /* 0x00c2000004e07984 */ /* 0x000fe80000000800 */
[----:B------:R-:W-:Y:S01]  /*3cd80*/  LDS R226, [R4+0xd200] ;  /* 0x00d2000004e27984 */ /* 0x000fe20000000800 */
[----:B---3--:R-:W-:Y:S01]  /*3cd90*/  HMMA.1688.F32.TF32 R8, R220, R60, R8 ;  /* 0x0000003cdc08723c */ /* 0x008fe20000081008 */
[----:B------:R-:W-:Y:S01]  /*3cda0*/  MOV R216, R15 ;  /* 0x0000000f00d87202 */ /* 0x000fe20000000f00 */
[----:B------:R-:W-:Y:S01]  /*3cdb0*/  IMAD.MOV.U32 R246, RZ, RZ, R14 ;  /* 0x000000fffff67224 */ /* 0x000fe200078e000e */
[----:B------:R-:W-:Y:S01]  /*3cdc0*/  MOV R245, R13 ;  /* 0x0000000d00f57202 */ /* 0x000fe20000000f00 */
[----:B------:R-:W-:Y:S01]  /*3cdd0*/  IMAD.MOV.U32 R244, RZ, RZ, R12 ;  /* 0x000000fffff47224 */ /* 0x000fe200078e000c */
[----:B------:R-:W-:Y:S04]  /*3cde0*/  LDS R225, [R5+0xc200] ;  /* 0x00c2000005e17984 */ /* 0x000fe80000000800 */
[----:B------:R-:W-:Y:S04]  /*3cdf0*/  STL [R1+0x25ec], R216 ;  /* 0x0025ecd801007387 */ /* 0x000fe80000100800 */
[----:B------:R-:W-:Y:S04]  /*3ce00*/  STL [R1+0x25e8], R246 ;  /* 0x0025e8f601007387 */ /* 0x000fe80000100800 */
[----:B------:R-:W-:Y:S04]  /*3ce10*/  STL [R1+0x25e4], R245 ;  /* 0x0025e4f501007387 */ /* 0x000fe80000100800 */
[----:B------:R-:W-:Y:S03]  /*3ce20*/  STL [R1+0x25e0], R244 ;  /* 0x0025e0f401007387 */ /* 0x000fe60000100800 */
[----:B------:R-:W-:Y:S01]  /*3ce30*/  IMAD.MOV.U32 R217, RZ, RZ, R8 ;  /* 0x000000ffffd97224 */ /* 0x000fe200078e0008 */
[----:B------:R-:W-:Y:S01]  /*3ce40*/  MOV R218, R9 ;  /* 0x0000000900da7202 */ /* 0x000fe20000000f00 */
[----:B------:R-:W3:Y:S01]  /*3ce50*/  LDL.LU R8, [R1+0x530] ;  /* 0x0005300001087983 */ /* 0x000ee20000300800 */
[----:B------:R-:W-:Y:S01]  /*3ce60*/  IMAD.MOV.U32 R219, RZ, RZ, R10 ;  /* 0x000000ffffdb7224 */ /* 0x000fe200078e000a */
[----:B------:R-:W-:-:S02]  /*3ce70*/  MOV R247, R11 ;  /* 0x0000000b00f77202 */ /* 0x000fc40000000f00 */
[----:B------:R-:W3:Y:S04]  /*3ce80*/  LDL.LU R9, [R1+0x534] ;  /* 0x0005340001097983 */ /* 0x000ee80000300800 */
[----:B------:R-:W3:Y:S04]  /*3ce90*/  LDL.LU R10, [R1+0x538] ;  /* 0x00053800010a7983 */ /* 0x000ee80000300800 */
[----:B------:R-:W3:Y:S04]  /*3cea0*/  LDL.LU R11, [R1+0x53c] ;  /* 0x00053c00010b7983 */ /* 0x000ee80000300800 */
[----:B------:R-:W-:Y:S04]  /*3ceb0*/  STL [R1+0x25fc], R247 ;  /* 0x0025fcf701007387 */ /* 0x000fe80000100800 */
[----:B------:R-:W-:Y:S04]  /*3cec0*/  STL [R1+0x25f8], R219 ;  /* 0x0025f8db01007387 */ /* 0x000fe80000100800 */
[----:B------:R-:W-:Y:S04]  /*3ced0*/  STL [R1+0x25f4], R218 ;  /* 0x0025f4da01007387 */ /* 0x000fe80000100800 */
[----:B------:R-:W-:Y:S04]  /*3cee0*/  STL [R1+0x25f0], R217 ;  /* 0x0025f0d901007387 */ /* 0x000fe80000100800 */
[----:B------:R-:W1:Y:S01]  /*3cef0*/  LDS R227, [R5+0xd200] ;  /* 0x00d2000005e37984 */ /* 0x000e620000000800 */
[C---:B----4-:R-:W-:Y:S03]  /*3cf00*/  HMMA.1688.F32.TF32 R12, R220.reuse, R64, R236 ;  /* 0x00000040dc0c723c */ /* 0x050fe600000810ec */
[----:B------:R-:W4:Y:S11]  /*3cf10*/  LDL.LU R236, [R1+0x520] ;  /* 0x0005200001ec7983 */ /* 0x000f360000300800 */
[----:B------:R-:W-:Y:S09]  /*3cf20*/  @!UPT UIADD3 URZ, URZ, URZ, URZ ;  /* 0x0000003f3f3ff290 */ /* 0x000ff2000fffe03f */
[----:B------:R-:W-:Y:S04]  /*3cf30*/  STL.64 [R1+0x2a0], R12 ;  /* 0x0002a00c01007387 */ /* 0x000fe80000100a00 */
[----:B------:R1:W-:Y:S04]  /*3cf40*/  STL.64 [R1+0x2a8], R14 ;  /* 0x0002a80e01007387 */ /* 0x0003e80000100a00 */
[----:B------:R-:W4:Y:S04]  /*3cf50*/  LDL.LU R237, [R1+0x524] ;  /* 0x0005240001ed7983 */ /* 0x000f280000300800 */
[----:B------:R-:W4:Y:S04]  /*3cf60*/  LDL.LU R238, [R1+0x528] ;  /* 0x0005280001ee7983 */ /* 0x000f280000300800 */
[----:B------:R-:W4:Y:S01]  /*3cf70*/  LDL.LU R239, [R1+0x52c] ;  /* 0x00052c0001ef7983 */ /* 0x000f220000300800 */
[----:B-1----:R-:W-:Y:S03]  /*3cf80*/  HMMA.1688.F32.TF32 R12, R220, R68, R240 ;  /* 0x00000044dc0c723c */ /* 0x002fe600000810f0 */
[----:B------:R-:W4:Y:S04]  /*3cf90*/  LDL.LU R240, [R1+0x510] ;  /* 0x0005100001f07983 */ /* 0x000f280000300800 */
[----:B------:R-:W4:Y:S04]  /*3cfa0*/  LDL.LU R241, [R1+0x514] ;  /* 0x0005140001f17983 */ /* 0x000f280000300800 */
[----:B------:R-:W4:Y:S04]  /*3cfb0*/  LDL.LU R242, [R1+0x518] ;  /* 0x0005180001f27983 */ /* 0x000f280000300800 */
[----:B------:R-:W4:Y:S09]  /*3cfc0*/  LDL.LU R243, [R1+0x51c] ;  /* 0x00051c0001f37983 */ /* 0x000f320000300800 */
[----:B------:R-:W-:Y:S01]  /*3cfd0*/  IMAD.MOV.U32 R216, RZ, RZ, R12 ;  /* 0x000000ffffd87224 */ /* 0x000fe200078e000c */
[----:B------:R-:W-:Y:S01]  /*3cfe0*/  MOV R246, R13 ;  /* 0x0000000d00f67202 */ /* 0x000fe20000000f00 */
[----:B------:R-:W-:Y:S01]  /*3cff0*/  IMAD.MOV.U32 R245, RZ, RZ, R14 ;  /* 0x000000fffff57224 */ /* 0x000fe200078e000e */
[----:B------:R-:W-:-:S05]  /*3d000*/  MOV R244, R15 ;  /* 0x0000000f00f47202 */ /* 0x000fca0000000f00 */
[----:B------:R1:W-:Y:S04]  /*3d010*/  STL [R1+0x260c], R244 ;  /* 0x00260cf401007387 */ /* 0x0003e80000100800 */
[----:B------:R1:W-:Y:S04]  /*3d020*/  STL [R1+0x2608], R245 ;  /* 0x002608f501007387 */ /* 0x0003e80000100800 */
[----:B------:R1:W-:Y:S04]  /*3d030*/  STL [R1+0x2604], R216 ;  /* 0x002604d801007387 */ /* 0x0003e80000100800 */
[----:B------:R1:W-:Y:S01]  /*3d040*/  STL [R1+0x2600], R246 ;  /* 0x002600f601007387 */ /* 0x0003e20000100800 */
[C---:B--2---:R-:W-:Y:S08]  /*3d050*/  HMMA.1688.F32.TF32 R12, R220.reuse, R72, R44 ;  /* 0x00000048dc0c723c */ /* 0x044ff0000008102c */
[----:B---3--:R-:W-:Y:S11]  /*3d060*/  HMMA.1688.F32.TF32 R8, R220, R76, R8 ;  /* 0x0000004cdc08723c */ /* 0x008ff60000081008 */
[----:B------:R-:W-:Y:S05]  /*3d070*/  @!UPT UIADD3 URZ, URZ, URZ, URZ ;  /* 0x0000003f3f3ff290 */ /* 0x000fea000fffe03f */
[----:B------:R-:W-:Y:S01]  /*3d080*/  MOV R217, R15 ;  /* 0x0000000f00d97202 */ /* 0x000fe20000000f00 */
[----:B------:R-:W-:Y:S01]  /*3d090*/  IMAD.MOV.U32 R218, RZ, RZ, R14 ;  /* 0x000000ffffda7224 */ /* 0x000fe200078e000e */
[----:B------:R-:W-:Y:S01]  /*3d0a0*/  MOV R219, R13 ;  /* 0x0000000d00db7202 */ /* 0x000fe20000000f00 */
[----:B------:R-:W-:-:S05]  /*3d0b0*/  IMAD.MOV.U32 R247, RZ, RZ, R12 ;  /* 0x000000fffff77224 */ /* 0x000fca00078e000c */
[----:B-1----:R-:W-:Y:S01]  /*3d0c0*/  IMAD.MOV.U32 R244, RZ, RZ, R8 ;  /* 0x000000fffff47224 */ /* 0x002fe200078e0008 */
[----:B------:R-:W-:Y:S01]  /*3d0d0*/  MOV R245, R9 ;  /* 0x0000000900f57202 */ /* 0x000fe20000000f00 */
[----:B------:R-:W-:Y:S01]  /*3d0e0*/  IMAD.MOV.U32 R216, RZ, RZ, R10 ;  /* 0x000000ffffd87224 */ /* 0x000fe200078e000a */
[----:B------:R-:W-:Y:S01]  /*3d0f0*/  MOV R246, R11 ;  /* 0x0000000b00f67202 */ /* 0x000fe20000000f00 */
[----:B------:R1:W-:Y:S04]  /*3d100*/  STL [R1+0x261c], R217 ;  /* 0x00261cd901007387 */ /* 0x0003e80000100800 */
[----:B------:R2:W-:Y:S04]  /*3d110*/  STL [R1+0x2618], R218 ;  /* 0x002618da01007387 */ /* 0x0005e80000100800 */
[----:B------:R3:W-:Y:S04]  /*3d120*/  STL [R1+0x2614], R247 ;  /* 0x002614f701007387 */ /* 0x0007e80000100800 */
[----:B------:R1:W-:Y:S04]  /*3d130*/  STL [R1+0x2610], R219 ;  /* 0x002610db01007387 */ /* 0x0003e80000100800 */
[----:B------:R1:W-:Y:S04]  /*3d140*/  STL [R1+0x262c], R246 ;  /* 0x00262cf601007387 */ /* 0x0003e80000100800 */
[----:B------:R1:W-:Y:S01]  /*3d150*/  STL [R1+0x2628], R216 ;  /* 0x002628d801007387 */ /* 0x0003e20000100800 */
[C---:B----4-:R-:W-:Y:S03]  /*3d160*/  HMMA.1688.F32.TF32 R8, R220.reuse, R80, R236 ;  /* 0x00000050dc08723c */ /* 0x050fe600000810ec */
[----:B------:R4:W-:Y:S11]  /*3d170*/  STL [R1+0x2624], R244 ;  /* 0x002624f401007387 */ /* 0x0009f60000100800 */
[----:B------:R-:W-:Y:S10]  /*3d180*/  @!UPT UIADD3 URZ, URZ, URZ, URZ ;  /* 0x0000003f3f3ff290 */ /* 0x000ff4000fffe03f */
[----:B-1----:R-:W-:Y:S01]  /*3d190*/  IMAD.MOV.U32 R217, RZ, RZ, R8 ;  /* 0x000000ffffd97224 */ /* 0x002fe200078e0008 */
[----:B--2---:R-:W-:Y:S01]  /*3d1a0*/  MOV R218, R9 ;  /* 0x0000000900da7202 */ /* 0x004fe20000000f00 */
[----:B---3--:R-:W-:Y:S01]  /*3d1b0*/  IMAD.MOV.U32 R247, RZ, RZ, R10 ;  /* 0x000000fffff77224 */ /* 0x008fe200078e000a */
[----:B------:R-:W-:Y:S02]  /*3d1c0*/  MOV R219, R11 ;  /* 0x0000000b00db7202 */ /* 0x000fe40000000f00 */
[C---:B------:R-:W-:Y:S01]  /*3d1d0*/  HMMA.1688.F32.TF32 R8, R220.reuse, R84, R240 ;  /* 0x00000054dc08723c */ /* 0x040fe200000810f0 */
[----:B------:R1:W-:Y:S04]  /*3d1e0*/  STL [R1+0x2620], R245 ;  /* 0x002620f501007387 */ /* 0x0003e80000100800 */
[----:B------:R2:W-:Y:S04]  /*3d1f0*/  STL [R1+0x263c], R219 ;  /* 0x00263cdb01007387 */ /* 0x0005e80000100800 */
[----:B------:R2:W-:Y:S04]  /*3d200*/  STL [R1+0x2638], R247 ;  /* 0x002638f701007387 */ /* 0x0005e80000100800 */
[----:B------:R1:W-:Y:S04]  /*3d210*/  STL [R1+0x2634], R217 ;  /* 0x002634d901007387 */ /* 0x0003e80000100800 */
[----:B------:R1:W-:Y:S04]  /*3d220*/  STL [R1+0x2630], R218 ;  /* 0x002630da01007387 */ /* 0x0003e80000100800 */
[----:B------:R-:W3:Y:S03]  /*3d230*/  LDL.LU R12, [R1+0x30] ;  /* 0x00003000010c7983 */ /* 0x000ee60000300800 */
[----:B------:R-:W-:Y:S01]  /*3d240*/  IMAD.MOV.U32 R246, RZ, RZ, R8 ;  /* 0x000000fffff67224 */ /* 0x000fe200078e0008 */
[----:B------:R-:W-:Y:S01]  /*3d250*/  MOV R216, R9 ;  /* 0x0000000900d87202 */ /* 0x000fe20000000f00 */
[----:B----4-:R-:W-:Y:S01]  /*3d260*/  IMAD.MOV.U32 R244, RZ, RZ, R10 ;  /* 0x000000fffff47224 */ /* 0x010fe200078e000a */
[----:B-1----:R-:W-:Y:S01]  /*3d270*/  MOV R245, R11 ;  /* 0x0000000b00f57202 */ /* 0x002fe20000000f00 */
[----:B------:R-:W3:Y:S01]  /*3d280*/  LDL.LU R13, [R1+0x34] ;  /* 0x00003400010d7983 */ /* 0x000ee20000300800 */
[----:B------:R-:W-:Y:S03]  /*3d290*/  HMMA.1688.F32.TF32 R8, R220, R88, R228 ;  /* 0x00000058dc08723c */ /* 0x000fe600000810e4 */
[----:B------:R-:W3:Y:S04]  /*3d2a0*/  LDL.LU R14, [R1+0x38] ;  /* 0x00003800010e7983 */ /* 0x000ee80000300800 */
        /* <DEDUP_REMOVED lines=19> */
[----:B------:R-:W-:-:S03]  /*3d3e0*/  MOV R247, R9 ;  /* 0x0000000900f77202 */ /* 0x000fc60000000f00 */
[----:B------:R-:W2:Y:S01]  /*3d3f0*/  LDL.LU R237, [R1+0xa4] ;  /* 0x0000a40001ed7983 */ /* 0x000ea20000300800 */
[----:B------:R-:W-:-:S03]  /*3d400*/  IMAD.MOV.U32 R217, RZ, RZ, R10 ;  /* 0x000000ffffd97224 */ /* 0x000fc600078e000a */
[----:B------:R-:W2:Y:S01]  /*3d410*/  LDL.LU R238, [R1+0xa8] ;  /* 0x0000a80001ee7983 */ /* 0x000ea20000300800 */
[----:B------:R-:W-:-:S03]  /*3d420*/  MOV R218, R11 ;  /* 0x0000000b00da7202 */ /* 0x000fc60000000f00 */
        /* <DEDUP_REMOVED lines=81> */
[----:B------:R-:W-:Y:S08]  /*3d940*/  HMMA.1688.F32.TF32 R36, R224, R64, R36 ;  /* 0x00000040e024723c */ /* 0x000ff00000081024 */
[C---:B-1----:R-:W-:Y:S08]  /*3d950*/  HMMA.1688.F32.TF32 R100, R220.reuse, R80, R100 ;  /* 0x00000050dc64723c */ /* 0x042ff00000081064 */
        /* <DEDUP_REMOVED lines=82> */
[----:B---3--:R-:W2:Y:S04]  /*3de80*/  LDL.LU R226, [R1+0x88] ;  /* 0x0000880001e27983 */ /* 0x008ea80000300800 */
[----:B------:R-:W2:Y:S01]  /*3de90*/  LDL.LU R227, [R1+0x8c] ;  /* 0x00008c0001e37983 */ /* 0x000ea20000300800 */
[C---:B------:R-:W-:Y:S08]  /*3dea0*/  HMMA.1688.F32.TF32 R236, R228.reuse, R64, R236 ;  /* 0x00000040e4ec723c */ /* 0x040ff000000810ec */
[C---:B------:R-:W-:Y:S01]  /*3deb0*/  HMMA.1688.F32.TF32 R240, R228.reuse, R68, R240 ;  /* 0x00000044e4f0723c */ /* 0x040fe200000810f0 */
        /* <DEDUP_REMOVED lines=11> */
[----:B------:R-:W3:Y:S01]  /*3df70*/  LDL.LU.64 R240, [R1+0x26b0] ;  /* 0x0026b00001f07983 */ /* 0x000ee20000300a00 */
[C---:B--2---:R-:W-:Y:S11]  /*3df80*/  HMMA.1688.F32.TF32 R224, R228.reuse, R72, R224 ;  /* 0x00000048e4e0723c */ /* 0x044ff600000810e0 */
[----:B------:R-:W-:Y:S11]  /*3df90*/  @!UPT UIADD3 URZ, URZ, URZ, URZ ;  /* 0x0000003f3f3ff290 */ /* 0x000ff6000fffe03f */
[----:B------:R-:W-:Y:S01]  /*3dfa0*/  @!UPT UIADD3 URZ, URZ, URZ, URZ ;  /* 0x0000003f3f3ff290 */ /* 0x000fe2000fffe03f */
[----:B------:R-:W-:Y:S04]  /*3dfb0*/  STL.64 [R1+0x360], R224 ;  /* 0x000360e001007387 */ /* 0x000fe80000100a00 */
[----:B------:R1:W-:Y:S02]  /*3dfc0*/  STL.64 [R1+0x368], R226 ;  /* 0x000368e201007387 */ /* 0x0003e40000100a00 */
[C---:B-1----:R-:W-:Y:S08]  /*3dfd0*/  HMMA.1688.F32.TF32 R224, R228.reuse, R76, R220 ;  /* 0x0000004ce4e0723c */ /* 0x042ff000000810dc */
[C---:B------:R-:W-:Y:S08]  /*3dfe0*/  HMMA.1688.F32.TF32 R220, R228.reuse, R80, R24 ;  /* 0x00000050e4dc723c */ /* 0x040ff00000081018 */
[C---:B------:R-:W-:Y:S08]  /*3dff0*/  HMMA.1688.F32.TF32 R24, R228.reuse, R84, R20 ;  /* 0x00000054e418723c */ /* 0x040ff00000081014 */
[----:B------:R-:W-:Y:S08]  /*3e000*/  HMMA.1688.F32.TF32 R20, R228, R88, R16 ;  /* 0x00000058e414723c */ /* 0x000ff00000081010 */
[C---:B------:R-:W-:Y:S08]  /*3e010*/  HMMA.1688.F32.TF32 R16, R232.reuse, R60, R12 ;  /* 0x0000003ce810723c */ /* 0x040ff0000008100c */
[C---:B---3--:R-:W-:Y:S01]  /*3e020*/  HMMA.1688.F32.TF32 R12, R232.reuse, R64, R240 ;  /* 0x00000040e80c723c */ /* 0x048fe200000810f0 */
        /* <DEDUP_REMOVED lines=14> */
[C---:B-1----:R-:W-:Y:S01]  /*3e110*/  HMMA.1688.F32.TF32 R12, R232.reuse, R76, R44 ;  /* 0x0000004ce80c723c */ /* 0x042fe2000008102c */
[----:B------:R-:W-:Y:S01]  /*3e120*/  IMAD.MOV.U32 R229, RZ, RZ, R59 ;  /* 0x000000ffffe57224 */ /* 0x000fe200078e003b */
[----:B------:R-:W-:Y:S01]  /*3e130*/  MOV R230, R58 ;  /* 0x0000003a00e67202 */ /* 0x000fe20000000f00 */
[----:B------:R-:W-:Y:S01]  /*3e140*/  IMAD.MOV.U32 R231, RZ, RZ, R57 ;  /* 0x000000ffffe77224 */ /* 0x000fe200078e0039 */
[----:B------:R-:W-:Y:S04]  /*3e150*/  LDS R44, [R4+0xc300] ;  /* 0x00c30000042c7984 */ /* 0x000fe80000000800 */
[C---:B------:R-:W-:Y:S01]  /*3e160*/  HMMA.1688.F32.TF32 R8, R232.reuse, R80, R48 ;  /* 0x00000050e808723c */ /* 0x040fe20000081030 */
[----:B------:R-:W-:Y:S04]  /*3e170*/  STL.64 [R1+0xb0], R20 ;  /* 0x0000b01401007387 */ /* 0x000fe80000100a00 */
[----:B------:R-:W-:Y:S04]  /*3e180*/  STL.64 [R1+0xb8], R22 ;  /* 0x0000b81601007387 */ /* 0x000fe80000100a00 */
[----:B------:R-:W-:Y:S04]  /*3e190*/  STL.64 [R1+0xa0], R16 ;  /* 0x0000a01001007387 */ /* 0x000fe80000100a00 */
[----:B------:R-:W-:Y:S04]  /*3e1a0*/  STL.64 [R1+0xa8], R18 ;  /* 0x0000a81201007387 */ /* 0x000fe80000100a00 */
[----:B------:R-:W2:Y:S04]  /*3e1b0*/  LDL.LU R228, [R1+0x3f0] ;  /* 0x0003f00001e47983 */ /* 0x000ea80000300800 */
[----:B------:R-:W-:Y:S04]  /*3e1c0*/  STL.64 [R1+0x90], R12 ;  /* 0x0000900c01007387 */ /* 0x000fe80000100a00 */
[----:B------:R-:W-:Y:S04]  /*3e1d0*/  STL.64 [R1+0x98], R14 ;  /* 0x0000980e01007387 */ /* 0x000fe80000100a00 */
[----:B------:R-:W-:Y:S04]  /*3e1e0*/  STL.64 [R1+0x80], R8 ;  /* 0x0000800801007387 */ /* 0x000fe80000100a00 */
[----:B------:R-:W-:Y:S04]  /*3e1f0*/  STL.64 [R1+0x88], R10 ;  /* 0x0000880a01007387 */ /* 0x000fe80000100a00 */
[----:B------:R-:W3:Y:S04]  /*3e200*/  LDL.LU R59, [R1+0x26a8] ;  /* 0x0026a800013b7983 */ /* 0x000ee80000300800 */
[----:B------:R-:W2:Y:S04]  /*3e210*/  LDL.LU R58, [R1+0x26a4] ;  /* 0x0026a400013a7983 */ /* 0x000ea80000300800 */
[----:B------:R-:W4:Y:S01]  /*3e220*/  LDL.LU R57, [R1+0x26a0] ;  /* 0x0026a00001397983 */ /* 0x000f220000300800 */
[----:B------:R-:W-:Y:S03]  /*3e230*/  HMMA.1688.F32.TF32 R240, R232, R84, R52 ;  /* 0x00000054e8f0723c */ /* 0x000fe60000081034 */
[----:B------:R-:W-:Y:S04]  /*3e240*/  LDS R8, [R2+0xc300] ;  /* 0x00c3000002087984 */ /* 0x000fe80000000800 */
[----:B------:R-:W-:Y:S04]  /*3e250*/  LDS R10, [R2+0xd300] ;  /* 0x00d30000020a7984 */ /* 0x000fe80000000800 */
[----:B------:R-:W-:Y:S04]  /*3e260*/  LDS R9, [R0+0xc300] ;  /* 0x00c3000000097984 */ /* 0x000fe80000000800 */
[----:B------:R-:W1:Y:S04]  /*3e270*/  LDS R11, [R0+0xd300] ;  /* 0x00d30000000b7984 */ /* 0x000e680000000800 */
[----:B------:R-:W-:Y:S04]  /*3e280*/  LDS R46, [R4+0xd300] ;  /* 0x00d30000042e7984 */ /* 0x000fe80000000800 */
[----:B------:R1:W-:Y:S04]  /*3e290*/  STL [R1+0x2564], R240 ;  /* 0x002564f001007387 */ /* 0x0003e80000100800 */
[----:B------:R1:W-:Y:S04]  /*3e2a0*/  STL [R1+0x2560], R241 ;  /* 0x002560f101007387 */ /* 0x0003e80000100800 */
[----:B------:R-:W-:Y:S04]  /*3e2b0*/  STL [R1+0x255c], R242 ;  /* 0x00255cf201007387 */ /* 0x000fe80000100800 */
[----:B------:R1:W-:Y:S04]  /*3e2c0*/  STL [R1+0x2558], R243 ;  /* 0x002558f301007387 */ /* 0x0003e80000100800 */
[----:B-1----:R-:W4:Y:S04]  /*3e2d0*/  LDL.LU R240, [R1+0x400] ;  /* 0x0004000001f07983 */ /* 0x002f280000300800 */
[----:B------:R-:W4:Y:S01]  /*3e2e0*/  LDL.LU R241, [R1+0x404] ;  /* 0x0004040001f17983 */ /* 0x000f220000300800 */
[----:B------:R-:W-:-:S03]  /*3e2f0*/  MOV R243, R56 ;  /* 0x0000003800f37202 */ /* 0x000fc60000000f00 */
[----:B------:R-:W4:Y:S04]  /*3e300*/  LDL.LU R242, [R1+0x408] ;  /* 0x0004080001f27983 */ /* 0x000f280000300800 */
[----:B------:R-:W4:Y:S04]  /*3e310*/  LDL.LU R56, [R1+0x269c] ;  /* 0x00269c0001387983 */ /* 0x000f280000300800 */
        /* <DEDUP_REMOVED lines=10> */
[----:B---3--:R-:W-:Y:S01]  /*3e3c0*/  IMAD.MOV.U32 R238, RZ, RZ, R59 ;  /* 0x000000ffffee7224 */ /* 0x008fe200078e003b */
[----:B--2---:R-:W-:Y:S01]  /*3e3d0*/  MOV R237, R58 ;  /* 0x0000003a00ed7202 */ /* 0x004fe20000000f00 */
[----:B----4-:R-:W-:-:S02]  /*3e3e0*/  IMAD.MOV.U32 R236, RZ, RZ, R57 ;  /* 0x000000ffffec7224 */ /* 0x010fc400078e0039 */
[----:B------:R-:W2:Y:S04]  /*3e3f0*/  LDL.LU R57, [R1+0x2698] ;  /* 0x0026980001397983 */ /* 0x000ea80000300800 */
[----:B------:R-:W2:Y:S04]  /*3e400*/  LDL.LU R58, [R1+0x2694] ;  /* 0x00269400013a7983 */ /* 0x000ea80000300800 */
[----:B------:R-:W2:Y:S04]  /*3e410*/  LDL.LU R59, [R1+0x2690] ;  /* 0x00269000013b7983 */ /* 0x000ea80000300800 */
[----:B------:R-:W1:Y:S04]  /*3e420*/  LDL.LU R239, [R1+0x5fc] ;  /* 0x0005fc0001ef7983 */ /* 0x000e680000300800 */
        /* <DEDUP_REMOVED lines=32> */
[----:B------:R1:W-:Y:S04]  /*3e630*/  STL [R1+0x24f8], R223 ;  /* 0x0024f8df01007387 */ /* 0x0003e80000100800 */
[----:B-1----:R-:W3:Y:S04]  /*3e640*/  LDL.LU R220, [R1+0x7a0] ;  /* 0x0007a00001dc7983 */ /* 0x002ee80000300800 */
[----:B------:R-:W3:Y:S04]  /*3e650*/  LDL.LU R221, [R1+0x7a4] ;  /* 0x0007a40001dd7983 */ /* 0x000ee80000300800 */
[----:B------:R-:W3:Y:S04]  /*3e660*/  LDL.LU R222, [R1+0x7a8] ;  /* 0x0007a80001de7983 */ /* 0x000ee80000300800 */
[----:B------:R-:W3:Y:S01]  /*3e670*/  LDL.LU R223, [R1+0x7ac] ;  /* 0x0007ac0001df7983 */ /* 0x000ee20000300800 */
[C---:B----4-:R-:W-:Y:S08]  /*3e680*/  HMMA.1688.F32.TF32 R12, R8.reuse, R72, R12 ;  /* 0x00000048080c723c */ /* 0x050ff0000008100c */
[C---:B--2---:R-:W-:Y:S08]  /*3e690*/  HMMA.1688.F32.TF32 R20, R8.reuse, R64, R20 ;  /* 0x000000400814723c */ /* 0x044ff00000081014 */
[C---:B---3--:R-:W-:Y:S08]  /*3e6a0*/  HMMA.1688.F32.TF32 R24, R8.reuse, R60, R24 ;  /* 0x0000003c0818723c */ /* 0x048ff00000081018 */
[C---:B------:R-:W-:Y:S11]  /*3e6b0*/  HMMA.1688.F32.TF32 R16, R8.reuse, R68, R16 ;  /* 0x000000440810723c */ /* 0x040ff60000081010 */
[----:B------:R-:W-:Y:S04]  /*3e6c0*/  @!UPT UIADD3 URZ, URZ, URZ, URZ ;  /* 0x0000003f3f3ff290 */ /* 0x000fe8000fffe03f */
[----:B------:R-:W-:Y:S04]  /*3e6d0*/  STL.64 [R1+0x510], R24 ;  /* 0x0005101801007387 */ /* 0x000fe80000100a00 */
[----:B------:R1:W-:Y:S04]  /*3e6e0*/  STL.64 [R1+0x518], R26 ;  /* 0x0005181a01007387 */ /* 0x0003e80000100a00 */
[----:B-1----:R-:W2:Y:S04]  /*3e6f0*/  LDL.LU.64 R26, [R1+0x2688] ;  /* 0x00268800011a7983 */ /* 0x002ea80000300a00 */
[----:B------:R-:W2:Y:S04]  /*3e700*/  LDL.LU.64 R24, [R1+0x2680] ;  /* 0x0026800001187983 */ /* 0x000ea80000300a00 */
[----:B------:R-:W-:Y:S04]  /*3e710*/  STL.64 [R1+0x500], R20 ;  /* 0x0005001401007387 */ /* 0x000fe80000100a00 */
[----:B------:R1:W-:Y:S04]  /*3e720*/  STL.64 [R1+0x508], R22 ;  /* 0x0005081601007387 */ /* 0x0003e80000100a00 */
[----:B-1----:R-:W3:Y:S01]  /*3e730*/  LDL.LU.64 R22, [R1+0x2678] ;  /* 0x0026780001167983 */ /* 0x002ee20000300a00 */
[C---:B------:R-:W-:Y:S03]  /*3e740*/  HMMA.1688.F32.TF32 R220, R8.reuse, R76, R220 ;  /* 0x0000004c08dc723c */ /* 0x040fe600000810dc */
        /* <DEDUP_REMOVED lines=10> */
[----:B------:R1:W-:Y:S02]  /*3e7f0*/  STL.64 [R1+0x4d8], R222 ;  /* 0x0004d8de01007387 */ /* 0x0003e40000100a00 */
[----:B-1----:R-:W-:Y:S11]  /*3e800*/  HMMA.1688.F32.TF32 R220, R8, R80, R232 ;  /* 0x0000005008dc723c */ /* 0x002ff600000810e8 */
[----:B------:R-:W-:Y:S11]  /*3e810*/  @!UPT UIADD3 URZ, URZ, URZ, URZ ;  /* 0x0000003f3f3ff290 */ /* 0x000ff6000fffe03f */
[----:B------:R-:W-:Y:S01]  /*3e820*/  @!UPT UIADD3 URZ, URZ, URZ, URZ ;  /* 0x0000003f3f3ff290 */ /* 0x000fe2000fffe03f */
[----:B------:R1:W-:Y:S04]  /*3e830*/  STL.64 [R1+0x4c0], R220 ;  /* 0x0004c0dc01007387 */ /* 0x0003e80000100a00 */
[----:B------:R-:W-:Y:S01]  /*3e840*/  STL [R1+0x4c8], R222 ;  /* 0x0004c8de01007387 */ /* 0x000fe20000100800 */
[----:B-1----:R-:W-:-:S05]  /*3e850*/  MOV R220, R223 ;  /* 0x000000df00dc7202 */ /* 0x002fca0000000f00 */
[----:B------:R1:W-:Y:S02]  /*3e860*/  STL [R1+0x2508], R220 ;  /* 0x002508dc01007387 */ /* 0x0003e40000100800 */
[C---:B-1----:R-:W-:Y:S08]  /*3e870*/  HMMA.1688.F32.TF32 R220, R8.reuse, R84, R56 ;  /* 0x0000005408dc723c */ /* 0x042ff00000081038 */
[----:B------:R-:W-:Y:S11]  /*3e880*/  HMMA.1688.F32.TF32 R56, R8, R88, R224 ;  /* 0x000000580838723c */ /* 0x000ff600000810e0 */
[----:B------:R-:W-:Y:S11]  /*3e890*/  @!UPT UIADD3 URZ, URZ, URZ, URZ ;  /* 0x0000003f3f3ff290 */ /* 0x000ff6000fffe03f */
[----:B------:R-:W-:Y:S01]  /*3e8a0*/  @!UPT UIADD3 URZ, URZ, URZ, URZ ;  /* 0x0000003f3f3ff290 */ /* 0x000fe2000fffe03f */
[----:B------:R-:W-:Y:S04]  /*3e8b0*/  STL.64 [R1+0x420], R56 ;  /* 0x0004203801007387 */ /* 0x000fe80000100a00 */
[----:B------:R1:W-:Y:S04]  /*3e8c0*/  STL.64 [R1+0x4b0], R220 ;  /* 0x0004b0dc01007387 */ /* 0x0003e80000100a00 */
[----:B------:R-:W-:Y:S04]  /*3e8d0*/  STL.64 [R1+0x4b8], R222 ;  /* 0x0004b8de01007387 */ /* 0x000fe80000100a00 */
[----:B------:R1:W-:Y:S04]  /*3e8e0*/  STL [R1+0x428], R58 ;  /* 0x0004283a01007387 */ /* 0x0003e80000100800 */
[----:B------:R-:W2:Y:S04]  /*3e8f0*/  LDL.LU R224, [R1+0x3e0] ;  /* 0x0003e00001e07983 */ /* 0x000ea80000300800 */
[----:B------:R-:W2:Y:S04]  /*3e900*/  LDL.LU R225, [R1+0x3e4] ;  /* 0x0003e40001e17983 */ /* 0x000ea80000300800 */
[----:B------:R-:W2:Y:S04]  /*3e910*/  LDL.LU R226, [R1+0x3e8] ;  /* 0x0003e80001e27983 */ /* 0x000ea80000300800 */
[----:B------:R-:W2:Y:S01]  /*3e920*/  LDL.LU R227, [R1+0x3ec] ;  /* 0x0003ec0001e37983 */ /* 0x000ea20000300800 */
[----:B------:R-:W-:Y:S01]  /*3e930*/  HMMA.1688.F32.TF32 R8, R44, R60, R236 ;  /* 0x0000003c2c08723c */ /* 0x000fe200000810ec */
[----:B-1----:R-:W-:-:S05]  /*3e940*/  IMAD.MOV.U32 R220, RZ, RZ, R59 ;  /* 0x000000ffffdc7224 */ /* 0x002fca00078e003b */
[----:B------:R-:W-:Y:S02]  /*3e950*/  STL [R1+0x2514], R220 ;  /* 0x002514dc01007387 */ /* 0x000fe40000100800 */
[----:B------:R-:W-:Y:S11]  /*3e960*/  HMMA.1688.F32.TF32 R56, R44, R64, R240 ;  /* 0x000000402c38723c */ /* 0x000ff600000810f0 */
[----:B------:R-:W-:Y:S04]  /*3e970*/  @!UPT UIADD3 URZ, URZ, URZ, URZ ;  /* 0x0000003f3f3ff290 */ /* 0x000fe8000fffe03f */
[----:B------:R1:W-:Y:S04]  /*3e980*/  STL [R1+0x41c], R11 ;  /* 0x00041c0b01007387 */ /* 0x0003e80000100800 */
[----:B------:R-:W3:Y:S04]  /*3e990*/  LDL.LU R236, [R1+0x3d0] ;  /* 0x0003d00001ec7983 */ /* 0x000ee80000300800 */
[----:B------:R-:W3:Y:S04]  /*3e9a0*/  LDL.LU R237, [R1+0x3d4] ;  /* 0x0003d40001ed7983 */ /* 0x000ee80000300800 */
[----:B------:R-:W3:Y:S04]  /*3e9b0*/  LDL.LU R238, [R1+0x3d8] ;  /* 0x0003d80001ee7983 */ /* 0x000ee80000300800 */
[----:B------:R-:W3:Y:S01]  /*3e9c0*/  LDL.LU R239, [R1+0x3dc] ;  /* 0x0003dc0001ef7983 */ /* 0x000ee20000300800 */
[----:B------:R-:W-:Y:S01]  /*3e9d0*/  MOV R223, R10 ;  /* 0x0000000a00df7202 */ /* 0x000fe20000000f00 */
[----:B------:R-:W-:Y:S01]  /*3e9e0*/  IMAD.MOV.U32 R222, RZ, RZ, R9 ;  /* 0x000000ffffde7224 */ /* 0x000fe200078e0009 */
[----:B------:R-:W-:-:S03]  /*3e9f0*/  MOV R221, R8 ;  /* 0x0000000800dd7202 */ /* 0x000fc60000000f00 */
[----:B------:R1:W-:Y:S02]  /*3ea00*/  STL [R1+0x2518], R223 ;  /* 0x002518df01007387 */ /* 0x0003e40000100800 */
[C---:B-1----:R-:W-:Y:S02]  /*3ea10*/  HMMA.1688.F32.TF32 R8, R44.reuse, R68, R228 ;  /* 0x000000442c08723c */ /* 0x042fe400000810e4 */
[----:B------:R1:W-:Y:S04]  /*3ea20*/  STL [R1+0x2510], R222 ;  /* 0x002510de01007387 */ /* 0x0003e80000100800 */
[----:B------:R1:W-:Y:S04]  /*3ea30*/  STL [R1+0x250c], R221 ;  /* 0x00250cdd01007387 */ /* 0x0003e80000100800 */
[----:B------:R1:W-:Y:S04]  /*3ea40*/  STL.64 [R1+0x400], R56 ;  /* 0x0004003801007387 */ /* 0x0003e80000100a00 */
[----:B------:R1:W-:Y:S04]  /*3ea50*/  STL.64 [R1+0x408], R58 ;  /* 0x0004083a01007387 */ /* 0x0003e80000100a00 */
[----:B------:R-:W4:Y:S04]  /*3ea60*/  LDL.LU R228, [R1+0x3c0] ;  /* 0x0003c00001e47983 */ /* 0x000f280000300800 */
[----:B------:R-:W4:Y:S04]  /*3ea70*/  LDL.LU R229, [R1+0x3c4] ;  /* 0x0003c40001e57983 */ /* 0x000f280000300800 */
[----:B------:R-:W4:Y:S04]  /*3ea80*/  LDL.LU R230, [R1+0x3c8] ;  /* 0x0003c80001e67983 */ /* 0x000f280000300800 */
[----:B------:R-:W4:Y:S01]  /*3ea90*/  LDL.LU R231, [R1+0x3cc] ;  /* 0x0003cc0001e77983 */ /* 0x000f220000300800 */
[----:B------:R-:W-:Y:S01]  /*3eaa0*/  IMAD.MOV.U32 R223, RZ, RZ, R8 ;  /* 0x000000ffffdf7224 */ /* 0x000fe200078e0008 */
[----:B------:R-:W-:Y:S01]  /*3eab0*/  MOV R220, R9 ;  /* 0x0000000900dc7202 */ /* 0x000fe20000000f00 */
[----:B-1----:R-:W-:Y:S01]  /*3eac0*/  IMAD.MOV.U32 R222, RZ, RZ, R10 ;  /* 0x000000ffffde7224 */ /* 0x002fe200078e000a */
[----:B------:R-:W-:Y:S01]  /*3ead0*/  MOV R221, R11 ;  /* 0x0000000b00dd7202 */ /* 0x000fe20000000f00 */
[----:B------:R-:W4:Y:S04]  /*3eae0*/  LDL.LU R56, [R1+0x3b0] ;  /* 0x0003b00001387983 */ /* 0x000f280000300800 */
[----:B------:R-:W4:Y:S04]  /*3eaf0*/  LDL.LU R57, [R1+0x3b4] ;  /* 0x0003b40001397983 */ /* 0x000f280000300800 */
[----:B------:R-:W4:Y:S04]  /*3eb00*/  LDL.LU R58, [R1+0x3b8] ;  /* 0x0003b800013a7983 */ /* 0x000f280000300800 */
[----:B------:R-:W4:Y:S04]  /*3eb10*/  LDL.LU R59, [R1+0x3bc] ;  /* 0x0003bc00013b7983 */ /* 0x000f280000300800 */
        /* <DEDUP_REMOVED lines=11> */
[----:B------:R-:W2:Y:S04]  /*3ebd0*/  LDL.LU R227, [R1+0x14c] ;  /* 0x00014c0001e37983 */ /* 0x000ea80000300800 */
[----:B------:R-:W2:Y:S04]  /*3ebe0*/  LDL.LU R240, [R1+0x130] ;  /* 0x0001300001f07983 */ /* 0x000ea80000300800 */
[----:B------:R-:W2:Y:S04]  /*3ebf0*/  LDL.LU R241, [R1+0x134] ;  /* 0x0001340001f17983 */ /* 0x000ea80000300800 */
[----:B------:R-:W2:Y:S04]  /*3ec00*/  LDL.LU R242, [R1+0x138] ;  /* 0x0001380001f27983 */ /* 0x000ea80000300800 */
[----:B------:R-:W2:Y:S01]  /*3ec10*/  LDL.LU R243, [R1+0x13c] ;  /* 0x00013c0001f37983 */ /* 0x000ea20000300800 */
[----:B---3--:R-:W-:Y:S03]  /*3ec20*/  HMMA.1688.F32.TF32 R8, R44, R76, R236 ;  /* 0x0000004c2c08723c */ /* 0x008fe600000810ec */
[----:B------:R-:W3:Y:S04]  /*3ec30*/  LDL.LU R236, [R1+0x120] ;  /* 0x0001200001ec7983 */ /* 0x000ee80000300800 */
[----:B------:R-:W3:Y:S04]  /*3ec40*/  LDL.LU R237, [R1+0x124] ;  /* 0x0001240001ed7983 */ /* 0x000ee80000300800 */
[----:B------:R-:W3:Y:S04]  /*3ec50*/  LDL.LU R238, [R1+0x128] ;  /* 0x0001280001ee7983 */ /* 0x000ee80000300800 */
[----:B------:R-:W3:Y:S09]  /*3ec60*/  LDL.LU R239, [R1+0x12c] ;  /* 0x00012c0001ef7983 */ /* 0x000ef20000300800 */
[----:B------:R-:W-:Y:S01]  /*3ec70*/  IMAD.MOV.U32 R221, RZ, RZ, R8 ;  /* 0x000000ffffdd7224 */ /* 0x000fe200078e0008 */
[----:B------:R-:W-:Y:S01]  /*3ec80*/  MOV R222, R9 ;  /* 0x0000000900de7202 */ /* 0x000fe20000000f00 */
[----:B------:R-:W-:Y:S01]  /*3ec90*/  IMAD.MOV.U32 R223, RZ, RZ, R10 ;  /* 0x000000ffffdf7224 */ /* 0x000fe200078e000a */
[----:B------:R-:W-:-:S02]  /*3eca0*/  MOV R220, R11 ;  /* 0x0000000b00dc7202 */ /* 0x000fc40000000f00 */
[C---:B----4-:R-:W-:Y:S03]  /*3ecb0*/  HMMA.1688.F32.TF32 R8, R44.reuse, R80, R228 ;  /* 0x000000502c08723c */ /* 0x050fe600000810e4 */
        /* <DEDUP_REMOVED lines=8> */
[----:B------:R-:W4:Y:S01]  /*3ed40*/  LDL.LU R230, [R1+0x118] ;  /* 0x0001180001e67983 */ /* 0x000f220000300800 */
[C---:B-1----:R-:W-:Y:S03]  /*3ed50*/  HMMA.1688.F32.TF32 R8, R44.reuse, R84, R56 ;  /* 0x000000542c08723c */ /* 0x042fe60000081038 */
[----:B------:R-:W4:Y:S11]  /*3ed60*/  LDL.LU R231, [R1+0x11c] ;  /* 0x00011c0001e77983 */ /* 0x000f360000300800 */
[----:B------:R-:W-:Y:S10]  /*3ed70*/  @!UPT UIADD3 URZ, URZ, URZ, URZ ;  /* 0x0000003f3f3ff290 */ /* 0x000ff4000fffe03f */
[----:B------:R-:W-:Y:S01]  /*3ed80*/  IMAD.MOV.U32 R220, RZ, RZ, R8 ;  /* 0x000000ffffdc7224 */ /* 0x000fe200078e0008 */
[----:B------:R-:W-:Y:S01]  /*3ed90*/  MOV R223, R9 ;  /* 0x0000000900df7202 */ /* 0x000fe20000000f00 */
[----:B------:R-:W-:Y:S01]  /*3eda0*/  IMAD.MOV.U32 R221, RZ, RZ, R10 ;  /* 0x000000ffffdd7224 */ /* 0x000fe200078e000a */
[----:B------:R-:W-:Y:S02]  /*3edb0*/  MOV R222, R11 ;  /* 0x0000000b00de7202 */ /* 0x000fe40000000f00 */
[----:B------:R-:W-:Y:S04]  /*3edc0*/  STL [R1+0x2548], R220 ;  /* 0x002548dc01007387 */ /* 0x000fe80000100800 */
[----:B------:R-:W-:Y:S04]  /*3edd0*/  STL [R1+0x2544], R223 ;  /* 0x002544df01007387 */ /* 0x000fe80000100800 */
[----:B------:R-:W-:Y:S04]  /*3ede0*/  STL [R1+0x2540], R221 ;  /* 0x002540dd01007387 */ /* 0x000fe80000100800 */
[----:B------:R-:W-:Y:S01]  /*3edf0*/  STL [R1+0x253c], R222 ;  /* 0x00253cde01007387 */ /* 0x000fe20000100800 */
[----:B--2---:R-:W-:Y:S03]  /*3ee00*/  HMMA.1688.F32.TF32 R8, R44, R88, R224 ;  /* 0x000000582c08723c */ /* 0x004fe600000810e0 */
[----:B------:R-:W2:Y:S11]  /*3ee10*/  LDL.LU R224, [R1+0x100] ;  /* 0x0001000001e07983 */ /* 0x000eb60000300800 */
[----:B------:R-:W-:Y:S09]  /*3ee20*/  @!UPT UIADD3 URZ, URZ, URZ, URZ ;  /* 0x0000003f3f3ff290 */ /* 0x000ff2000fffe03f */
[----:B------:R-:W-:Y:S04]  /*3ee30*/  STL.64 [R1+0x140], R8 ;  /* 0x0001400801007387 */ /* 0x000fe80000100a00 */
[----:B------:R1:W-:Y:S04]  /*3ee40*/  STL.64 [R1+0x148], R10 ;  /* 0x0001480a01007387 */ /* 0x0003e80000100a00 */
[----:B------:R-:W2:Y:S01]  /*3ee50*/  LDL.LU R225, [R1+0x104] ;  /* 0x0001040001e17983 */ /* 0x000ea20000300800 */
[C---:B-1----:R-:W-:Y:S01]  /*3ee60*/  HMMA.1688.F32.TF32 R8, R48.reuse, R60, R240 ;  /* 0x0000003c3008723c */ /* 0x042fe200000810f0 */
[----:B------:R-:W-:Y:S01]  /*3ee70*/  IMAD.MOV.U32 R226, RZ, RZ, R6 ;  /* 0x000000ffffe27224 */ /* 0x000fe200078e0006 */
[----:B------:R-:W-:Y:S11]  /*3ee80*/  MOV R227, R3 ;  /* 0x0000000300e37202 */ /* 0x000ff60000000f00 */
[----:B------:R-:W-:Y:S10]  /*3ee90*/  @!UPT UIADD3 URZ, URZ, URZ, URZ ;  /* 0x0000003f3f3ff290 */ /* 0x000ff4000fffe03f */
[----:B------:R3:W-:Y:S01]  /*3eea0*/  STL [R1+0x130], R8 ;  /* 0x0001300801007387 */ /* 0x0007e20000100800 */
[----:B------:R-:W-:Y:S01]  /*3eeb0*/  IMAD.MOV.U32 R3, RZ, RZ, R9 ;  /* 0x000000ffff037224 */ /* 0x000fe200078e0009 */
[----:B------:R-:W-:Y:S01]  /*3eec0*/  MOV R6, R10 ;  /* 0x0000000a00067202 */ /* 0x000fe20000000f00 */
[----:B------:R-:W-:Y:S02]  /*3eed0*/  IMAD.MOV.U32 R252, RZ, RZ, R11 ;  /* 0x000000fffffc7224 */ /* 0x000fe400078e000b */
[----:B---3--:R-:W-:Y:S03]  /*3eee0*/  HMMA.1688.F32.TF32 R8, R48, R64, R236 ;  /* 0x000000403008723c */ /* 0x008fe600000810ec */
[----:B------:R-:W-:Y:S04]  /*3eef0*/  STL [R1+0x2554], R252 ;  /* 0x002554fc01007387 */ /* 0x000fe80000100800 */
[----:B------:R-:W-:Y:S04]  /*3ef00*/  STL [R1+0x2550], R6 ;  /* 0x0025500601007387 */ /* 0x000fe80000100800 */
[----:B------:R-:W-:Y:S11]  /*3ef10*/  STL [R1+0x254c], R3 ;  /* 0x00254c0301007387 */ /* 0x000ff60000100800 */
[----:B------:R-:W-:Y:S01]  /*3ef20*/  @!UPT UIADD3 URZ, URZ, URZ, URZ ;  /* 0x0000003f3f3ff290 */ /* 0x000fe2000fffe03f */
[----:B------:R4:W-:Y:S04]  /*3ef30*/  STL.64 [R1+0x128], R10 ;  /* 0x0001280a01007387 */ /* 0x0009e80000100a00 */
[----:B------:R-:W3:Y:S04]  /*3ef40*/  LDL.LU R56, [R1+0xf0] ;  /* 0x0000f00001387983 */ /* 0x000ee80000300800 */
[----:B------:R-:W3:Y:S04]  /*3ef50*/  LDL.LU R57, [R1+0xf4] ;  /* 0x0000f40001397983 */ /* 0x000ee80000300800 */
[----:B------:R-:W3:Y:S04]  /*3ef60*/  LDL.LU R58, [R1+0xf8] ;  /* 0x0000f800013a7983 */ /* 0x000ee80000300800 */
[----:B------:R-:W3:Y:S01]  /*3ef70*/  LDL.LU R59, [R1+0xfc] ;  /* 0x0000fc00013b7983 */ /* 0x000ee20000300800 */
[----:B------:R-:W-:Y:S01]  /*3ef80*/  IMAD.MOV.U32 R222, RZ, RZ, R9 ;  /* 0x000000ffffde7224 */ /* 0x000fe200078e0009 */
[----:B------:R-:W-:-:S04]  /*3ef90*/  MOV R221, R8 ;  /* 0x0000000800dd7202 */ /* 0x000fc80000000f00 */
[----:B------:R-:W-:Y:S04]  /*3efa0*/  STL [R1+0x256c], R222 ;  /* 0x00256cde01007387 */ /* 0x000fe80000100800 */
[----:B------:R-:W-:Y:S04]  /*3efb0*/  STL [R1+0x2568], R221 ;  /* 0x002568dd01007387 */ /* 0x000fe80000100800 */
[----:B------:R-:W3:Y:S04]  /*3efc0*/  LDL.LU R236, [R1+0xe0] ;  /* 0x0000e00001ec7983 */ /* 0x000ee80000300800 */
[----:B------:R-:W3:Y:S04]  /*3efd0*/  LDL.LU R237, [R1+0xe4] ;  /* 0x0000e40001ed7983 */ /* 0x000ee80000300800 */
[----:B------:R-:W3:Y:S04]  /*3efe0*/  LDL.LU R238, [R1+0xe8] ;  /* 0x0000e80001ee7983 */ /* 0x000ee80000300800 */
[----:B------:R-:W3:Y:S01]  /*3eff0*/  LDL.LU R239, [R1+0xec] ;  /* 0x0000ec0001ef7983 */ /* 0x000ee20000300800 */
[----:B----4-:R-:W-:Y:S03]  /*3f000*/  HMMA.1688.F32.TF32 R8, R48, R68, R228 ;  /* 0x000000443008723c */ /* 0x010fe600000810e4 */
[----:B------:R-:W4:Y:S04]  /*3f010*/  LDL.LU R228, [R1+0xd0] ;  /* 0x0000d00001e47983 */ /* 0x000f280000300800 */
[----:B------:R-:W4:Y:S04]  /*3f020*/  LDL.LU R229, [R1+0xd4] ;  /* 0x0000d40001e57983 */ /* 0x000f280000300800 */
[----:B------:R-:W4:Y:S04]  /*3f030*/  LDL.LU R230, [R1+0xd8] ;  /* 0x0000d80001e67983 */ /* 0x000f280000300800 */
[----:B------:R-:W4:Y:S09]  /*3f040*/  LDL.LU R231, [R1+0xdc] ;  /* 0x0000dc0001e77983 */ /* 0x000f320000300800 */
[----:B------:R-:W-:Y:S01]  /*3f050*/  IMAD.MOV.U32 R223, RZ, RZ, R11 ;  /* 0x000000ffffdf7224 */ /* 0x000fe200078e000b */
[----:B------:R-:W-:Y:S01]  /*3f060*/  MOV R220, R10 ;  /* 0x0000000a00dc7202 */ /* 0x000fe20000000f00 */
[----:B------:R-:W-:Y:S01]  /*3f070*/  IMAD.MOV.U32 R3, RZ, RZ, R9 ;  /* 0x000000ffff037224 */ /* 0x000fe200078e0009 */
[----:B------:R-:W-:-:S02]  /*3f080*/  MOV R6, R8 ;  /* 0x0000000800067202 */ /* 0x000fc40000000f00 */
[----:B------:R-:W-:Y:S04]  /*3f090*/  STL [R1+0x257c], R223 ;  /* 0x00257cdf01007387 */ /* 0x000fe80000100800 */
[----:B------:R-:W-:Y:S04]  /*3f0a0*/  STL [R1+0x2578], R220 ;  /* 0x002578dc01007387 */ /* 0x000fe80000100800 */
[----:B------:R-:W-:Y:S04]  /*3f0b0*/  STL [R1+0x2574], R3 ;  /* 0x0025740301007387 */ /* 0x000fe80000100800 */
[----:B------:R1:W-:Y:S01]  /*3f0c0*/  STL [R1+0x2570], R6 ;  /* 0x0025700601007387 */ /* 0x0003e20000100800 */
[----:B--2---:R-:W-:Y:S03]  /*3f0d0*/  HMMA.1688.F32.TF32 R8, R48, R72, R224 ;  /* 0x000000483008723c */ /* 0x004fe600000810e0 */
[----:B------:R-:W2:Y:S04]  /*3f0e0*/  LDL.LU R224, [R1+0xc0] ;  /* 0x0000c00001e07983 */ /* 0x000ea80000300800 */
[----:B------:R-:W2:Y:S04]  /*3f0f0*/  LDL.LU R225, [R1+0xc4] ;  /* 0x0000c40001e17983 */ /* 0x000ea80000300800 */
[----:B------:R-:W2:Y:S11]  /*3f100*/  LDL.LU R226, [R1+0xc8] ;  /* 0x0000c80001e27983 */ /* 0x000eb60000300800 */
[----:B------:R-:W-:Y:S02]  /*3f110*/  @!UPT UIADD3 URZ, URZ, URZ, URZ ;  /* 0x0000003f3f3ff290 */ /* 0x000fe4000fffe03f */
[----:B------:R-:W-:Y:S01]  /*3f120*/  MOV R241, R8 ;  /* 0x0000000800f17202 */ /* 0x000fe20000000f00 */
[----:B------:R-:W-:Y:S01]  /*3f130*/  IMAD.MOV.U32 R242, RZ, RZ, R9 ;  /* 0x000000fffff27224 */ /* 0x000fe200078e0009 */
[----:B------:R-:W-:Y:S01]  /*3f140*/  MOV R243, R10 ;  /* 0x0000000a00f37202 */ /* 0x000fe20000000f00 */
[----:B------:R-:W-:-:S05]  /*3f150*/  IMAD.MOV.U32 R252, RZ, RZ, R11 ;  /* 0x000000fffffc7224 */ /* 0x000fca00078e000b */
[----:B------:R-:W-:Y:S01]  /*3f160*/  STL [R1+0x258c], R252 ;  /* 0x00258cfc01007387 */ /* 0x000fe20000100800 */
[C---:B---3--:R-:W-:Y:S03]  /*3f170*/  HMMA.1688.F32.TF32 R8, R48.reuse, R76, R56 ;  /* 0x0000004c3008723c */ /* 0x048fe60000081038 */
[----:B------:R-:W-:Y:S11]  /*3f180*/  STL [R1+0x2588], R243 ;  /* 0x002588f301007387 */ /* 0x000ff60000100800 */
[----:B------:R-:W-:Y:S10]  /*3f190*/  @!UPT UIADD3 URZ, URZ, URZ, URZ ;  /* 0x0000003f3f3ff290 */ /* 0x000ff4000fffe03f */
[----:B-1----:R-:W-:Y:S01]  /*3f1a0*/  IMAD.MOV.U32 R6, RZ, RZ, R8 ;  /* 0x000000ffff067224 */ /* 0x002fe200078e0008 */
[----:B------:R-:W-:Y:S01]  /*3f1b0*/  MOV R222, R9 ;  /* 0x0000000900de7202 */ /* 0x000fe20000000f00 */
[----:B------:R-:W-:Y:S01]  /*3f1c0*/  IMAD.MOV.U32 R221, RZ, RZ, R10 ;  /* 0x000000ffffdd7224 */ /* 0x000fe200078e000a */
[----:B------:R-:W-:Y:S02]  /*3f1d0*/  MOV R240, R11 ;  /* 0x0000000b00f07202 */ /* 0x000fe40000000f00 */
[C---:B------:R-:W-:Y:S01]  /*3f1e0*/  HMMA.1688.F32.TF32 R8, R48.reuse, R80, R236 ;  /* 0x000000503008723c */ /* 0x040fe200000810ec */
[----:B------:R-:W-:Y:S04]  /*3f1f0*/  STL [R1+0x2584], R242 ;  /* 0x002584f201007387 */ /* 0x000fe80000100800 */
[----:B------:R1:W-:Y:S11]  /*3f200*/  STL [R1+0x2580], R241 ;  /* 0x002580f101007387 */ /* 0x0003f60000100800 */
[----:B------:R-:W-:Y:S08]  /*3f210*/  @!UPT UIADD3 URZ, URZ, URZ, URZ ;  /* 0x0000003f3f3ff290 */ /* 0x000ff0000fffe03f */
[----:B-1----:R-:W-:Y:S01]  /*3f220*/  IMAD.MOV.U32 R241, RZ, RZ, R8 ;  /* 0x000000fffff17224 */ /* 0x002fe200078e0008 */
[----:B------:R-:W-:Y:S01]  /*3f230*/  MOV R223, R9 ;  /* 0x0000000900df7202 */ /* 0x000fe20000000f00 */
[----:B------:R-:W-:Y:S01]  /*3f240*/  IMAD.MOV.U32 R220, RZ, RZ, R10 ;  /* 0x000000ffffdc7224 */ /* 0x000fe200078e000a */
[----:B------:R-:W-:Y:S02]  /*3f250*/  MOV R3, R11 ;  /* 0x0000000b00037202 */ /* 0x000fe40000000f00 */
[C---:B----4-:R-:W-:Y:S01]  /*3f260*/  HMMA.1688.F32.TF32 R8, R48.reuse, R84, R228 ;  /* 0x000000543008723c */ /* 0x050fe200000810e4 */
[----:B------:R-:W-:Y:S01]  /*3f270*/  MOV R227, R7 ;  /* 0x0000000700e37202 */ /* 0x000fe20000000f00 */
[----:B------:R-:W-:Y:S04]  /*3f280*/  STL [R1+0x259c], R240 ;  /* 0x00259cf001007387 */ /* 0x000fe80000100800 */
[----:B------:R-:W-:Y:S04]  /*3f290*/  STL [R1+0x2598], R221 ;  /* 0x002598dd01007387 */ /* 0x000fe80000100800 */
[----:B------:R-:W-:Y:S04]  /*3f2a0*/  STL [R1+0x2594], R222 ;  /* 0x002594de01007387 */ /* 0x000fe80000100800 */
[----:B------:R1:W-:Y:S10]  /*3f2b0*/  STL [R1+0x2590], R6 ;  /* 0x0025900601007387 */ /* 0x0003f40000100800 */
[----:B-1----:R-:W-:Y:S01]  /*3f2c0*/  IMAD.MOV.U32 R6, RZ, RZ, R8 ;  /* 0x000000ffff067224 */ /* 0x002fe200078e0008 */
[----:B------:R-:W-:Y:S01]  /*3f2d0*/  MOV R252, R9 ;  /* 0x0000000900fc7202 */ /* 0x000fe20000000f00 */
[----:B------:R-:W-:Y:S01]  /*3f2e0*/  IMAD.MOV.U32 R243, RZ, RZ, R10 ;  /* 0x000000fffff37224 */ /* 0x000fe200078e000a */
[----:B------:R-:W-:Y:S01]  /*3f2f0*/  MOV R242, R11 ;  /* 0x0000000b00f27202 */ /* 0x000fe20000000f00 */
[----:B------:R-:W-:Y:S04]  /*3f300*/  STL [R1+0x25ac], R3 ;  /* 0x0025ac0301007387 */ /* 0x000fe80000100800 */
[----:B------:R-:W-:Y:S04]  /*3f310*/  STL [R1+0x25a8], R220 ;  /* 0x0025a8dc01007387 */ /* 0x000fe80000100800 */
[----:B------:R-:W-:Y:S04]  /*3f320*/  STL [R1+0x25a4], R223 ;  /* 0x0025a4df01007387 */ /* 0x000fe80000100800 */
[----:B------:R1:W-:Y:S04]  /*3f330*/  STL [R1+0x25a0], R241 ;  /* 0x0025a0f101007387 */ /* 0x0003e80000100800 */
[----:B------:R-:W-:Y:S04]  /*3f340*/  STL [R1+0x25bc], R242 ;  /* 0x0025bcf201007387 */ /* 0x000fe80000100800 */
[----:B------:R-:W-:Y:S04]  /*3f350*/  STL [R1+0x25b8], R243 ;  /* 0x0025b8f301007387 */ /* 0x000fe80000100800 */
[----:B------:R-:W-:Y:S04]  /*3f360*/  STL [R1+0x25b4], R252 ;  /* 0x0025b4fc01007387 */ /* 0x000fe80000100800 */
[----:B------:R3:W-:Y:S01]  /*3f370*/  STL [R1+0x25b0], R6 ;  /* 0x0025b00601007387 */ /* 0x0007e20000100800 */
[----:B--2---:R-:W-:Y:S11]  /*3f380*/  HMMA.1688.F32.TF32 R8, R48, R88, R224 ;  /* 0x000000583008723c */ /* 0x004ff600000810e0 */
[----:B------:R-:W-:Y:S11]  /*3f390*/  @!UPT UIADD3 URZ, URZ, URZ, URZ ;  /* 0x0000003f3f3ff290 */ /* 0x000ff6000fffe03f */
[----:B------:R-:W-:Y:S02]  /*3f3a0*/  @!UPT UIADD3 URZ, URZ, URZ, URZ ;  /* 0x0000003f3f3ff290 */ /* 0x000fe4000fffe03f */
[----:B-1----:R-:W-:Y:S01]  /*3f3b0*/  IMAD.MOV.U32 R241, RZ, RZ, R8 ;  /* 0x000000fffff17224 */ /* 0x002fe200078e0008 */
[----:B------:R-:W-:Y:S01]  /*3f3c0*/  MOV R240, R9 ;  /* 0x0000000900f07202 */ /* 0x000fe20000000f00 */
[----:B------:R-:W-:Y:S01]  /*3f3d0*/  IMAD.MOV.U32 R221, RZ, RZ, R10 ;  /* 0x000000ffffdd7224 */ /* 0x000fe200078e000a */
[----:B------:R-:W-:Y:S02]  /*3f3e0*/  MOV R222, R11 ;  /* 0x0000000b00de7202 */ /* 0x000fe40000000f00 */
[C---:B------:R-:W-:Y:S08]  /*3f3f0*/  HMMA.1688.F32.TF32 R8, R52.reuse, R60, R12 ;  /* 0x0000003c3408723c */ /* 0x040ff0000008100c */
[C---:B------:R-:W-:Y:S01]  /*3f400*/  HMMA.1688.F32.TF32 R232, R52.reuse, R80, R32 ;  /* 0x0000005034e8723c */ /* 0x040fe20000081020 */
[----:B------:R-:W-:Y:S01]  /*3f410*/  IMAD.MOV.U32 R56, RZ, RZ, R175 ;  /* 0x000000ffff387224 */ /* 0x000fe200078e00af */
[----:B------:R-:W-:Y:S01]  /*3f420*/  MOV R57, R178 ;  /* 0x000000b200397202 */ /* 0x000fe20000000f00 */
[----:B------:R-:W-:Y:S01]  /*3f430*/  IMAD.MOV.U32 R58, RZ, RZ, R179 ;  /* 0x000000ffff3a7224 */ /* 0x000fe200078e00b3 */
[----:B------:R-:W-:Y:S01]  /*3f440*/  MOV R59, R183 ;  /* 0x000000b7003b7202 */ /* 0x000fe20000000f00 */
[----:B------:R-:W-:Y:S03]  /*3f450*/  LDS R12, [R4+0xe080] ;  /* 0x00e08000040c7984 */ /* 0x000fe60000000800 */
[C---:B------:R-:W-:Y:S01]  /*3f460*/  HMMA.1688.F32.TF32 R236, R52.reuse, R76, R28 ;  /* 0x0000004c34ec723c */ /* 0x040fe2000008101c */
[----:B------:R-:W-:Y:S04]  /*3f470*/  LDS R14, [R4+0xf080] ;  /* 0x00f08000040e7984 */ /* 0x000fe80000000800 */
[----:B------:R-:W-:Y:S03]  /*3f480*/  LDS R13, [R5+0xe080] ;  /* 0x00e08000050d7984 */ /* 0x000fe60000000800 */
[----:B---3--:R-:W-:Y:S01]  /*3f490*/  IMAD.MOV.U32 R6, RZ, RZ, R8 ;  /* 0x000000ffff067224 */ /* 0x008fe200078e0008 */
[----:B------:R-:W-:Y:S01]  /*3f4a0*/  MOV R3, R9 ;  /* 0x0000000900037202 */ /* 0x000fe20000000f00 */
[----:B------:R-:W-:Y:S01]  /*3f4b0*/  IMAD.MOV.U32 R220, RZ, RZ, R10 ;  /* 0x000000ffffdc7224 */ /* 0x000fe200078e000a */
[----:B------:R-:W-:Y:S01]  /*3f4c0*/  MOV R223, R11 ;  /* 0x0000000b00df7202 */ /* 0x000fe20000000f00 */
[C---:B------:R-:W-:Y:S01]  /*3f4d0*/  HMMA.1688.F32.TF32 R228, R52.reuse, R84, R36 ;  /* 0x0000005434e4723c */ /* 0x040fe20000081024 */
[----:B------:R-:W-:Y:S07]  /*3f4e0*/  LDS R15, [R5+0xf080] ;  /* 0x00f08000050f7984 */ /* 0x000fee0000000800 */
[C---:B------:R-:W-:Y:S01]  /*3f4f0*/  HMMA.1688.F32.TF32 R8, R52.reuse, R64, R16 ;  /* 0x000000403408723c */ /* 0x040fe20000081010 */
[----:B------:R-:W-:Y:S07]  /*3f500*/  LDS R16, [R4+0xe000] ;  /* 0x00e0000004107984 */ /* 0x000fee0000000800 */
[----:B------:R-:W-:Y:S01]  /*3f510*/  HMMA.1688.F32.TF32 R224, R52, R88, R40 ;  /* 0x0000005834e0723c */ /* 0x000fe20000081028 */
[----:B------:R-:W-:Y:S04]  /*3f520*/  STL.64 [R1+0x23b0], R238 ;  /* 0x0023b0ee01007387 */ /* 0x000fe80000100a00 */
[----:B------:R-:W-:Y:S04]  /*3f530*/  LDS R18, [R4+0xf000] ;  /* 0x00f0000004127984 */ /* 0x000fe80000000800 */
[----:B------:R-:W-:Y:S04]  /*3f540*/  LDS R17, [R5+0xe000] ;  /* 0x00e0000005117984 */ /* 0x000fe80000000800 */
[----:B------:R-:W-:Y:S03]  /*3f550*/  LDS R19, [R5+0xf000] ;  /* 0x00f0000005137984 */ /* 0x000fe60000000800 */
[----:B------:R-:W-:Y:S01]  /*3f560*/  IMAD.MOV.U32 R64, RZ, RZ, R8 ;  /* 0x000000ffff407224 */ /* 0x000fe200078e0008 */
[----:B------:R-:W-:Y:S01]  /*3f570*/  MOV R61, R9 ;  /* 0x00000009003d7202 */ /* 0x000fe20000000f00 */
[----:B------:R-:W-:Y:S01]  /*3f580*/  IMAD.MOV.U32 R60, RZ, RZ, R10 ;  /* 0x000000ffff3c7224 */ /* 0x000fe200078e000a */
[----:B------:R-:W-:-:S02]  /*3f590*/  MOV R7, R11 ;  /* 0x0000000b00077202 */ /* 0x000fc40000000f00 */
        /* <DEDUP_REMOVED lines=8> */
[----:B------:R-:W-:Y:S01]  /*3f620*/  IMAD.MOV.U32 R68, RZ, RZ, R10 ;  /* 0x000000ffff447224 */ /* 0x000fe200078e000a */
[----:B------:R-:W-:-:S02]  /*3f630*/  MOV R65, R11 ;  /* 0x0000000b00417202 */ /* 0x000fc40000000f00 */
[----:B------:R-:W-:Y:S11]  /*3f640*/  HMMA.1688.F32.TF32 R8, R52, R72, R24 ;  /* 0x000000483408723c */ /* 0x000ff60000081018 */
[----:B------:R-:W-:Y:S11]  /*3f650*/  @!UPT UIADD3 URZ, URZ, URZ, URZ ;  /* 0x0000003f3f3ff290 */ /* 0x000ff6000fffe03f */
[----:B------:R-:W-:Y:S02]  /*3f660*/  @!UPT UIADD3 URZ, URZ, URZ, URZ ;  /* 0x0000003f3f3ff290 */ /* 0x000fe4000fffe03f */
[----:B------:R-:W-:Y:S01]  /*3f670*/  IMAD.MOV.U32 R242, RZ, RZ, R8 ;  /* 0x000000fffff27224 */ /* 0x000fe200078e0008 */
[----:B------:R-:W-:Y:S01]  /*3f680*/  MOV R243, R9 ;  /* 0x0000000900f37202 */ /* 0x000fe20000000f00 */
[----:B------:R-:W-:Y:S01]  /*3f690*/  IMAD.MOV.U32 R73, RZ, RZ, R10 ;  /* 0x000000ffff497224 */ /* 0x000fe200078e000a */
[----:B------:R-:W-:Y:S01]  /*3f6a0*/  MOV R72, R11 ;  /* 0x0000000b00487202 */ /* 0x000fe20000000f00 */
[----:B------:R-:W-:Y:S04]  /*3f6b0*/  LDS R8, [R2+0xe000] ;  /* 0x00e0000002087984 */ /* 0x000fe80000000800 */
[----:B------:R-:W-:Y:S04]  /*3f6c0*/  LDS R10, [R2+0xf000] ;  /* 0x00f00000020a7984 */ /* 0x000fe80000000800 */
[----:B------:R-:W-:Y:S04]  /*3f6d0*/  LDS R9, [R0+0xe000] ;  /* 0x00e0000000097984 */ /* 0x000fe80000000800 */
[----:B------:R-:W1:Y:S04]  /*3f6e0*/  LDS R11, [R0+0xf000] ;  /* 0x00f00000000b7984 */ /* 0x000e680000000800 */
[----:B------:R-:W-:Y:S04]  /*3f6f0*/  STL.64 [R1+0x23c0], R234 ;  /* 0x0023c0ea01007387 */ /* 0x000fe80000100a00 */
[----:B------:R-:W-:Y:S04]  /*3f700*/  STL.64 [R1+0x23b8], R232 ;  /* 0x0023b8e801007387 */ /* 0x000fe80000100a00 */
[----:B------:R-:W-:Y:S04]  /*3f710*/  STL.64 [R1+0x23d0], R230 ;  /* 0x0023d0e601007387 */ /* 0x000fe80000100a00 */
[----:B------:R-:W-:Y:S01]  /*3f720*/  STL.64 [R1+0x23c8], R228 ;  /* 0x0023c8e401007387 */ /* 0x000fe20000100a00 */
[C---:B-1----:R-:W-:Y:S03]  /*3f730*/  HMMA.1688.F32.TF32 R28, R8.reuse, R62, R92 ;  /* 0x0000003e081c723c */ /* 0x042fe6000008105c */
[----:B------:R-:W-:Y:S04]  /*3f740*/  STL.64 [R1+0x23e0], R226 ;  /* 0x0023e0e201007387 */ /* 0x000fe80000100a00 */
[----:B------:R-:W-:Y:S01]  /*3f750*/  STL.64 [R1+0x23d8], R224 ;  /* 0x0023d8e001007387 */ /* 0x000fe20000100a00 */
        /* <DEDUP_REMOVED lines=9> */
[C---:B-1----:R-:W-:Y:S03]  /*3f7f0*/  HMMA.1688.F32.TF32 R32, R8.reuse, R78, R108 ;  /* 0x0000004e0820723c */ /* 0x042fe6000008106c */
[----:B------:R-:W-:Y:S04]  /*3f800*/  LDS R108, [R4+0xe180] ;  /* 0x00e18000046c7984 */ /* 0x000fe80000000800 */
[----:B------:R-:W-:Y:S01]  /*3f810*/  LDS R110, [R4+0xf180] ;  /* 0x00f18000046e7984 */ /* 0x000fe20000000800 */
[----:B--2---:R-:W-:Y:S03]  /*3f820*/  HMMA.1688.F32.TF32 R24, R8, R82, R112 ;  /* 0x000000520818723c */ /* 0x004fe60000081070 */
[----:B------:R-:W-:Y:S04]  /*3f830*/  STL.64 [R1+0x5d0], R28 ;  /* 0x0005d01c01007387 */ /* 0x000fe80000100a00 */
[----:B------:R1:W-:Y:S01]  /*3f840*/  STL.64 [R1+0x5d8], R30 ;  /* 0x0005d81e01007387 */ /* 0x0003e20000100a00 */
[----:B------:R-:W-:Y:S03]  /*3f850*/  HMMA.1688.F32.TF32 R184, R20, R90, R184 ;  /* 0x0000005a14b8723c */ /* 0x000fe600000810b8 */
[----:B------:R-:W-:Y:S04]  /*3f860*/  LDS R109, [R5+0xe180] ;  /* 0x00e18000056d7984 */ /* 0x000fe80000000800 */
[----:B------:R-:W-:Y:S01]  /*3f870*/  LDS R111, [R5+0xf180] ;  /* 0x00f18000056f7984 */ /* 0x000fe20000000800 */
[C---:B-1----:R-:W-:Y:S03]  /*3f880*/  HMMA.1688.F32.TF32 R28, R8.reuse, R86, R116 ;  /* 0x00000056081c723c */ /* 0x042fe60000081074 */
[----:B------:R-:W-:Y:S04]  /*3f890*/  STL.64 [R1+0x5c0], R32 ;  /* 0x0005c02001007387 */ /* 0x000fe80000100a00 */
[----:B------:R-:W-:Y:S01]  /*3f8a0*/  LDS R112, [R2+0xe200] ;  /* 0x00e2000002707984 */ /* 0x000fe20000000800 */
[----:B------:R-:W-:Y:S03]  /*3f8b0*/  HMMA.1688.F32.TF32 R8, R8, R90, R120 ;  /* 0x0000005a0808723c */ /* 0x000fe60000081078 */
[----:B------:R-:W-:Y:S04]  /*3f8c0*/  STL.64 [R1+0x5c8], R34 ;  /* 0x0005c82201007387 */ /* 0x000fe80000100a00 */
[----:B------:R-:W-:Y:S04]  /*3f8d0*/  STL.64 [R1+0x920], R24 ;  /* 0x0009201801007387 */ /* 0x000fe80000100a00 */
[----:B------:R1:W-:Y:S01]  /*3f8e0*/  STL.64 [R1+0x928], R26 ;  /* 0x0009281a01007387 */ /* 0x0003e20000100a00 */
[-C--:B------:R-:W-:Y:S03]  /*3f8f0*/  HMMA.1688.F32.TF32 R188, R12, R62.reuse, R188 ;  /* 0x0000003e0cbc723c */ /* 0x080fe600000810bc */
[----:B------:R-:W-:Y:S04]  /*3f900*/  LDS R114, [R2+0xf200] ;  /* 0x00f2000002727984 */ /* 0x000fe80000000800 */
[----:B------:R-:W-:Y:S01]  /*3f910*/  STL.64 [R1+0x910], R28 ;  /* 0x0009101c01007387 */ /* 0x000fe20000100a00 */
[C---:B-1----:R-:W-:Y:S03]  /*3f920*/  HMMA.1688.F32.TF32 R24, R16.reuse, R62, R124 ;  /* 0x0000003e1018723c */ /* 0x042fe6000008107c */
[----:B------:R1:W-:Y:S04]  /*3f930*/  STL.64 [R1+0x918], R30 ;  /* 0x0009181e01007387 */ /* 0x0003e80000100a00 */
[----:B------:R-:W-:Y:S04]  /*3f940*/  STL.64 [R1+0x7c0], R8 ;  /* 0x0007c00801007387 */ /* 0x000fe80000100a00 */
[----:B------:R2:W-:Y:S01]  /*3f950*/  STL.64 [R1+0x7c8], R10 ;  /* 0x0007c80a01007387 */ /* 0x0005e20000100a00 */
[C---:B-1----:R-:W-:Y:S03]  /*3f960*/  HMMA.1688.F32.TF32 R28, R16.reuse, R66, R128 ;  /* 0x00000042101c723c */ /* 0x042fe60000081080 */
[----:B------:R-:W-:Y:S04]  /*3f970*/  LDS R113, [R0+0xe200] ;  /* 0x00e2000000717984 */ /* 0x000fe80000000800 */
[----:B------:R-:W-:Y:S01]  /*3f980*/  LDS R115, [R0+0xf200] ;  /* 0x00f2000000737984 */ /* 0x000fe20000000800 */
[----:B--2---:R-:W-:Y:S03]  /*3f990*/  HMMA.1688.F32.TF32 R8, R16, R70, R132 ;  /* 0x000000461008723c */ /* 0x004fe60000081084 */
[----:B------:R-:W-:Y:S04]  /*3f9a0*/  LDS R116, [R4+0xe200] ;  /* 0x00e2000004747984 */ /* 0x000fe80000000800 */
[----:B------:R-:W-:Y:S04]  /*3f9b0*/  STL.64 [R1+0x680], R24 ;  /* 0x0006801801007387 */ /* 0x000fe80000100a00 */
[----:B------:R1:W-:Y:S01]  /*3f9c0*/  STL.64 [R1+0x688], R26 ;  /* 0x0006881a01007387 */ /* 0x0003e20000100a00 */
[----:B------:R-:W-:Y:S03]  /*3f9d0*/  HMMA.1688.F32.TF32 R192, R12, R66, R192 ;  /* 0x000000420cc0723c */ /* 0x000fe600000810c0 */
        /* <DEDUP_REMOVED lines=17> */
[----:B------:R-:W-:Y:S04]  /*3faf0*/  STL.64 [R1+0x798], R30 ;  /* 0x0007981e01007387 */ /* 0x000fe80000100a00 */
[----:B------:R-:W-:Y:S01]  /*3fb00*/  STL.64 [R1+0x780], R8 ;  /* 0x0007800801007387 */ /* 0x000fe20000100a00 */
[----:B------:R-:W-:Y:S03]  /*3fb10*/  HMMA.1688.F32.TF32 R16, R16, R90, R152 ;  /* 0x0000005a1010723c */ /* 0x000fe60000081098 */
[----:B------:R1:W-:Y:S04]  /*3fb20*/  STL.64 [R1+0x788], R10 ;  /* 0x0007880a01007387 */ /* 0x0003e80000100a00 */
[----:B------:R-:W-:Y:S01]  /*3fb30*/  LDS R145, [R0+0xe280] ;  /* 0x00e2800000917984 */ /* 0x000fe20000000800 */
[----:B------:R-:W-:Y:S03]  /*3fb40*/  HMMA.1688.F32.TF32 R200, R12, R74, R200 ;  /* 0x0000004a0cc8723c */ /* 0x000fe600000810c8 */
[----:B------:R-:W-:Y:S05]  /*3fb50*/  LDS R147, [R0+0xf280] ;  /* 0x00f2800000937984 */ /* 0x000fea0000000800 */
[C---:B-1----:R-:W-:Y:S01]  /*3fb60*/  HMMA.1688.F32.TF32 R8, R20.reuse, R62, R156 ;  /* 0x0000003e1408723c */ /* 0x042fe2000008109c */
[----:B------:R-:W-:Y:S04]  /*3fb70*/  STL.64 [R1+0x770], R24 ;  /* 0x0007701801007387 */ /* 0x000fe80000100a00 */
[----:B------:R1:W-:Y:S04]  /*3fb80*/  STL.64 [R1+0x778], R26 ;  /* 0x0007781a01007387 */ /* 0x0003e80000100a00 */
[----:B------:R-:W2:Y:S04]  /*3fb90*/  LDL.LU R44, [R1+0x1a0] ;  /* 0x0001a000012c7983 */ /* 0x000ea80000300800 */
[----:B------:R-:W-:Y:S04]  /*3fba0*/  STL.64 [R1+0x660], R16 ;  /* 0x0006601001007387 */ /* 0x000fe80000100a00 */
[----:B------:R3:W-:Y:S06]  /*3fbb0*/  STL.64 [R1+0x668], R18 ;  /* 0x0006681201007387 */ /* 0x0007ec0000100a00 */
        /* <DEDUP_REMOVED lines=9> */
[C---:B-1----:R-:W-:Y:S08]  /*3fc50*/  HMMA.1688.F32.TF32 R24, R20.reuse, R66, R160 ;  /* 0x000000421418723c */ /* 0x042ff000000810a0 */
[C---:B---3--:R-:W-:Y:S08]  /*3fc60*/  HMMA.1688.F32.TF32 R16, R20.reuse, R70, R164 ;  /* 0x000000461410723c */ /* 0x048ff000000810a4 */
[----:B----4-:R-:W-:Y:S07]  /*3fc70*/  HMMA.1688.F32.TF32 R8, R20, R74, R168 ;  /* 0x0000004a1408723c */ /* 0x010fee00000810a8 */
[----:B------:R-:W-:Y:S04]  /*3fc80*/  STL.64 [R1+0x640], R24 ;  /* 0x0006401801007387 */ /* 0x000fe80000100a00 */
[----:B------:R2:W-:Y:S04]  /*3fc90*/  STL.64 [R1+0x648], R26 ;  /* 0x0006481a01007387 */ /* 0x0005e80000100a00 */
[----:B------:R-:W-:Y:S04]  /*3fca0*/  STL.64 [R1+0x630], R16 ;  /* 0x0006301001007387 */ /* 0x000fe80000100a00 */
[----:B------:R1:W-:Y:S04]  /*3fcb0*/  STL.64 [R1+0x638], R18 ;  /* 0x0006381201007387 */ /* 0x0003e80000100a00 */
[----:B------:R-:W-:Y:S04]  /*3fcc0*/  STL.64 [R1+0x620], R8 ;  /* 0x0006200801007387 */ /* 0x000fe80000100a00 */
[----:B------:R3:W-:Y:S01]  /*3fcd0*/  STL.64 [R1+0x628], R10 ;  /* 0x0006280a01007387 */ /* 0x0007e20000100a00 */
[C---:B------:R-:W-:Y:S08]  /*3fce0*/  HMMA.1688.F32.TF32 R204, R12.reuse, R78, R204 ;  /* 0x0000004e0ccc723c */ /* 0x040ff000000810cc */
[----:B------:R-:W-:Y:S08]  /*3fcf0*/  HMMA.1688.F32.TF32 R208, R12, R82, R208 ;  /* 0x000000520cd0723c */ /* 0x000ff000000810d0 */
[C---:B--2---:R-:W-:Y:S08]  /*3fd00*/  HMMA.1688.F32.TF32 R24, R20.reuse, R78, R172 ;  /* 0x0000004e1418723c */ /* 0x044ff000000810ac */
[C---:B-1----:R-:W-:Y:S01]  /*3fd10*/  HMMA.1688.F32.TF32 R16, R20.reuse, R82, R176 ;  /* 0x000000521410723c */ /* 0x042fe200000810b0 */
[----:B------:R-:W-:Y:S04]  /*3fd20*/  LDS R176, [R4+0xe280] ;  /* 0x00e2800004b07984 */ /* 0x000fe80000000800 */
[----:B------:R-:W-:Y:S03]  /*3fd30*/  LDS R178, [R4+0xf280] ;  /* 0x00f2800004b27984 */ /* 0x000fe60000000800 */
[-C--:B---3--:R-:W-:Y:S01]  /*3fd40*/  HMMA.1688.F32.TF32 R8, R20, R86.reuse, R180 ;  /* 0x000000561408723c */ /* 0x088fe200000810b4 */
[----:B------:R-:W-:Y:S04]  /*3fd50*/  LDS R20, [R4+0xe100] ;  /* 0x00e1000004147984 */ /* 0x000fe80000000800 */
[----:B------:R-:W-:Y:S04]  /*3fd60*/  LDS R22, [R4+0xf100] ;  /* 0x00f1000004167984 */ /* 0x000fe80000000800 */
[----:B------:R-:W-:Y:S04]  /*3fd70*/  STL.64 [R1+0x610], R24 ;  /* 0x0006101801007387 */ /* 0x000fe80000100a00 */
[----:B------:R-:W-:Y:S04]  /*3fd80*/  STL.64 [R1+0x618], R26 ;  /* 0x0006181a01007387 */ /* 0x000fe80000100a00 */
[----:B------:R-:W-:Y:S04]  /*3fd90*/  STL.64 [R1+0x590], R16 ;  /* 0x0005901001007387 */ /* 0x000fe80000100a00 */
        /* <DEDUP_REMOVED lines=71> */
[----:B------:R-:W4:Y:S04]  /*40210*/  LDL.LU R56, [R1] ;  /* 0x0000000001387983 */ /* 0x000f280000300800 */
[----:B------:R-:W4:Y:S04]  /*40220*/  LDL.LU R57, [R1+0x4] ;  /* 0x0000040001397983 */ /* 0x000f280000300800 */
[----:B------:R-:W4:Y:S04]  /*40230*/  LDL.LU R58, [R1+0x8] ;  /* 0x00000800013a7983 */ /* 0x000f280000300800 */
[----:B------:R-:W4:Y:S04]  /*40240*/  LDL.LU R59, [R1+0xc] ;  /* 0x00000c00013b7983 */ /* 0x000f280000300800 */
[----:B------:R-:W-:Y:S04]  /*40250*/  LDS R17, [R0+0xe100] ;  /* 0x00e1000000117984 */ /* 0x000fe80000000800 */
[----:B------:R-:W2:Y:S04]  /*40260*/  LDS R19, [R0+0xf100] ;  /* 0x00f1000000137984 */ /* 0x000ea80000000800 */
[----:B------:R-:W-:Y:S04]  /*40270*/  STL.64 [R1+0x2450], R14 ;  /* 0x0024500e01007387 */ /* 0x000fe80000100a00 */
[----:B------:R3:W-:Y:S04]  /*40280*/  STL.64 [R1+0x2448], R12 ;  /* 0x0024480c01007387 */ /* 0x0007e80000100a00 */
[----:B------:R-:W-:Y:S04]  /*40290*/  LDS R21, [R5+0xe100] ;  /* 0x00e1000005157984 */ /* 0x000fe80000000800 */
[----:B------:R-:W1:Y:S04]  /*402a0*/  LDS R23, [R5+0xf100] ;  /* 0x00f1000005177984 */ /* 0x000e680000000800 */
[----:B------:R-:W-:Y:S04]  /*402b0*/  LDS R44, [R2+0xe180] ;  /* 0x00e18000022c7984 */ /* 0x000fe80000000800 */
[----:B------:R-:W-:Y:S04]  /*402c0*/  LDS R46, [R2+0xf180] ;  /* 0x00f18000022e7984 */ /* 0x000fe80000000800 */
[----:B------:R-:W-:Y:S04]  /*402d0*/  LDS R45, [R0+0xe180] ;  /* 0x00e18000002d7984 */ /* 0x000fe80000000800 */
[----:B------:R-:W1:Y:S04]  /*402e0*/  LDS R47, [R0+0xf180] ;  /* 0x00f18000002f7984 */ /* 0x000e680000000800 */
[----:B------:R-:W-:Y:S04]  /*402f0*/  LDS R177, [R5+0xe280] ;  /* 0x00e2800005b17984 */ /* 0x000fe80000000800 */
[----:B------:R-:W1:Y:S01]  /*40300*/  LDS R179, [R5+0xf280] ;  /* 0x00f2800005b37984 */ /* 0x000e620000000800 */
[C---:B--2---:R-:W-:Y:S08]  /*40310*/  HMMA.1688.F32.TF32 R8, R16.reuse, R70, R52 ;  /* 0x000000461008723c */ /* 0x044ff00000081034 */
[C---:B---3--:R-:W-:Y:S08]  /*40320*/  HMMA.1688.F32.TF32 R12, R16.reuse, R66, R224 ;  /* 0x00000042100c723c */ /* 0x048ff000000810e0 */
[C---:B----4-:R-:W-:Y:S08]  /*40330*/  HMMA.1688.F32.TF32 R92, R16.reuse, R62, R92 ;  /* 0x0000003e105c723c */ /* 0x050ff0000008105c */
[C---:B------:R-:W-:Y:S11]  /*40340*/  HMMA.1688.F32.TF32 R40, R16.reuse, R74, R40 ;  /* 0x0000004a1028723c */ /* 0x040ff60000081028 */
[----:B------:R-:W-:Y:S04]  /*40350*/  @!UPT UIADD3 URZ, URZ, URZ, URZ ;  /* 0x0000003f3f3ff290 */ /* 0x000fe8000fffe03f */
[----:B------:R-:W-:Y:S04]  /*40360*/  STL.64 [R1+0x900], R92 ;  /* 0x0009005c01007387 */ /* 0x000fe80000100a00 */
[----:B------:R-:W-:Y:S04]  /*40370*/  STL.64 [R1+0x908], R94 ;  /* 0x0009085e01007387 */ /* 0x000fe80000100a00 */
[----:B------:R-:W-:Y:S04]  /*40380*/  STL.64 [R1+0x8f0], R12 ;  /* 0x0008f00c01007387 */ /* 0x000fe80000100a00 */
[----:B------:R2:W-:Y:S04]  /*40390*/  STL.64 [R1+0x8f8], R14 ;  /* 0x0008f80e01007387 */ /* 0x0005e80000100a00 */
[----:B------:R-:W-:Y:S04]  /*403a0*/  STL.64 [R1+0x8e0], R8 ;  /* 0x0008e00801007387 */ /* 0x000fe80000100a00 */
[----:B------:R3:W-:Y:S01]  /*403b0*/  STL.64 [R1+0x8e8], R10 ;  /* 0x0008e80a01007387 */ /* 0x0007e20000100a00 */
[C---:B--2---:R-:W-:Y:S08]  /*403c0*/  HMMA.1688.F32.TF32 R12, R16.reuse, R78, R228 ;  /* 0x0000004e100c723c */ /* 0x044ff000000810e4 */
[C---:B---3--:R-:W-:Y:S01]  /*403d0*/  HMMA.1688.F32.TF32 R8, R16.reuse, R82, R36 ;  /* 0x000000521008723c */ /* 0x048fe20000081024 */
[----:B------:R-:W-:Y:S04]  /*403e0*/  STL.64 [R1+0x8d0], R40 ;  /* 0x0008d02801007387 */ /* 0x000fe80000100a00 */
[----:B------:R-:W-:Y:S03]  /*403f0*/  STL.64 [R1+0x8d8], R42 ;  /* 0x0008d82a01007387 */ /* 0x000fe60000100a00 */
[C---:B------:R-:W-:Y:S07]  /*40400*/  HMMA.1688.F32.TF32 R36, R16.reuse, R86, R232 ;  /* 0x000000561024723c */ /* 0x040fee00000810e8 */
[----:B------:R-:W-:Y:S04]  /*40410*/  STL.64 [R1+0x8c0], R12 ;  /* 0x0008c00c01007387 */ /* 0x000fe80000100a00 */
[----:B------:R2:W-:Y:S04]  /*40420*/  STL.64 [R1+0x8c8], R14 ;  /* 0x0008c80e01007387 */ /* 0x0005e80000100a00 */
[----:B------:R-:W-:Y:S04]  /*40430*/  STL.64 [R1+0x8b0], R8 ;  /* 0x0008b00801007387 */ /* 0x000fe80000100a00 */
[----:B------:R1:W-:Y:S01]  /*40440*/  STL.64 [R1+0x8b8], R10 ;  /* 0x0008b80a01007387 */ /* 0x0003e20000100a00 */
[----:B--2---:R-:W-:Y:S08]  /*40450*/  HMMA.1688.F32.TF32 R12, R16, R90, R32 ;  /* 0x0000005a100c723c */ /* 0x004ff00000081020 */
[C---:B-1----:R-:W-:Y:S01]  /*40460*/  HMMA.1688.F32.TF32 R8, R20.reuse, R62, R236 ;  /* 0x0000003e1408723c */ /* 0x042fe200000810ec */
[----:B------:R-:W-:Y:S04]  /*40470*/  STL.64 [R1+0x8a0], R36 ;  /* 0x0008a02401007387 */ /* 0x000fe80000100a00 */
[----:B------:R-:W-:Y:S03]  /*40480*/  STL.64 [R1+0x8a8], R38 ;  /* 0x0008a82601007387 */ /* 0x000fe60000100a00 */
[C---:B------:R-:W-:Y:S07]  /*40490*/  HMMA.1688.F32.TF32 R16, R20.reuse, R66, R28 ;  /* 0x000000421410723c */ /* 0x040fee000008101c */
        /* <DEDUP_REMOVED lines=14> */
[----:B--2---:R-:W-:Y:S03]  /*40580*/  HMMA.1688.F32.TF32 R8, R20, R86, R212 ;  /* 0x000000561408723c */ /* 0x004fe600000810d4 */
[----:B------:R-:W-:Y:S01]  /*40590*/  STL.64 [R1+0x1a0], R16 ;  /* 0x0001a01001007387 */ /* 0x000fe20000100a00 */
[----:B------:R-:W-:-:S03]  /*405a0*/  IMAD.MOV.U32 R236, RZ, RZ, R219 ;  /* 0x000000ffffec7224 */ /* 0x000fc600078e00db */
[----:B------:R1:W-:Y:S01]  /*405b0*/  STL.64 [R1+0x1a8], R18 ;  /* 0x0001a81201007387 */ /* 0x0003e20000100a00 */
[----:B------:R-:W-:Y:S01]  /*405c0*/  MOV R237, R247 ;  /* 0x000000f700ed7202 */ /* 0x000fe20000000f00 */
[----:B------:R-:W-:Y:S01]  /*405d0*/  IMAD.MOV.U32 R238, RZ, RZ, R217 ;  /* 0x000000ffffee7224 */ /* 0x000fe200078e00d9 */
[----:B------:R-:W-:-:S05]  /*405e0*/  MOV R239, R218 ;  /* 0x000000da00ef7202 */ /* 0x000fca0000000f00 */
[----:B------:R-:W-:Y:S04]  /*405f0*/  STL.64 [R1+0x190], R12 ;  /* 0x0001900c01007387 */ /* 0x000fe80000100a00 */
[----:B------:R-:W-:Y:S04]  /*40600*/  STL.64 [R1+0x198], R14 ;  /* 0x0001980e01007387 */ /* 0x000fe80000100a00 */
[----:B------:R-:W2:Y:S04]  /*40610*/  LDL.LU R219, [R1+0x263c] ;  /* 0x00263c0001db7983 */ /* 0x000ea80000300800 */
[----:B------:R3:W-:Y:S01]  /*40620*/  STL.64 [R1+0x160], R8 ;  /* 0x0001600801007387 */ /* 0x0007e20000100a00 */
[----:B------:R-:W-:-:S03]  /*40630*/  IMAD.MOV.U32 R232, RZ, RZ, R246 ;  /* 0x000000ffffe87224 */ /* 0x000fc600078e00f6 */
[----:B------:R4:W-:Y:S01]  /*40640*/  STL.64 [R1+0x168], R10 ;  /* 0x0001680a01007387 */ /* 0x0009e20000100a00 */
[----:B------:R-:W-:-:S03]  /*40650*/  MOV R233, R216 ;  /* 0x000000d800e97202 */ /* 0x000fc60000000f00 */
[----:B------:R-:W3:Y:S01]  /*40660*/  LDL.LU R247, [R1+0x2638] ;  /* 0x0026380001f77983 */ /* 0x000ee20000300800 */
[----:B------:R-:W-:-:S03]  /*40670*/  IMAD.MOV.U32 R234, RZ, RZ, R244 ;  /* 0x000000ffffea7224 */ /* 0x000fc600078e00f4 */
[----:B------:R-:W4:Y:S01]  /*40680*/  LDL.LU R217, [R1+0x2634] ;  /* 0x0026340001d97983 */ /* 0x000f220000300800 */
[----:B------:R-:W-:-:S03]  /*40690*/  MOV R235, R245 ;  /* 0x000000f500eb7202 */ /* 0x000fc60000000f00 */
[----:B------:R-:W4:Y:S04]  /*406a0*/  LDL.LU R218, [R1+0x2630] ;  /* 0x0026300001da7983 */ /* 0x000f280000300800 */
[----:B------:R-:W4:Y:S04]  /*406b0*/  LDL.LU R246, [R1+0x262c] ;  /* 0x00262c0001f67983 */ /* 0x000f280000300800 */
[----:B------:R-:W4:Y:S04]  /*406c0*/  LDL.LU R216, [R1+0x2628] ;  /* 0x0026280001d87983 */ /* 0x000f280000300800 */
[----:B------:R-:W4:Y:S04]  /*406d0*/  LDL.LU R244, [R1+0x2624] ;  /* 0x0026240001f47983 */ /* 0x000f280000300800 */
[----:B------:R-:W4:Y:S01]  /*406e0*/  LDL.LU R245, [R1+0x2620] ;  /* 0x0026200001f57983 */ /* 0x000f220000300800 */
[----:B--2---:R-:W-:Y:S01]  /*406f0*/  MOV R231, R219 ;  /* 0x000000db00e77202 */ /* 0x004fe20000000f00 */
[----:B---3--:R-:W-:-:S02]  /*40700*/  IMAD.MOV.U32 R230, RZ, RZ, R247 ;  /* 0x000000ffffe67224 */ /* 0x008fc400078e00f7 */
[----:B----4-:R-:W-:Y:S02]  /*40710*/  IMAD.MOV.U32 R228, RZ, RZ, R217 ;  /* 0x000000ffffe47224 */ /* 0x010fe400078e00d9 */
[----:B------:R-:W2:Y:S01]  /*40720*/  LDL.LU R217, [R1+0x261c] ;  /* 0x00261c0001d97983 */ /* 0x000ea20000300800 */
[----:B------:R-:W-:-:S03]  /*40730*/  MOV R229, R218 ;  /* 0x000000da00e57202 */ /* 0x000fc60000000f00 */
[----:B------:R-:W3:Y:S04]  /*40740*/  LDL.LU R218, [R1+0x2618] ;  /* 0x0026180001da7983 */ /* 0x000ee80000300800 */
[----:B------:R-:W4:Y:S01]  /*40750*/  LDL.LU R247, [R1+0x2614] ;  /* 0x0026140001f77983 */ /* 0x000f220000300800 */
[----:B------:R-:W-:Y:S01]  /*40760*/  MOV R227, R246 ;  /* 0x000000f600e37202 */ /* 0x000fe20000000f00 */
[----:B------:R-:W-:Y:S02]  /*40770*/  IMAD.MOV.U32 R226, RZ, RZ, R216 ;  /* 0x000000ffffe27224 */ /* 0x000fe400078e00d8 */
[----:B------:R-:W4:Y:S01]  /*40780*/  LDL.LU R219, [R1+0x2610] ;  /* 0x0026100001db7983 */ /* 0x000f220000300800 */
[----:B------:R-:W-:-:S03]  /*40790*/  IMAD.MOV.U32 R224, RZ, RZ, R244 ;  /* 0x000000ffffe07224 */ /* 0x000fc600078e00f4 */
[----:B------:R-:W4:Y:S01]  /*407a0*/  LDL.LU R244, [R1+0x260c] ;  /* 0x00260c0001f47983 */ /* 0x000f220000300800 */
[----:B------:R-:W-:-:S03]  /*407b0*/  MOV R225, R245 ;  /* 0x000000f500e17202 */ /* 0x000fc60000000f00 */
        /* <DEDUP_REMOVED lines=46> */
[----:B------:R-:W-:Y:S01]  /*40aa0*/  IMAD.MOV.U32 R48, RZ, RZ, R217 ;  /* 0x000000ffff307224 */ /* 0x000fe200078e00d9 */
[----:B------:R-:W-:Y:S01]  /*40ab0*/  MOV R99, R216 ;  /* 0x000000d800637202 */ /* 0x000fe20000000f00 */
[----:B------:R-:W-:Y:S01]  /*40ac0*/  IMAD.MOV.U32 R98, RZ, RZ, R246 ;  /* 0x000000ffff627224 */ /* 0x000fe200078e00f6 */
[----:B------:R-:W-:Y:S01]  /*40ad0*/  MOV R97, R245 ;  /* 0x000000f500617202 */ /* 0x000fe20000000f00 */
[----:B------:R-:W-:-:S02]  /*40ae0*/  IMAD.MOV.U32 R96, RZ, RZ, R244 ;  /* 0x000000ffff607224 */ /* 0x000fc400078e00f4 */
[----:B------:R-:W1:Y:S04]  /*40af0*/  LDL.LU R244, [R1+0x25dc] ;  /* 0x0025dc0001f47983 */ /* 0x000e680000300800 */
[----:B------:R-:W1:Y:S04]  /*40b00*/  LDL.LU R245, [R1+0x25d8] ;  /* 0x0025d80001f57983 */ /* 0x000e680000300800 */
[----:B------:R-:W1:Y:S04]  /*40b10*/  LDL.LU R246, [R1+0x25d4] ;  /* 0x0025d40001f67983 */ /* 0x000e680000300800 */
[----:B------:R-:W2:Y:S04]  /*40b20*/  LDL.LU R216, [R1+0x25d0] ;  /* 0x0025d00001d87983 */ /* 0x000ea80000300800 */
        /* <DEDUP_REMOVED lines=8> */
[C---:B------:R-:W-:Y:S08]  /*40bb0*/  HMMA.1688.F32.TF32 R24, R44.reuse, R70, R24 ;  /* 0x000000462c18723c */ /* 0x040ff00000081018 */
[C---:B------:R-:W-:Y:S08]  /*40bc0*/  HMMA.1688.F32.TF32 R40, R44.reuse, R86, R40 ;  /* 0x000000562c28723c */ /* 0x040ff00000081028 */
[----:B------:R-:W-:Y:S08]  /*40bd0*/  HMMA.1688.F32.TF32 R28, R44, R74, R28 ;  /* 0x0000004a2c1c723c */ /* 0x000ff0000008101c */
[----:B------:R-:W-:Y:S08]  /*40be0*/  HMMA.1688.F32.TF32 R48, R108, R62, R48 ;  /* 0x0000003e6c30723c */ /* 0x000ff00000081030 */
[C---:B------:R-:W-:Y:S08]  /*40bf0*/  HMMA.1688.F32.TF32 R32, R44.reuse, R78, R32 ;  /* 0x0000004e2c20723c */ /* 0x040ff00000081020 */
[----:B------:R-:W-:Y:S08]  /*40c00*/  HMMA.1688.F32.TF32 R36, R44, R82, R36 ;  /* 0x000000522c24723c */ /* 0x000ff00000081024 */
[C---:B------:R-:W-:Y:S08]  /*40c10*/  HMMA.1688.F32.TF32 R56, R108.reuse, R70, R56 ;  /* 0x000000466c38723c */ /* 0x040ff00000081038 */
[C---:B------:R-:W-:Y:S08]  /*40c20*/  HMMA.1688.F32.TF32 R92, R108.reuse, R74, R92 ;  /* 0x0000004a6c5c723c */ /* 0x040ff0000008105c */
[----:B------:R-:W-:Y:S08]  /*40c30*/  HMMA.1688.F32.TF32 R104, R108, R86, R232 ;  /* 0x000000566c68723c */ /* 0x000ff000000810e8 */
[----:B--2---:R-:W-:Y:S08]  /*40c40*/  HMMA.1688.F32.TF32 R216, R20, R90, R216 ;  /* 0x0000005a14d8723c */ /* 0x004ff000000810d8 */
[C---:B-1----:R-:W-:Y:S08]  /*40c50*/  HMMA.1688.F32.TF32 R16, R44.reuse, R62, R244 ;  /* 0x0000003e2c10723c */ /* 0x042ff000000810f4 */
[C---:B------:R-:W-:Y:S08]  /*40c60*/  HMMA.1688.F32.TF32 R20, R44.reuse, R66, R100 ;  /* 0x000000422c14723c */ /* 0x040ff00000081064 */
[----:B------:R-:W-:Y:S01]  /*40c70*/  HMMA.1688.F32.TF32 R44, R44, R90, R96 ;  /* 0x0000005a2c2c723c */ /* 0x000fe20000081060 */
        /* <DEDUP_REMOVED lines=14> */
[----:B------:R-:W-:Y:S01]  /*40d60*/  STL.64 [R1+0x24d0], R42 ;  /* 0x0024d02a01007387 */ /* 0x000fe20000100a00 */
[C---:B---3--:R-:W-:Y:S03]  /*40d70*/  HMMA.1688.F32.TF32 R52, R108.reuse, R66, R52 ;  /* 0x000000426c34723c */ /* 0x048fe60000081034 */
[----:B------:R-:W-:Y:S04]  /*40d80*/  STL.64 [R1+0x24c8], R40 ;  /* 0x0024c82801007387 */ /* 0x000fe80000100a00 */
[----:B------:R-:W-:Y:S01]  /*40d90*/  STL.64 [R1+0x24e0], R46 ;  /* 0x0024e02e01007387 */ /* 0x000fe20000100a00 */
[C---:B------:R-:W-:Y:S03]  /*40da0*/  HMMA.1688.F32.TF32 R96, R108.reuse, R78, R224 ;  /* 0x0000004e6c60723c */ /* 0x040fe600000810e0 */
[----:B------:R-:W-:Y:S04]  /*40db0*/  STL.64 [R1+0x24d8], R44 ;  /* 0x0024d82c01007387 */ /* 0x000fe80000100a00 */
[----:B------:R-:W-:Y:S01]  /*40dc0*/  STL.64 [R1+0x24f0], R50 ;  /* 0x0024f03201007387 */ /* 0x000fe20000100a00 */
[C---:B------:R-:W-:Y:S03]  /*40dd0*/  HMMA.1688.F32.TF32 R100, R108.reuse, R82, R228 ;  /* 0x000000526c64723c */ /* 0x040fe600000810e4 */
[----:B------:R-:W-:Y:S05]  /*40de0*/  STL.64 [R1+0x24e8], R48 ;  /* 0x0024e83001007387 */ /* 0x000fea0000100a00 */
[----:B------:R-:W-:Y:S01]  /*40df0*/  HMMA.1688.F32.TF32 R108, R108, R90, R236 ;  /* 0x0000005a6c6c723c */ /* 0x000fe200000810ec */
        /* <DEDUP_REMOVED lines=100> */
[----:B-1----:R-:W2:Y:S04]  /*41440*/  LDL.LU R216, [R1+0x580] ;  /* 0x0005800001d87983 */ /* 0x002ea80000300800 */
        /* <DEDUP_REMOVED lines=19> */
[C---:B--2---:R-:W-:Y:S08]  /*41580*/  HMMA.1688.F32.TF32 R16, R112.reuse, R62, R216 ;  /* 0x0000003e7010723c */ /* 0x044ff000000810d8 */
[C---:B----4-:R-:W-:Y:S01]  /*41590*/  HMMA.1688.F32.TF32 R24, R112.reuse, R66, R212 ;  /* 0x000000427018723c */ /* 0x050fe200000810d4 */
[----:B------:R-:W-:Y:S04]  /*415a0*/  LDS R214, [R2+0xf380] ;  /* 0x00f3800002d67984 */ /* 0x000fe80000000800 */
[----:B------:R-:W-:Y:S03]  /*415b0*/  LDS R212, [R2+0xe380] ;  /* 0x00e3800002d47984 */ /* 0x000fe60000000800 */
[----:B---3--:R-:W-:Y:S01]  /*415c0*/  HMMA.1688.F32.TF32 R20, R112, R70, R248 ;  /* 0x000000467014723c */ /* 0x008fe200000810f8 */
[----:B------:R-:W-:Y:S04]  /*415d0*/  LDS R215, [R0+0xf380] ;  /* 0x00f3800000d77984 */ /* 0x000fe80000000800 */
[----:B------:R-:W-:Y:S04]  /*415e0*/  LDS R213, [R0+0xe380] ;  /* 0x00e3800000d57984 */ /* 0x000fe80000000800 */
[----:B------:R-:W-:Y:S04]  /*415f0*/  STL.64 [R1+0x890], R16 ;  /* 0x0008901001007387 */ /* 0x000fe80000100a00 */
[----:B------:R1:W-:Y:S01]  /*41600*/  STL.64 [R1+0x898], R18 ;  /* 0x0008981201007387 */ /* 0x0003e20000100a00 */
[----:B------:R-:W-:Y:S03]  /*41610*/  HMMA.1688.F32.TF32 R120, R144, R66, R120 ;  /* 0x000000429078723c */ /* 0x000fe60000081078 */
[----:B------:R-:W-:Y:S04]  /*41620*/  LDS R250, [R4+0xf380] ;  /* 0x00f3800004fa7984 */ /* 0x000fe80000000800 */
[----:B------:R-:W-:Y:S01]  /*41630*/  LDS R248, [R4+0xe380] ;  /* 0x00e3800004f87984 */ /* 0x000fe20000000800 */
[C---:B-1----:R-:W-:Y:S03]  /*41640*/  HMMA.1688.F32.TF32 R16, R112.reuse, R74, R12 ;  /* 0x0000004a7010723c */ /* 0x042fe6000008100c */
[----:B------:R-:W-:Y:S04]  /*41650*/  LDS R251, [R5+0xf380] ;  /* 0x00f3800005fb7984 */ /* 0x000fe80000000800 */
[----:B------:R-:W-:Y:S01]  /*41660*/  LDS R249, [R5+0xe380] ;  /* 0x00e3800005f97984 */ /* 0x000fe20000000800 */
[C---:B------:R-:W-:Y:S08]  /*41670*/  HMMA.1688.F32.TF32 R12, R112.reuse, R78, R8 ;  /* 0x0000004e700c723c */ /* 0x040ff00000081008 */
        /* <DEDUP_REMOVED lines=12> */
[----:B--2---:R-:W-:Y:S08]  /*41740*/  HMMA.1688.F32.TF32 R12, R112, R90, R200 ;  /* 0x0000005a700c723c */ /* 0x004ff000000810c8 */
        /* <DEDUP_REMOVED lines=17> */
[C---:B--2---:R-:W-:Y:S01]  /*41860*/  HMMA.1688.F32.TF32 R12, R116.reuse, R82, R172 ;  /* 0x00000052740c723c */ /* 0x044fe200000810ac */
[----:B------:R-:W-:Y:S01]  /*41870*/  IMAD.MOV.U32 R184, RZ, RZ, R242 ;  /* 0x000000ffffb87224 */ /* 0x000fe200078e00f2 */
[----:B------:R-:W-:Y:S01]  /*41880*/  MOV R185, R243 ;  /* 0x000000f300b97202 */ /* 0x000fe20000000f00 */
[----:B------:R-:W-:Y:S01]  /*41890*/  IMAD.MOV.U32 R188, RZ, RZ, R252 ;  /* 0x000000ffffbc7224 */ /* 0x000fe200078e00fc */
[----:B------:R-:W-:Y:S04]  /*418a0*/  LDS R180, [R2+0xe300] ;  /* 0x00e3000002b47984 */ /* 0x000fe80000000800 */
[C---:B------:R-:W-:Y:S01]  /*418b0*/  HMMA.1688.F32.TF32 R112, R116.reuse, R90, R164 ;  /* 0x0000005a7470723c */ /* 0x040fe200000810a4 */
[----:B------:R-:W-:Y:S04]  /*418c0*/  LDS R182, [R2+0xf300] ;  /* 0x00f3000002b67984 */ /* 0x000fe80000000800 */
[----:B------:R-:W-:Y:S03]  /*418d0*/  LDS R181, [R0+0xe300] ;  /* 0x00e3000000b57984 */ /* 0x000fe60000000800 */
[----:B-1----:R-:W-:Y:S01]  /*418e0*/  HMMA.1688.F32.TF32 R8, R116, R86, R168 ;  /* 0x000000567408723c */ /* 0x002fe200000810a8 */
[----:B------:R-:W-:Y:S04]  /*418f0*/  STL.64 [R1+0x710], R16 ;  /* 0x0007101001007387 */ /* 0x000fe80000100a00 */
[----:B------:R-:W-:Y:S04]  /*41900*/  STL.64 [R1+0x718], R18 ;  /* 0x0007181201007387 */ /* 0x000fe80000100a00 */
[----:B------:R-:W-:Y:S04]  /*41910*/  STL.64 [R1+0x20], R12 ;  /* 0x0000200c01007387 */ /* 0x000fe80000100a00 */
[----:B------:R-:W-:Y:S01]  /*41920*/  STL.64 [R1+0x28], R14 ;  /* 0x0000280e01007387 */ /* 0x000fe20000100a00 */
[----:B------:R-:W-:Y:S03]  /*41930*/  HMMA.1688.F32.TF32 R168, R176, R82, R236 ;  /* 0x00000052b0a8723c */ /* 0x000fe600000810ec */
[----:B------:R-:W1:Y:S06]  /*41940*/  LDS R183, [R0+0xf300] ;  /* 0x00f3000000b77984 */ /* 0x000e6c0000000800 */
[----:B------:R2:W-:Y:S01]  /*41950*/  STL.64 [R1+0x10], R8 ;  /* 0x0000100801007387 */ /* 0x0005e20000100a00 */
[----:B------:R-:W-:-:S03]  /*41960*/  IMAD.MOV.U32 R236, RZ, RZ, R6 ;  /* 0x000000ffffec7224 */ /* 0x000fc600078e0006 */
[----:B------:R3:W-:Y:S01]  /*41970*/  STL.64 [R1+0x18], R10 ;  /* 0x0000180a01007387 */ /* 0x0007e20000100a00 */
[----:B------:R-:W-:-:S03]  /*41980*/  MOV R237, R3 ;  /* 0x0000000300ed7202 */ /* 0x000fc60000000f00 */
[----:B------:R-:W4:Y:S01]  /*41990*/  LDL.LU R242, [R1+0x25bc] ;  /* 0x0025bc0001f27983 */ /* 0x000f220000300800 */
[----:B------:R-:W-:-:S03]  /*419a0*/  IMAD.MOV.U32 R238, RZ, RZ, R220 ;  /* 0x000000ffffee7224 */ /* 0x000fc600078e00dc */
[----:B------:R-:W2:Y:S01]  /*419b0*/  LDL.LU R243, [R1+0x25b8] ;  /* 0x0025b80001f37983 */ /* 0x000ea20000300800 */
[----:B------:R-:W-:Y:S03]  /*419c0*/  HMMA.1688.F32.TF32 R164, R176, R78, R232 ;  /* 0x0000004eb0a4723c */ /* 0x000fe600000810e8 */
[----:B------:R-:W3:Y:S01]  /*419d0*/  LDL.LU R252, [R1+0x25b4] ;  /* 0x0025b40001fc7983 */ /* 0x000ee20000300800 */
[----:B------:R-:W-:-:S03]  /*419e0*/  MOV R239, R223 ;  /* 0x000000df00ef7202 */ /* 0x000fc60000000f00 */
[----:B------:R-:W3:Y:S01]  /*419f0*/  LDL.LU R6, [R1+0x25b0] ;  /* 0x0025b00001067983 */ /* 0x000ee20000300800 */
[----:B------:R-:W-:-:S03]  /*41a00*/  IMAD.MOV.U32 R232, RZ, RZ, R241 ;  /* 0x000000ffffe87224 */ /* 0x000fc600078e00f1 */
[----:B------:R-:W3:Y:S04]  /*41a10*/  LDL.LU R3, [R1+0x25ac] ;  /* 0x0025ac0001037983 */ /* 0x000ee80000300800 */
[----:B------:R-:W3:Y:S04]  /*41a20*/  LDL.LU R220, [R1+0x25a8] ;  /* 0x0025a80001dc7983 */ /* 0x000ee80000300800 */
[----:B------:R-:W3:Y:S04]  /*41a30*/  LDL.LU R223, [R1+0x25a4] ;  /* 0x0025a40001df7983 */ /* 0x000ee80000300800 */
[----:B------:R-:W3:Y:S01]  /*41a40*/  LDL.LU R241, [R1+0x25a0] ;  /* 0x0025a00001f17983 */ /* 0x000ee20000300800 */
[----:B------:R-:W-:Y:S01]  /*41a50*/  MOV R233, R240 ;  /* 0x000000f000e97202 */ /* 0x000fe20000000f00 */
[----:B------:R-:W-:Y:S01]  /*41a60*/  HMMA.1688.F32.TF32 R116, R144, R62, R160 ;  /* 0x0000003e9074723c */ /* 0x000fe200000810a0 */
[----:B------:R-:W-:Y:S01]  /*41a70*/  IMAD.MOV.U32 R234, RZ, RZ, R221 ;  /* 0x000000ffffea7224 */ /* 0x000fe200078e00dd */
[----:B------:R-:W3:Y:S01]  /*41a80*/  LDL.LU R240, [R1+0x259c] ;  /* 0x00259c0001f07983 */ /* 0x000ee20000300800 */
[----:B------:R-:W-:-:S03]  /*41a90*/  MOV R235, R222 ;  /* 0x000000de00eb7202 */ /* 0x000fc60000000f00 */
[----:B------:R-:W3:Y:S02]  /*41aa0*/  LDL.LU R221, [R1+0x2598] ;  /* 0x0025980001dd7983 */ /* 0x000ee40000300800 */
[----:B------:R-:W-:Y:S02]  /*41ab0*/  HMMA.1688.F32.TF32 R160, R176, R74, R228 ;  /* 0x0000004ab0a0723c */ /* 0x000fe400000810e4 */
[----:B------:R-:W3:Y:S06]  /*41ac0*/  LDL.LU R222, [R1+0x2594] ;  /* 0x0025940001de7983 */ /* 0x000eec0000300800 */
[C---:B------:R-:W-:Y:S08]  /*41ad0*/  HMMA.1688.F32.TF32 R124, R144.reuse, R70, R124 ;  /* 0x00000046907c723c */ /* 0x040ff0000008107c */
[C---:B------:R-:W-:Y:S08]  /*41ae0*/  HMMA.1688.F32.TF32 R128, R144.reuse, R74, R128 ;  /* 0x0000004a9080723c */ /* 0x040ff00000081080 */
[C---:B------:R-:W-:Y:S08]  /*41af0*/  HMMA.1688.F32.TF32 R132, R144.reuse, R78, R132 ;  /* 0x0000004e9084723c */ /* 0x040ff00000081084 */
[C---:B------:R-:W-:Y:S08]  /*41b00*/  HMMA.1688.F32.TF32 R136, R144.reuse, R82, R136 ;  /* 0x000000529088723c */ /* 0x040ff00000081088 */
[C---:B------:R-:W-:Y:S08]  /*41b10*/  HMMA.1688.F32.TF32 R140, R144.reuse, R86, R140 ;  /* 0x00000056908c723c */ /* 0x040ff0000008108c */
[----:B------:R-:W-:Y:S08]  /*41b20*/  HMMA.1688.F32.TF32 R144, R144, R90, R156 ;  /* 0x0000005a9090723c */ /* 0x000ff0000008109c */
[----:B------:R-:W-:Y:S01]  /*41b30*/  HMMA.1688.F32.TF32 R156, R176, R70, R224 ;  /* 0x00000046b09c723c */ /* 0x000fe200000810e0 */
[----:B----4-:R-:W-:Y:S01]  /*41b40*/  MOV R231, R242 ;  /* 0x000000f200e77202 */ /* 0x010fe20000000f00 */
[----:B--2---:R-:W-:Y:S01]  /*41b50*/  IMAD.MOV.U32 R230, RZ, RZ, R243 ;  /* 0x000000ffffe67224 */ /* 0x004fe200078e00f3 */
[----:B---3--:R-:W-:Y:S01]  /*41b60*/  MOV R229, R252 ;  /* 0x000000fc00e57202 */ /* 0x008fe20000000f00 */
[----:B------:R-:W-:-:S02]  /*41b70*/  IMAD.MOV.U32 R228, RZ, RZ, R6 ;  /* 0x000000ffffe47224 */ /* 0x000fc400078e0006 */
[----:B------:R-:W2:Y:S04]  /*41b80*/  LDL.LU R6, [R1+0x2590] ;  /* 0x0025900001067983 */ /* 0x000ea80000300800 */
[----:B------:R-:W3:Y:S04]  /*41b90*/  LDL.LU R252, [R1+0x258c] ;  /* 0x00258c0001fc7983 */ /* 0x000ee80000300800 */
[----:B------:R-:W4:Y:S04]  /*41ba0*/  LDL.LU R243, [R1+0x2588] ;  /* 0x0025880001f37983 */ /* 0x000f280000300800 */
[----:B------:R-:W3:Y:S01]  /*41bb0*/  LDL.LU R242, [R1+0x2584] ;  /* 0x0025840001f27983 */ /* 0x000ee20000300800 */
[----:B------:R-:W-:-:S03]  /*41bc0*/  IMAD.MOV.U32 R224, RZ, RZ, R241 ;  /* 0x000000ffffe07224 */ /* 0x000fc600078e00f1 */
[----:B------:R-:W3:Y:S01]  /*41bd0*/  LDL.LU R241, [R1+0x2580] ;  /* 0x0025800001f17983 */ /* 0x000ee20000300800 */
[----:B------:R-:W-:Y:S01]  /*41be0*/  MOV R225, R223 ;  /* 0x000000df00e17202 */ /* 0x000fe20000000f00 */
[----:B------:R-:W-:Y:S01]  /*41bf0*/  IMAD.MOV.U32 R226, RZ, RZ, R220 ;  /* 0x000000ffffe27224 */ /* 0x000fe200078e00dc */
[----:B------:R-:W-:Y:S01]  /*41c00*/  MOV R227, R3 ;  /* 0x0000000300e37202 */ /* 0x000fe20000000f00 */
[----:B------:R-:W3:Y:S04]  /*41c10*/  LDL.LU R223, [R1+0x257c] ;  /* 0x00257c0001df7983 */ /* 0x000ee80000300800 */
[----:B------:R-:W3:Y:S01]  /*41c20*/  LDL.LU R220, [R1+0x2578] ;  /* 0x0025780001dc7983 */ /* 0x000ee20000300800 */
[----:B------:R-:W-:Y:S01]  /*41c30*/  IMAD.MOV.U32 R194, RZ, RZ, R221 ;  /* 0x000000ffffc27224 */ /* 0x000fe200078e00dd */
[----:B------:R-:W-:-:S02]  /*41c40*/  MOV R193, R222 ;  /* 0x000000de00c17202 */ /* 0x000fc40000000f00 */
[----:B------:R-:W3:Y:S01]  /*41c50*/  LDL.LU R3, [R1+0x2574] ;  /* 0x0025740001037983 */ /* 0x000ee20000300800 */
[----:B------:R-:W-:Y:S01]  /*41c60*/  MOV R195, R240 ;  /* 0x000000f000c37202 */ /* 0x000fe20000000f00 */
[----:B--2---:R-:W-:Y:S02]  /*41c70*/  IMAD.MOV.U32 R192, RZ, RZ, R6 ;  /* 0x000000ffffc07224 */ /* 0x004fe400078e0006 */
[----:B------:R-:W2:Y:S04]  /*41c80*/  LDL.LU R6, [R1+0x2570] ;  /* 0x0025700001067983 */ /* 0x000ea80000300800 */
[----:B------:R-:W2:Y:S04]  /*41c90*/  LDL.LU R222, [R1+0x256c] ;  /* 0x00256c0001de7983 */ /* 0x000ea80000300800 */
[----:B------:R-:W2:Y:S01]  /*41ca0*/  LDL.LU R221, [R1+0x2568] ;  /* 0x0025680001dd7983 */ /* 0x000ea20000300800 */
[----:B----4-:R-:W-:Y:S01]  /*41cb0*/  IMAD.MOV.U32 R198, RZ, RZ, R243 ;  /* 0x000000ffffc67224 */ /* 0x010fe200078e00f3 */
[----:B---3--:R-:W-:-:S02]  /*41cc0*/  MOV R197, R242 ;  /* 0x000000f200c57202 */ /* 0x008fc40000000f00 */
[----:B------:R-:W3:Y:S01]  /*41cd0*/  LDL.LU R240, [R1+0x2564] ;  /* 0x0025640001f07983 */ /* 0x000ee20000300800 */
[----:B------:R-:W-:-:S03]  /*41ce0*/  IMAD.MOV.U32 R196, RZ, RZ, R241 ;  /* 0x000000ffffc47224 */ /* 0x000fc600078e00f1 */
[----:B------:R-:W3:Y:S04]  /*41cf0*/  LDL.LU R241, [R1+0x2560] ;  /* 0x0025600001f17983 */ /* 0x000ee80000300800 */
[----:B------:R-:W3:Y:S04]  /*41d00*/  LDL.LU R242, [R1+0x255c] ;  /* 0x00255c0001f27983 */ /* 0x000ee80000300800 */
[----:B------:R-:W3:Y:S01]  /*41d10*/  LDL.LU R243, [R1+0x2558] ;  /* 0x0025580001f37983 */ /* 0x000ee20000300800 */
[----:B------:R-:W-:Y:S01]  /*41d20*/  MOV R199, R252 ;  /* 0x000000fc00c77202 */ /* 0x000fe20000000f00 */
[----:B------:R-:W-:Y:S01]  /*41d30*/  IMAD.MOV.U32 R246, RZ, RZ, R220 ;  /* 0x000000fffff67224 */ /* 0x000fe200078e00dc */
[----:B------:R-:W-:Y:S01]  /*41d40*/  MOV R245, R3 ;  /* 0x0000000300f57202 */ /* 0x000fe20000000f00 */
[----:B------:R-:W4:Y:S01]  /*41d50*/  LDL.LU R252, [R1+0x2554] ;  /* 0x0025540001fc7983 */ /* 0x000f220000300800 */
[----:B------:R-:W-:Y:S01]  /*41d60*/  MOV R247, R223 ;  /* 0x000000df00f77202 */ /* 0x000fe20000000f00 */
[----:B--2---:R-:W-:-:S02]  /*41d70*/  IMAD.MOV.U32 R244, RZ, RZ, R6 ;  /* 0x000000fffff47224 */ /* 0x004fc400078e0006 */
[----:B------:R-:W2:Y:S04]  /*41d80*/  LDL.LU R6, [R1+0x2550] ;  /* 0x0025500001067983 */ /* 0x000ea80000300800 */
[----:B------:R-:W2:Y:S04]  /*41d90*/  LDL.LU R3, [R1+0x254c] ;  /* 0x00254c0001037983 */ /* 0x000ea80000300800 */
[----:B------:R-:W2:Y:S04]  /*41da0*/  LDL.LU R220, [R1+0x2548] ;  /* 0x0025480001dc7983 */ /* 0x000ea80000300800 */
[----:B------:R-:W4:Y:S01]  /*41db0*/  LDL.LU R223, [R1+0x2544] ;  /* 0x0025440001df7983 */ /* 0x000f220000300800 */
[----:B---3--:R-:W-:Y:S07]  /*41dc0*/  HMMA.1688.F32.TF32 R172, R176, R86, R240 ;  /* 0x00000056b0ac723c */ /* 0x008fee00000810f0 */
[----:B------:R-:W-:Y:S01]  /*41dd0*/  IMAD.MOV.U32 R240, RZ, RZ, R221 ;  /* 0x000000fffff07224 */ /* 0x000fe200078e00dd */
[----:B------:R-:W-:Y:S01]  /*41de0*/  MOV R241, R222 ;  /* 0x000000de00f17202 */ /* 0x000fe20000000f00 */
[----:B------:R-:W3:Y:S04]  /*41df0*/  LDL.LU R221, [R1+0x2540] ;  /* 0x0025400001dd7983 */ /* 0x000ee80000300800 */
[----:B------:R-:W3:Y:S04]  /*41e00*/  LDL.LU R222, [R1+0x253c] ;  /* 0x00253c0001de7983 */ /* 0x000ee80000300800 */
[----:B------:R-:W3:Y:S04]  /*41e10*/  LDL.LU R242, [R1+0x128] ;  /* 0x0001280001f27983 */ /* 0x000ee80000300800 */
[----:B------:R-:W3:Y:S01]  /*41e20*/  LDL.LU R243, [R1+0x12c] ;  /* 0x00012c0001f37983 */ /* 0x000ee20000300800 */
[----:B--2---:R-:W-:-:S03]  /*41e30*/  IMAD.MOV.U32 R200, RZ, RZ, R220 ;  /* 0x000000ffffc87224 */ /* 0x004fc600078e00dc */
[----:B------:R-:W2:Y:S01]  /*41e40*/  LDL.LU R220, [R1+0x2538] ;  /* 0x0025380001dc7983 */ /* 0x000ea20000300800 */
[----:B----4-:R-:W-:-:S03]  /*41e50*/  MOV R201, R223 ;  /* 0x000000df00c97202 */ /* 0x010fc60000000f00 */
[----:B------:R-:W4:Y:S01]  /*41e60*/  LDL.LU R223, [R1+0x2534] ;  /* 0x0025340001df7983 */ /* 0x000f220000300800 */
[----:B---3--:R-:W-:-:S03]  /*41e70*/  IMAD.MOV.U32 R202, RZ, RZ, R221 ;  /* 0x000000ffffca7224 */ /* 0x008fc600078e00dd */
[----:B------:R-:W3:Y:S01]  /*41e80*/  LDL.LU R221, [R1+0x2530] ;  /* 0x0025300001dd7983 */ /* 0x000ee20000300800 */
[----:B------:R-:W-:-:S03]  /*41e90*/  MOV R203, R222 ;  /* 0x000000de00cb7202 */ /* 0x000fc60000000f00 */
[----:B------:R-:W3:Y:S04]  /*41ea0*/  LDL.LU R222, [R1+0x252c] ;  /* 0x00252c0001de7983 */ /* 0x000ee80000300800 */
[----:B------:R-:W3:Y:S04]  /*41eb0*/  LDL.LU R204, [R1+0x3c0] ;  /* 0x0003c00001cc7983 */ /* 0x000ee80000300800 */
[----:B------:R-:W3:Y:S04]  /*41ec0*/  LDL.LU R205, [R1+0x3c4] ;  /* 0x0003c40001cd7983 */ /* 0x000ee80000300800 */
[----:B------:R-:W3:Y:S04]  /*41ed0*/  LDL.LU R206, [R1+0x3c8] ;  /* 0x0003c80001ce7983 */ /* 0x000ee80000300800 */
[----:B------:R-:W3:Y:S01]  /*41ee0*/  LDL.LU R207, [R1+0x3cc] ;  /* 0x0003cc0001cf7983 */ /* 0x000ee20000300800 */
[----:B--2---:R-:W-:Y:S01]  /*41ef0*/  MOV R211, R220 ;  /* 0x000000dc00d37202 */ /* 0x004fe20000000f00 */
[----:B----4-:R-:W-:-:S02]  /*41f00*/  IMAD.MOV.U32 R210, RZ, RZ, R223 ;  /* 0x000000ffffd27224 */ /* 0x010fc400078e00df */
[----:B---3--:R-:W-:Y:S02]  /*41f10*/  IMAD.MOV.U32 R208, RZ, RZ, R221 ;  /* 0x000000ffffd07224 */ /* 0x008fe400078e00dd */
[----:B------:R-:W2:Y:S01]  /*41f20*/  LDL.LU R221, [R1+0x2528] ;  /* 0x0025280001dd7983 */ /* 0x000ea20000300800 */
[----:B------:R-:W-:-:S03]  /*41f30*/  MOV R209, R222 ;  /* 0x000000de00d17202 */ /* 0x000fc60000000f00 */
[----:B------:R-:W3:Y:S04]  /*41f40*/  LDL.LU R222, [R1+0x2524] ;  /* 0x0025240001de7983 */ /* 0x000ee80000300800 */
[----:B------:R-:W4:Y:S04]  /*41f50*/  LDL.LU R223, [R1+0x2520] ;  /* 0x0025200001df7983 */ /* 0x000f280000300800 */
[----:B------:R-:W2:Y:S04]  /*41f60*/  LDL.LU R220, [R1+0x251c] ;  /* 0x00251c0001dc7983 */ /* 0x000ea80000300800 */
[----:B------:R-:W3:Y:S04]  /*41f70*/  LDL.LU R8, [R1+0x3e0] ;  /* 0x0003e00001087983 */ /* 0x000ee80000300800 */
[----:B------:R-:W3:Y:S04]  /*41f80*/  LDL.LU R9, [R1+0x3e4] ;  /* 0x0003e40001097983 */ /* 0x000ee80000300800 */
[----:B------:R-:W3:Y:S04]  /*41f90*/  LDL.LU R10, [R1+0x3e8] ;  /* 0x0003e800010a7983 */ /* 0x000ee80000300800 */
[----:B------:R-:W3:Y:S01]  /*41fa0*/  LDL.LU R11, [R1+0x3ec] ;  /* 0x0003ec00010b7983 */ /* 0x000ee20000300800 */
[----:B----4-:R-:W-:-:S03]  /*41fb0*/  IMAD.MOV.U32 R12, RZ, RZ, R223 ;  /* 0x000000ffff0c7224 */ /* 0x010fc600078e00df */
[----:B------:R-:W4:Y:S01]  /*41fc0*/  LDL.LU R223, [R1+0x2518] ;  /* 0x0025180001df7983 */ /* 0x000f220000300800 */
[----:B--2---:R-:W-:-:S03]  /*41fd0*/  MOV R13, R220 ;  /* 0x000000dc000d7202 */ /* 0x004fc60000000f00 */
[----:B------:R-:W2:Y:S01]  /*41fe0*/  LDL.LU R220, [R1+0x2514] ;  /* 0x0025140001dc7983 */ /* 0x000ea20000300800 */
[----:B---3--:R-:W-:Y:S01]  /*41ff0*/  IMAD.MOV.U32 R14, RZ, RZ, R222 ;  /* 0x000000ffff0e7224 */ /* 0x008fe200078e00de */
[----:B------:R-:W-:Y:S02]  /*42000*/  MOV R15, R221 ;  /* 0x000000dd000f7202 */ /* 0x000fe40000000f00 */
[----:B------:R-:W3:Y:S04]  /*42010*/  LDL.LU R222, [R1+0x2510] ;  /* 0x0025100001de7983 */ /* 0x000ee80000300800 */
[----:B------:R-:W3:Y:S04]  /*42020*/  LDL.LU R221, [R1+0x250c] ;  /* 0x00250c0001dd7983 */ /* 0x000ee80000300800 */
[----:B------:R-:W3:Y:S04]  /*42030*/  LDL.LU R20, [R1+0x420] ;  /* 0x0004200001147983 */ /* 0x000ee80000300800 */
[----:B------:R-:W3:Y:S04]  /*42040*/  LDL.LU R21, [R1+0x424] ;  /* 0x0004240001157983 */ /* 0x000ee80000300800 */
[----:B------:R-:W3:Y:S01]  /*42050*/  LDL.LU R22, [R1+0x428] ;  /* 0x0004280001167983 */ /* 0x000ee20000300800 */
[----:B--2---:R-:W-:-:S03]  /*42060*/  IMAD.MOV.U32 R23, RZ, RZ, R220 ;  /* 0x000000ffff177224 */ /* 0x004fc600078e00dc */
        /* <DEDUP_REMOVED lines=28> */
[----:B---3--:R-:W-:Y:S01]  /*42230*/  IMAD.MOV.U32 R16, RZ, RZ, R221 ;  /* 0x000000ffff107224 */ /* 0x008fe200078e00dd */
[----:B------:R-:W-:Y:S01]  /*42240*/  MOV R17, R222 ;  /* 0x000000de00117202 */ /* 0x000fe20000000f00 */
[----:B----4-:R-:W-:Y:S01]  /*42250*/  IMAD.MOV.U32 R18, RZ, RZ, R223 ;  /* 0x000000ffff127224 */ /* 0x010fe200078e00df */
[----:B--2---:R-:W-:-:S02]  /*42260*/  MOV R31, R220 ;  /* 0x000000dc001f7202 */ /* 0x004fc40000000f00 */
        /* <DEDUP_REMOVED lines=8> */
[----:B------:R-:W3:Y:S01]  /*422f0*/  LDL.LU R219, [R1+0x40c] ;  /* 0x00040c0001db7983 */ /* 0x000ee20000300800 */
[C---:B-1----:R-:W-:Y:S08]  /*42300*/  HMMA.1688.F32.TF32 R32, R180.reuse, R78, R32 ;  /* 0x0000004eb420723c */ /* 0x042ff00000081020 */
[C---:B------:R-:W-:Y:S08]  /*42310*/  HMMA.1688.F32.TF32 R36, R180.reuse, R74, R36 ;  /* 0x0000004ab424723c */ /* 0x040ff00000081024 */
[C---:B------:R-:W-:Y:S08]  /*42320*/  HMMA.1688.F32.TF32 R40, R180.reuse, R70, R40 ;  /* 0x00000046b428723c */ /* 0x040ff00000081028 */
[C---:B------:R-:W-:Y:S08]  /*42330*/  HMMA.1688.F32.TF32 R48, R180.reuse, R62, R48 ;  /* 0x0000003eb430723c */ /* 0x040ff00000081030 */
[C---:B------:R-:W-:Y:S11]  /*42340*/  HMMA.1688.F32.TF32 R44, R180.reuse, R66, R44 ;  /* 0x00000042b42c723c */ /* 0x040ff6000008102c */
[----:B------:R-:W-:Y:S04]  /*42350*/  @!UPT UIADD3 URZ, URZ, URZ, URZ ;  /* 0x0000003f3f3ff290 */ /* 0x000fe8000fffe03f */
[----:B------:R-:W-:Y:S01]  /*42360*/  STL.64 [R1+0x830], R48 ;  /* 0x0008303001007387 */ /* 0x000fe20000100a00 */
[C---:B------:R-:W-:Y:S03]  /*42370*/  HMMA.1688.F32.TF32 R24, R180.reuse, R86, R24 ;  /* 0x00000056b418723c */ /* 0x040fe60000081018 */
[----:B------:R1:W-:Y:S05]  /*42380*/  STL.64 [R1+0x838], R50 ;  /* 0x0008383201007387 */ /* 0x0003ea0000100a00 */
[C---:B------:R-:W-:Y:S01]  /*42390*/  HMMA.1688.F32.TF32 R28, R180.reuse, R82, R28 ;  /* 0x00000052b41c723c */ /* 0x040fe2000008101c */
[----:B-1----:R1:W5:Y:S04]  /*423a0*/  LDL.LU.64 R50, [R1+0x24f0] ;  /* 0x0024f00001327983 */ /* 0x0023680000300a00 */
[----:B------:R1:W5:Y:S03]  /*423b0*/  LDL.LU.64 R48, [R1+0x24e8] ;  /* 0x0024e80001307983 */ /* 0x0003660000300a00 */
[----:B------:R-:W-:Y:S01]  /*423c0*/  HMMA.1688.F32.TF32 R180, R180, R90, R20 ;  /* 0x0000005ab4b4723c */ /* 0x000fe20000081014 */
[----:B------:R-:W-:Y:S04]  /*423d0*/  STL.64 [R1+0x820], R44 ;  /* 0x0008202c01007387 */ /* 0x000fe80000100a00 */
[----:B------:R1:W-:Y:S04]  /*423e0*/  STL.64 [R1+0x828], R46 ;  /* 0x0008282e01007387 */ /* 0x0003e80000100a00 */
[----:B-1----:R1:W5:Y:S04]  /*423f0*/  LDL.LU.64 R46, [R1+0x24e0] ;  /* 0x0024e000012e7983 */ /* 0x0023680000300a00 */
[----:B------:R1:W5:Y:S04]  /*42400*/  LDL.LU.64 R44, [R1+0x24d8] ;  /* 0x0024d800012c7983 */ /* 0x0003680000300a00 */
        /* <DEDUP_REMOVED lines=20> */
[----:B------:R1:W5:Y:S04]  /*42550*/  LDL.LU.64 R22, [R1+0x2480] ;  /* 0x0024800001167983 */ /* 0x0003680000300a00 */
[----:B------:R1:W5:Y:S04]  /*42560*/  LDL.LU.64 R20, [R1+0x2478] ;  /* 0x0024780001147983 */ /* 0x0003680000300a00 */
[----:B------:R1:W-:Y:S04]  /*42570*/  STL.64 [R1+0x700], R180 ;  /* 0x000700b401007387 */ /* 0x0003e80000100a00 */
[----:B------:R1:W-:Y:S04]  /*42580*/  STL.64 [R1+0x708], R182 ;  /* 0x000708b601007387 */ /* 0x0003e80000100a00 */
[----:B-1----:R-:W4:Y:S04]  /*42590*/  LDL.LU R180, [R1+0x140] ;  /* 0x0001400001b47983 */ /* 0x002f280000300800 */
[----:B------:R-:W4:Y:S04]  /*425a0*/  LDL.LU R181, [R1+0x144] ;  /* 0x0001440001b57983 */ /* 0x000f280000300800 */
[----:B------:R-:W4:Y:S04]  /*425b0*/  LDL.LU R182, [R1+0x148] ;  /* 0x0001480001b67983 */ /* 0x000f280000300800 */
[----:B------:R-:W4:Y:S01]  /*425c0*/  LDL.LU R183, [R1+0x14c] ;  /* 0x00014c0001b77983 */ /* 0x000f220000300800 */
[C---:B------:R-:W-:Y:S08]  /*425d0*/  HMMA.1688.F32.TF32 R148, R176.reuse, R62, R148 ;  /* 0x0000003eb094723c */ /* 0x040ff00000081094 */
[C---:B------:R-:W-:Y:S08]  /*425e0*/  HMMA.1688.F32.TF32 R152, R176.reuse, R66, R152 ;  /* 0x00000042b098723c */ /* 0x040ff00000081098 */
[----:B--2---:R-:W-:Y:S01]  /*425f0*/  HMMA.1688.F32.TF32 R176, R176, R90, R220 ;  /* 0x0000005ab0b0723c */ /* 0x004fe200000810dc */
[----:B------:R-:W-:Y:S04]  /*42600*/  LDS R220, [R4+0xe300] ;  /* 0x00e3000004dc7984 */ /* 0x000fe80000000800 */
[----:B------:R-:W-:Y:S04]  /*42610*/  LDS R222, [R4+0xf300] ;  /* 0x00f3000004de7984 */ /* 0x000fe80000000800 */
[----:B------:R-:W-:Y:S04]  /*42620*/  LDS R221, [R5+0xe300] ;  /* 0x00e3000005dd7984 */ /* 0x000fe80000000800 */
[----:B------:R-:W3:Y:S02]  /*42630*/  LDS R223, [R5+0xf300] ;  /* 0x00f3000005df7984 */ /* 0x000ee40000000800 */
[C---:B---3--:R-:W-:Y:S08]  /*42640*/  HMMA.1688.F32.TF32 R16, R220.reuse, R62, R16 ;  /* 0x0000003edc10723c */ /* 0x048ff00000081010 */
[C---:B------:R-:W-:Y:S08]  /*42650*/  HMMA.1688.F32.TF32 R216, R220.reuse, R66, R216 ;  /* 0x00000042dcd8723c */ /* 0x040ff000000810d8 */
[C---:B------:R-:W-:Y:S08]  /*42660*/  HMMA.1688.F32.TF32 R12, R220.reuse, R70, R12 ;  /* 0x00000046dc0c723c */ /* 0x040ff0000008100c */
[C---:B------:R-:W-:Y:S01]  /*42670*/  HMMA.1688.F32.TF32 R8, R220.reuse, R74, R8 ;  /* 0x0000004adc08723c */ /* 0x040fe20000081008 */
[----:B------:R-:W-:Y:S07]  /*42680*/  STL.64 [R1+0x6f0], R16 ;  /* 0x0006f01001007387 */ /* 0x000fee0000100a00 */
[C---:B------:R-:W-:Y:S01]  /*42690*/  HMMA.1688.F32.TF32 R208, R220.reuse, R78, R208 ;  /* 0x0000004edcd0723c */ /* 0x040fe200000810d0 */
[----:B------:R1:W-:Y:S07]  /*426a0*/  STL.64 [R1+0x6f8], R18 ;  /* 0x0006f81201007387 */ /* 0x0003ee0000100a00 */
[C---:B------:R-:W-:Y:S01]  /*426b0*/  HMMA.1688.F32.TF32 R204, R220.reuse, R82, R204 ;  /* 0x00000052dccc723c */ /* 0x040fe200000810cc */
[----:B-1----:R1:W5:Y:S07]  /*426c0*/  LDL.LU.64 R18, [R1+0x2470] ;  /* 0x0024700001127983 */ /* 0x00236e0000300a00 */
[C---:B------:R-:W-:Y:S01]  /*426d0*/  HMMA.1688.F32.TF32 R200, R220.reuse, R86, R200 ;  /* 0x00000056dcc8723c */ /* 0x040fe200000810c8 */
[----:B------:R1:W5:Y:S04]  /*426e0*/  LDL.LU.64 R16, [R1+0x2468] ;  /* 0x0024680001107983 */ /* 0x0003680000300a00 */
[----:B------:R-:W-:Y:S04]  /*426f0*/  STL.64 [R1+0x6e0], R216 ;  /* 0x0006e0d801007387 */ /* 0x000fe80000100a00 */
[----:B------:R2:W-:Y:S04]  /*42700*/  STL.64 [R1+0x6e8], R218 ;  /* 0x0006e8da01007387 */ /* 0x0005e80000100a00 */
[----:B--2---:R1:W5:Y:S04]  /*42710*/  LDL.LU.64 R218, [R1+0x2460] ;  /* 0x0024600001da7983 */ /* 0x0043680000300a00 */
        /* <DEDUP_REMOVED lines=20> */
[----:B------:R1:W5:Y:S01]  /*42860*/  LDL.LU.64 R200, [R1+0x2408] ;  /* 0x0024080001c87983 */ /* 0x0003620000300a00 */
[----:B----4-:R-:W-:Y:S03]  /*42870*/  HMMA.1688.F32.TF32 R180, R220, R90, R180 ;  /* 0x0000005adcb4723c */ /* 0x010fe600000810b4 */
[----:B------:R-:W2:Y:S05]  /*42880*/  LDL.LU R220, [R1+0x130] ;  /* 0x0001300001dc7983 */ /* 0x000eaa0000300800 */
[C---:B------:R-:W-:Y:S01]  /*42890*/  HMMA.1688.F32.TF32 R196, R212.reuse, R74, R196 ;  /* 0x0000004ad4c4723c */ /* 0x040fe200000810c4 */
[----:B------:R-:W-:Y:S01]  /*428a0*/  MOV R221, R3 ;  /* 0x0000000300dd7202 */ /* 0x000fe20000000f00 */
[----:B------:R-:W-:Y:S01]  /*428b0*/  IMAD.MOV.U32 R222, RZ, RZ, R6 ;  /* 0x000000ffffde7224 */ /* 0x000fe200078e0006 */
[----:B------:R-:W3:Y:S05]  /*428c0*/  LDL.LU R3, [R1+0x2400] ;  /* 0x0024000001037983 */ /* 0x000eea0000300800 */
[C---:B------:R-:W-:Y:S01]  /*428d0*/  HMMA.1688.F32.TF32 R192, R212.reuse, R78, R192 ;  /* 0x0000004ed4c0723c */ /* 0x040fe200000810c0 */
[----:B------:R-:W-:Y:S01]  /*428e0*/  IMAD.MOV.U32 R223, RZ, RZ, R252 ;  /* 0x000000ffffdf7224 */ /* 0x000fe200078e00fc */
[----:B------:R-:W4:Y:S06]  /*428f0*/  LDL R88, [R1+0xa14] ;  /* 0x000a140001587983 */ /* 0x000f2c0000100800 */
[C---:B------:R-:W-:Y:S08]  /*42900*/  HMMA.1688.F32.TF32 R224, R212.reuse, R82, R224 ;  /* 0x00000052d4e0723c */ /* 0x040ff000000810e0 */
[C---:B------:R-:W-:Y:S01]  /*42910*/  HMMA.1688.F32.TF32 R228, R212.reuse, R86, R228 ;  /* 0x00000056d4e4723c */ /* 0x040fe200000810e4 */
[----:B------:R-:W-:Y:S07]  /*42920*/  STL.64 [R1+0x260], R196 ;  /* 0x000260c401007387 */ /* 0x000fee0000100a00 */
[C---:B------:R-:W-:Y:S08]  /*42930*/  HMMA.1688.F32.TF32 R240, R212.reuse, R66, R240 ;  /* 0x00000042d4f0723c */ /* 0x040ff000000810f0 */
[C---:B------:R-:W-:Y:S01]  /*42940*/  HMMA.1688.F32.TF32 R244, R212.reuse, R70, R244 ;  /* 0x00000046d4f4723c */ /* 0x040fe200000810f4 */
[----:B------:R1:W-:Y:S04]  /*42950*/  STL.64 [R1+0x268], R198 ;  /* 0x000268c601007387 */ /* 0x0003e80000100a00 */
[----:B-1----:R1:W5:Y:S04]  /*42960*/  LDL.LU.64 R198, [R1+0x23f8] ;  /* 0x0023f80001c67983 */ /* 0x0023680000300a00 */
[----:B------:R1:W5:Y:S04]  /*42970*/  LDL.LU.64 R196, [R1+0x23f0] ;  /* 0x0023f00001c47983 */ /* 0x0003680000300a00 */
[----:B------:R1:W-:Y:S04]  /*42980*/  STL.64 [R1+0x280], R192 ;  /* 0x000280c001007387 */ /* 0x0003e80000100a00 */
[----:B------:R-:W-:Y:S04]  /*42990*/  STL.64 [R1+0x288], R194 ;  /* 0x000288c201007387 */ /* 0x000fe80000100a00 */
[----:B-1----:R1:W5:Y:S04]  /*429a0*/  LDL.LU.64 R192, [R1+0x23e8] ;  /* 0x0023e80001c07983 */ /* 0x0023680000300a00 */
        /* <DEDUP_REMOVED lines=8> */
[C---:B--2---:R-:W-:Y:S08]  /*42a30*/  HMMA.1688.F32.TF32 R220, R212.reuse, R62, R220 ;  /* 0x0000003ed4dc723c */ /* 0x044ff000000810dc */
[----:B------:R-:W-:Y:S01]  /*42a40*/  HMMA.1688.F32.TF32 R212, R212, R90, R232 ;  /* 0x0000005ad4d4723c */ /* 0x000fe200000810e8 */
[----:B------:R-:W2:Y:S04]  /*42a50*/  LDL.LU.64 R234, [R1+0x23c0] ;  /* 0x0023c00001ea7983 */ /* 0x000ea80000300a00 */
[----:B------:R-:W2:Y:S11]  /*42a60*/  LDL.LU.64 R232, [R1+0x23b8] ;  /* 0x0023b80001e87983 */ /* 0x000eb60000300a00 */
[----:B------:R-:W-:Y:S07]  /*42a70*/  @!UPT UIADD3 URZ, URZ, URZ, URZ ;  /* 0x0000003f3f3ff290 */ /* 0x000fee000fffe03f */
[----:B------:R1:W-:Y:S04]  /*42a80*/  STL.64 [R1+0x290], R212 ;  /* 0x000290d401007387 */ /* 0x0003e80000100a00 */
[----:B------:R4:W-:Y:S01]  /*42a90*/  STL.64 [R1+0x298], R214 ;  /* 0x000298d601007387 */ /* 0x0009e20000100a00 */
[----:B-1----:R-:W-:Y:S01]  /*42aa0*/  IMAD.MOV.U32 R213, RZ, RZ, R61 ;  /* 0x000000ffffd57224 */ /* 0x002fe200078e003d */
[----:B----4-:R-:W-:Y:S02]  /*42ab0*/  MOV R214, R60 ;  /* 0x0000003c00d67202 */ /* 0x010fe40000000f00 */
[----:B------:R-:W-:Y:S01]  /*42ac0*/  HMMA.1688.F32.TF32 R60, R248, R62, R236 ;  /* 0x0000003ef83c723c */ /* 0x000fe200000810ec */
[----:B------:R-:W4:Y:S04]  /*42ad0*/  LDL.LU.64 R238, [R1+0x23b0] ;  /* 0x0023b00001ee7983 */ /* 0x000f280000300a00 */
[----:B------:R-:W4:Y:S01]  /*42ae0*/  LDL.LU.64 R236, [R1+0x23a8] ;  /* 0x0023a80001ec7983 */ /* 0x000f220000300a00 */
[----:B------:R-:W-:Y:S01]  /*42af0*/  MOV R212, R64 ;  /* 0x0000004000d47202 */ /* 0x000fe20000000f00 */
[----:B------:R-:W-:Y:S01]  /*42b00*/  IMAD.MOV.U32 R215, RZ, RZ, R7 ;  /* 0x000000ffffd77224 */ /* 0x000fe200078e0007 */
[----:B------:R-:W-:Y:S01]  /*42b10*/  MOV R189, R69 ;  /* 0x0000004500bd7202 */ /* 0x000fe20000000f00 */
[----:B------:R-:W-:Y:S01]  /*42b20*/  IMAD.MOV.U32 R190, RZ, RZ, R68 ;  /* 0x000000ffffbe7224 */ /* 0x000fe200078e0044 */
[----:B------:R-:W-:-:S04]  /*42b30*/  MOV R191, R65 ;  /* 0x0000004100bf7202 */ /* 0x000fc80000000f00 */
[C---:B------:R-:W-:Y:S09]  /*42b40*/  HMMA.1688.F32.TF32 R212, R248.reuse, R66, R212 ;  /* 0x00000042f8d4723c */ /* 0x040ff200000810d4 */
[----:B------:R-:W-:Y:S04]  /*42b50*/  STL.64 [R1+0x270], R60 ;  /* 0x0002703c01007387 */ /* 0x000fe80000100a00 */
[----:B------:R1:W-:Y:S02]  /*42b60*/  STL.64 [R1+0x278], R62 ;  /* 0x0002783e01007387 */ /* 0x0003e40000100a00 */
[----:B-1----:R-:W-:Y:S01]  /*42b70*/  HMMA.1688.F32.TF32 R60, R248, R70, R188 ;  /* 0x00000046f83c723c */ /* 0x002fe200000810bc */
[----:B------:R-:W-:Y:S01]  /*42b80*/  IMAD.MOV.U32 R186, RZ, RZ, R73 ;  /* 0x000000ffffba7224 */ /* 0x000fe200078e0049 */
[----:B------:R-:W-:-:S06]  /*42b90*/  MOV R187, R72 ;  /* 0x0000004800bb7202 */ /* 0x000fcc0000000f00 */
[----:B------:R-:W-:Y:S04]  /*42ba0*/  STL.64 [R1+0x230], R212 ;  /* 0x000230d401007387 */ /* 0x000fe80000100a00 */
[----:B------:R-:W-:Y:S01]  /*42bb0*/  STL.64 [R1+0x238], R214 ;  /* 0x000238d601007387 */ /* 0x000fe20000100a00 */
[C---:B------:R-:W-:Y:S03]  /*42bc0*/  HMMA.1688.F32.TF32 R64, R248.reuse, R74, R184 ;  /* 0x0000004af840723c */ /* 0x040fe600000810b8 */
[----:B------:R-:W3:Y:S07]  /*42bd0*/  LDL.LU R4, [R1+0x1dbc] ;  /* 0x001dbc0001047983 */ /* 0x000eee0000300800 */
[----:B------:R-:W-:Y:S04]  /*42be0*/  STL.64 [R1+0x200], R60 ;  /* 0x0002003c01007387 */ /* 0x000fe80000100a00 */
[----:B------:R-:W-:Y:S09]  /*42bf0*/  STL.64 [R1+0x208], R62 ;  /* 0x0002083e01007387 */ /* 0x000ff20000100a00 */
[----:B------:R-:W-:Y:S04]  /*42c00*/  STL.64 [R1+0x1f0], R64 ;  /* 0x0001f04001007387 */ /* 0x000fe80000100a00 */
[----:B------:R2:W-:Y:S04]  /*42c10*/  STL.64 [R1+0x1f8], R66 ;  /* 0x0001f84201007387 */ /* 0x0005e80000100a00 */
[----:B------:R-:W3:Y:S01]  /*42c20*/  LDL.LU R5, [R1+0x1db8] ;  /* 0x001db80001057983 */ /* 0x000ee20000300800 */
[C---:B--2---:R-:W-:Y:S08]  /*42c30*/  HMMA.1688.F32.TF32 R64, R248.reuse, R82, R232 ;  /* 0x00000052f840723c */ /* 0x044ff000000810e8 */
[C---:B----4-:R-:W-:Y:S11]  /*42c40*/  HMMA.1688.F32.TF32 R60, R248.reuse, R78, R236 ;  /* 0x0000004ef83c723c */ /* 0x050ff600000810ec */
[----:B------:R-:W-:Y:S11]  /*42c50*/  @!UPT UIADD3 URZ, URZ, URZ, URZ ;  /* 0x0000003f3f3ff290 */ /* 0x000ff6000fffe03f */
[----:B------:R-:W-:Y:S01]  /*42c60*/  @!UPT UIADD3 URZ, URZ, URZ, URZ ;  /* 0x0000003f3f3ff290 */ /* 0x000fe2000fffe03f */
[----:B------:R-:W-:Y:S04]  /*42c70*/  STL.64 [R1+0x180], R60 ;  /* 0x0001803c01007387 */ /* 0x000fe80000100a00 */
[----:B------:R3:W-:Y:S02]  /*42c80*/  STL.64 [R1+0x188], R62 ;  /* 0x0001883e01007387 */ /* 0x0007e40000100a00 */
[----:B---3--:R-:W-:Y:S02]  /*42c90*/  HMMA.1688.F32.TF32 R60, R248, R86, R228 ;  /* 0x00000056f83c723c */ /* 0x008fe400000810e4 */
[----:B------:R-:W-:Y:S04]  /*42ca0*/  STL.64 [R1+0x170], R64 ;  /* 0x0001704001007387 */ /* 0x000fe80000100a00 */
[----:B------:R-:W-:Y:S04]  /*42cb0*/  STL.64 [R1+0x178], R66 ;  /* 0x0001784201007387 */ /* 0x000fe80000100a00 */
[----:B------:R-:W2:Y:S11]  /*42cc0*/  LDL.LU R69, [R1+0x1dc4] ;  /* 0x001dc40001457983 */ /* 0x000eb60000300800 */
[----:B------:R-:W-:Y:S02]  /*42cd0*/  @!UPT UIADD3 URZ, URZ, URZ, URZ ;  /* 0x0000003f3f3ff290 */ /* 0x000fe4000fffe03f */
[----:B------:R1:W-:Y:S04]  /*42ce0*/  STL.64 [R1], R60 ;  /* 0x0000003c01007387 */ /* 0x0003e80000100a00 */
[----:B------:R3:W-:Y:S04]  /*42cf0*/  STL.64 [R1+0x8], R62 ;  /* 0x0000083e01007387 */ /* 0x0007e80000100a00 */
[----:B-1----:R-:W4:Y:S04]  /*42d00*/  LDL.LU R61, [R1+0x1dcc] ;  /* 0x001dcc00013d7983 */ /* 0x002f280000300800 */
[----:B------:R-:W4:Y:S04]  /*42d10*/  LDL.LU R70, [R1+0x1dc0] ;  /* 0x001dc00001467983 */ /* 0x000f280000300800 */
[----:B------:R-:W4:Y:S04]  /*42d20*/  LDL.LU R64, [R1+0x1dc8] ;  /* 0x001dc80001407983 */ /* 0x000f280000300800 */
[----:B------:R-:W4:Y:S04]  /*42d30*/  LDL.LU R68, [R1+0x1dd0] ;  /* 0x001dd00001447983 */ /* 0x000f280000300800 */
[----:B------:R-:W4:Y:S04]  /*42d40*/  LDL.LU R67, [R1+0x1dd4] ;  /* 0x001dd40001437983 */ /* 0x000f280000300800 */
[----:B------:R-:W4:Y:S04]  /*42d50*/  LDL.LU R65, [R1+0x1dd8] ;  /* 0x001dd80001417983 */ /* 0x000f280000300800 */
[----:B------:R-:W4:Y:S01]  /*42d60*/  LDL.LU R60, [R1+0x1ddc] ;  /* 0x001ddc00013c7983 */ /* 0x000f220000300800 */
[----:B------:R-:W-:Y:S01]  /*42d70*/  IMAD.MOV.U32 R7, RZ, RZ, 0x3f ;  /* 0x0000003fff077424 */ /* 0x000fe200078e00ff */
[----:B------:R-:W-:-:S02]  /*42d80*/  MOV R252, c[0x0][0x180] ;  /* 0x0000600000fc7a02 */ /* 0x000fc40000000f00 */
[----:B------:R-:W1:Y:S02]  /*42d90*/  S2R R81, SR_TID.X ;  /* 0x0000000000517919 */ /* 0x000e640000002100 */
[----:B------:R-:W-:Y:S02]  /*42da0*/  IADD3 R7, R7, c[0x0][0x180], RZ ;  /* 0x0000600007077a10 */ /* 0x000fe40007ffe0ff */
[----:B------:R-:W-:Y:S01]  /*42db0*/  MOV R6, c[0x0][0x188] ;  /* 0x0000620000067a02 */ /* 0x000fe20000000f00 */
[----:B------:R-:W-:Y:S01]  /*42dc0*/  UIADD3 UR5, UR5, 0x1, URZ ;  /* 0x0000000105057890 */ /* 0x000fe2000fffe03f */
[----:B------:R-:W-:Y:S01]  /*42dd0*/  SHF.R.S32.HI R2, RZ, 0x1f, R7 ;  /* 0x0000001fff027819 */ /* 0x000fe20000011407 */
[----:B------:R-:W4:Y:S01]  /*42de0*/  LDL.LU R66, [R1+0x1de0] ;  /* 0x001de00001427983 */ /* 0x000f220000300800 */
[----:B------:R-:W-:Y:S02]  /*42df0*/  IADD3 R0, R252, -0x80, RZ ;  /* 0xffffff80fc007810 */ /* 0x000fe40007ffe0ff */
[----:B------:R-:W-:Y:S01]  /*42e00*/  LEA.HI R2, R2, R7, RZ, 0x6 ;  /* 0x0000000702027211 */ /* 0x000fe200078f30ff */
[----:B------:R-:W-:Y:S01]  /*42e10*/  IMAD.SHL.U32 R6, R6, 0x40, RZ ;  /* 0x0000004006067824 */ /* 0x000fe200078e00ff */
[----:B---3--:R-:W3:Y:S01]  /*42e20*/  LDL.LU R63, [R1+0x1de4] ;  /* 0x001de400013f7983 */ /* 0x008ee20000300800 */
[----:B------:R-:W-:Y:S01]  /*42e30*/  IMAD R0, R88, -0x40, R0 ;  /* 0xffffffc058007824 */ /* 0x000fe200078e0200 */
[----:B------:R-:W-:Y:S01]  /*42e40*/  SHF.R.S32.HI R2, RZ, 0x6, R2 ;  /* 0x00000006ff027819 */ /* 0x000fe20000011402 */
[----:B------:R-:W-:Y:S01]  /*42e50*/  UISETP.GT.AND UP0, UPT, UR5, 0x1, UPT ;  /* 0x000000010500788c */ /* 0x000fe2000bf04270 */
[----:B------:R-:W3:Y:S02]  /*42e60*/  LDL.LU R62, [R1+0x1de8] ;  /* 0x001de800013e7983 */ /* 0x000ee40000300800 */
[----:B------:R-:W-:-:S02]  /*42e70*/  IADD3 R2, R2, -0x2, RZ ;  /* 0xfffffffe02027810 */ /* 0x000fc40007ffe0ff */
[----:B------:R-:W-:Y:S01]  /*42e80*/  ISETP.GT.AND P1, PT, R0, RZ, PT ;  /* 0x000000ff0000720c */ /* 0x000fe20003f24270 */
[----:B------:R-:W3:Y:S04]  /*42e90*/  LDL.LU R7, [R1+0x1dec] ;  /* 0x001dec0001077983 */ /* 0x000ee80000300800 */
[----:B------:R-:W-:Y:S01]  /*42ea0*/  BAR.SYNC.DEFER_BLOCKING 0x0 ;  /* 0x0000000000007b1d */ /* 0x000fe20000010000 */
[----:B------:R-:W-:Y:S02]  /*42eb0*/  ISETP.GE.AND P0, PT, R88, R2, PT ;  /* 0x000000025800720c */ /* 0x000fe40003f06270 */
[----:B------:R-:W-:Y:S02]  /*42ec0*/  SEL R2, RZ, 0x4, !P1 ;  /* 0x00000004ff027807 */ /* 0x000fe40004800000 */
[----:B------:R-:W-:-:S02]  /*42ed0*/  SHF.L.U32 R6, R6, 0x2, RZ ;  /* 0x0000000206067819 */ /* 0x000fc400000006ff */
[----:B------:R-:W-:Y:S01]  /*42ee0*/  SEL R2, R2, RZ, !P0 ;  /* 0x000000ff02027207 */ /* 0x000fe20004000000 */
[----:B------:R-:W-:Y:S01]  /*42ef0*/  USEL UR5, UR5, URZ, !UP0 ;  /* 0x0000003f05057287 */ /* 0x000fe2000c000000 */
[----:B-1----:R-:W-:Y:S02]  /*42f00*/  LOP3.LUT R187, R81, 0x1f, RZ, 0xc0, !PT ;  /* 0x0000001f51bb7812 */ /* 0x002fe400078ec0ff */
[----:B------:R-:W-:Y:S02]  /*42f10*/  ISETP.NE.U32.AND P1, PT, R2, RZ, PT ;  /* 0x000000ff0200720c */ /* 0x000fe40003f25070 */
[----:B------:R-:W-:Y:S01]  /*42f20*/  IADD3 R4, P2, R4, R6, RZ ;  /* 0x0000000604047210 */ /* 0x000fe20007f5e0ff */
[----:B------:R-:W-:Y:S01]  /*42f30*/  IMAD.U32 R2, RZ, RZ, UR5 ;  /* 0x00000005ff027e24 */ /* 0x000fe2000f8e00ff */
[----:B------:R-:W-:Y:S02]  /*42f40*/  SHF.L.U32 R89, R187, 0x2, RZ ;  /* 0x00000002bb597819 */ /* 0x000fe400000006ff */
[----:B------:R-:W-:-:S03]  /*42f50*/  IADD3.X R5, R5, R3, RZ, P2, !PT ;  /* 0x0000000305057210 */ /* 0x000fc600017fe4ff */
[----:B------:R-:W-:Y:S01]  /*42f60*/  IMAD R2, R2, 0x10000, R89 ;  /* 0x0001000002027824 */ /* 0x000fe200078e0259 */
[----:B------:R1:W-:Y:S04]  /*42f70*/  STL [R1+0x1dbc], R4 ;  /* 0x001dbc0401007387 */ /* 0x0003e80000100800 */
[----:B------:R1:W-:Y:S04]  /*42f80*/  STL [R1+0x1db8], R5 ;  /* 0x001db80501007387 */ /* 0x0003e80000100800 */
[----:B------:R-:W-:Y:S01]  /*42f90*/  @!PT LDS RZ, [RZ] ;  /* 0x00000000fffff984 */ /* 0x000fe20000000800 */
[----:B------:R-:W-:Y:S01]  /*42fa0*/  @!PT LDS RZ, [RZ] ;  /* 0x00000000fffff984 */ /* 0x000fe20000000800 */
[----:B------:R-:W-:Y:S01]  /*42fb0*/  @!PT LDS RZ, [RZ] ;  /* 0x00000000fffff984 */ /* 0x000fe20000000800 */
[----:B------:R1:W-:Y:S01]  /*42fc0*/  LDGSTS.E [R2], [R4.64], P1 ;  /* 0x0000000004027fae */ /* 0x0003e20008921848 */
[----:B--2---:R-:W-:-:S04]  /*42fd0*/  IADD3 R69, P2, R69, R6, RZ ;  /* 0x0000000645457210 */ /* 0x004fc80007f5e0ff */
[----:B-1----:R-:W-:Y:S01]  /*42fe0*/  MOV R4, R69 ;  /* 0x0000004500047202 */ /* 0x002fe20000000f00 */
[----:B------:R-:W-:Y:S01]  /*42ff0*/  STL [R1+0x1dc4], R69 ;  /* 0x001dc44501007387 */ /* 0x000fe20000100800 */
[----:B----4-:R-:W-:Y:S02]  /*43000*/  IADD3 R61, P3, R61, R6, RZ ;  /* 0x000000063d3d7210 */ /* 0x010fe40007f7e0ff */
[----:B------:R-:W-:-:S03]  /*43010*/  IADD3.X R70, R70, R3, RZ, P2, !PT ;  /* 0x0000000346467210 */ /* 0x000fc600017fe4ff */
[----:B------:R-:W-:Y:S02]  /*43020*/  IMAD.X R64, R64, 0x1, R3, P3 ;  /* 0x0000000140407824 */ /* 0x000fe400018e0603 */
[----:B------:R-:W-:Y:S01]  /*43030*/  IMAD.MOV.U32 R5, RZ, RZ, R70 ;  /* 0x000000ffff057224 */ /* 0x000fe200078e0046 */
[----:B------:R-:W-:Y:S04]  /*43040*/  STL [R1+0x1dc0], R70 ;  /* 0x001dc04601007387 */ /* 0x000fe80000100800 */
[----:B------:R-:W-:Y:S04]  /*43050*/  STL [R1+0x1dcc], R61 ;  /* 0x001dcc3d01007387 */ /* 0x000fe80000100800 */
[----:B------:R1:W-:Y:S04]  /*43060*/  LDGSTS.E [R2+0x80], [R4.64], P1 ;  /* 0x0008000004027fae */ /* 0x0003e80008921848 */
[----:B------:R2:W-:Y:S01]  /*43070*/  STL [R1+0x1dc8], R64 ;  /* 0x001dc84001007387 */ /* 0x0005e20000100800 */
[----:B-1----:R-:W-:Y:S01]  /*43080*/  IMAD.MOV.U32 R5, RZ, RZ, R64 ;  /* 0x000000ffff057224 */ /* 0x002fe200078e0040 */
[----:B------:R-:W-:-:S02]  /*43090*/  MOV R4, R61 ;  /* 0x0000003d00047202 */ /* 0x000fc40000000f00 */
[----:B--2---:R-:W2:Y:S04]  /*430a0*/  LDL.LU R64, [R1+0x1df0] ;  /* 0x001df00001407983 */ /* 0x004ea80000300800 */
[----:B------:R-:W4:Y:S04]  /*430b0*/  LDL.LU R61, [R1+0x1df4] ;  /* 0x001df400013d7983 */ /* 0x000f280000300800 */
[----:B------:R-:W2:Y:S04]  /*430c0*/  LDL.LU R72, [R1+0x1cbc] ;  /* 0x001cbc0001487983 */ /* 0x000ea80000300800 */
[----:B------:R-:W2:Y:S01]  /*430d0*/  LDL.LU R71, [R1+0x1cc0] ;  /* 0x001cc00001477983 */ /* 0x000ea20000300800 */
[----:B------:R-:W-:-:S02]  /*430e0*/  IADD3 R67, P2, R67, R6, RZ ;  /* 0x0000000643437210 */ /* 0x000fc40007f5e0ff */
[----:B------:R-:W-:Y:S01]  /*430f0*/  IADD3 R60, P3, R60, R6, RZ ;  /* 0x000000063c3c7210 */ /* 0x000fe20007f7e0ff */
[----:B------:R1:W-:Y:S01]  /*43100*/  LDGSTS.E [R2+0x100], [R4.64], P1 ;  /* 0x0010000004027fae */ /* 0x0003e20008921848 */
[----:B------:R-:W-:-:S03]  /*43110*/  IADD3.X R68, R68, R3, RZ, P2, !PT ;  /* 0x0000000344447210 */ /* 0x000fc600017fe4ff */
[----:B------:R-:W-:Y:S01]  /*43120*/  IMAD.X R65, R65, 0x1, R3, P3 ;  /* 0x0000000141417824 */ /* 0x000fe200018e0603 */
[----:B------:R-:W-:Y:S04]  /*43130*/  STL [R1+0x1dd4], R67 ;  /* 0x001dd44301007387 */ /* 0x000fe80000100800 */
[----:B------:R-:W-:Y:S01]  /*43140*/  STL [R1+0x1dd0], R68 ;  /* 0x001dd04401007387 */ /* 0x000fe20000100800 */
[----:B-1----:R-:W-:Y:S01]  /*43150*/  MOV R4, R67 ;  /* 0x0000004300047202 */ /* 0x002fe20000000f00 */
[----:B------:R-:W-:Y:S02]  /*43160*/  IMAD.MOV.U32 R5, RZ, RZ, R68 ;  /* 0x000000ffff057224 */ /* 0x000fe400078e0044 */
[----:B------:R-:W-:Y:S04]  /*43170*/  STL [R1+0x1ddc], R60 ;  /* 0x001ddc3c01007387 */ /* 0x000fe80000100800 */
[----:B------:R1:W-:Y:S04]  /*43180*/  STL [R1+0x1dd8], R65 ;  /* 0x001dd84101007387 */ /* 0x0003e80000100800 */
[----:B------:R-:W2:Y:S04]  /*43190*/  LDL.LU R70, [R1+0x1cc4] ;  /* 0x001cc40001467983 */ /* 0x000ea80000300800 */
[----:B------:R-:W2:Y:S04]  /*431a0*/  LDL.LU R69, [R1+0x1cc8] ;  /* 0x001cc80001457983 */ /* 0x000ea80000300800 */
[----:B------:R1:W-:Y:S02]  /*431b0*/  LDGSTS.E [R2+0x180], [R4.64], P1 ;  /* 0x0018000004027fae */ /* 0x0003e40008921848 */
[----:B-1----:R-:W-:Y:S01]  /*431c0*/  IMAD.MOV.U32 R5, RZ, RZ, R65 ;  /* 0x000000ffff057224 */ /* 0x002fe200078e0041 */
[----:B------:R-:W-:Y:S01]  /*431d0*/  MOV R4, R60 ;  /* 0x0000003c00047202 */ /* 0x000fe20000000f00 */
[----:B------:R-:W2:Y:S04]  /*431e0*/  LDL.LU R65, [R1+0x1ccc] ;  /* 0x001ccc0001417983 */ /* 0x000ea80000300800 */
[----:B------:R-:W2:Y:S01]  /*431f0*/  LDL.LU R60, [R1+0x1cd0] ;  /* 0x001cd000013c7983 */ /* 0x000ea20000300800 */
[----:B---3--:R-:W-:-:S02]  /*43200*/  IADD3 R63, P2, R63, R6, RZ ;  /* 0x000000063f3f7210 */ /* 0x008fc40007f5e0ff */
[----:B------:R-:W-:Y:S01]  /*43210*/  IADD3 R7, P3, R7, R6, RZ ;  /* 0x0000000607077210 */ /* 0x000fe20007f7e0ff */
[----:B------:R1:W-:Y:S01]  /*43220*/  LDGSTS.E [R2+0x200], [R4.64], P1 ;  /* 0x0020000004027fae */ /* 0x0003e20008921848 */
[----:B------:R-:W-:-:S03]  /*43230*/  IADD3.X R66, R66, R3, RZ, P2, !PT ;  /* 0x0000000342427210 */ /* 0x000fc600017fe4ff */
[----:B------:R-:W-:Y:S01]  /*43240*/  IMAD.X R62, R62, 0x1, R3, P3 ;  /* 0x000000013e3e7824 */ /* 0x000fe200018e0603 */
[----:B------:R-:W-:Y:S04]  /*43250*/  STL [R1+0x1de4], R63 ;  /* 0x001de43f01007387 */ /* 0x000fe80000100800 */
[----:B------:R3:W-:Y:S01]  /*43260*/  STL [R1+0x1de0], R66 ;  /* 0x001de04201007387 */ /* 0x0007e20000100800 */
[----:B-1----:R-:W-:Y:S01]  /*43270*/  MOV R4, R63 ;  /* 0x0000003f00047202 */ /* 0x002fe20000000f00 */
[----:B------:R-:W-:Y:S02]  /*43280*/  IMAD.MOV.U32 R5, RZ, RZ, R66 ;  /* 0x000000ffff057224 */ /* 0x000fe400078e0042 */
[----:B------:R-:W-:Y:S04]  /*43290*/  STL [R1+0x1dec], R7 ;  /* 0x001dec0701007387 */ /* 0x000fe80000100800 */
[----:B------:R1:W-:Y:S04]  /*432a0*/  STL [R1+0x1de8], R62 ;  /* 0x001de83e01007387 */ /* 0x0003e80000100800 */
[----:B------:R-:W2:Y:S04]  /*432b0*/  LDL.LU R68, [R1+0x1cd4] ;  /* 0x001cd40001447983 */ /* 0x000ea80000300800 */
[----:B------:R1:W-:Y:S04]  /*432c0*/  LDGSTS.E [R2+0x280], [R4.64], P1 ;  /* 0x0028000004027fae */ /* 0x0003e80008921848 */
[----:B------:R-:W2:Y:S04]  /*432d0*/  LDL.LU R67, [R1+0x1cd8] ;  /* 0x001cd80001437983 */ /* 0x000ea80000300800 */
[----:B---3--:R-:W3:Y:S01]  /*432e0*/  LDL.LU R66, [R1+0x1cdc] ;  /* 0x001cdc0001427983 */ /* 0x008ee20000300800 */
[----:B-1----:R-:W-:-:S03]  /*432f0*/  IMAD.MOV.U32 R5, RZ, RZ, R62 ;  /* 0x000000ffff057224 */ /* 0x002fc600078e003e */
[----:B------:R-:W3:Y:S01]  /*43300*/  LDL.LU R62, [R1+0x1ce0] ;  /* 0x001ce000013e7983 */ /* 0x000ee20000300800 */
[----:B------:R-:W-:Y:S02]  /*43310*/  MOV R4, R7 ;  /* 0x0000000700047202 */ /* 0x000fe40000000f00 */
[----:B------:R-:W-:Y:S01]  /*43320*/  ISETP.GT.AND P2, PT, R0, 0x4, PT ;  /* 0x000000040000780c */ /* 0x000fe20003f44270 */
[----:B------:R-:W3:Y:S04]  /*43330*/  LDL.LU R63, [R1+0x1ce8] ;  /* 0x001ce800013f7983 */ /* 0x000ee80000300800 */
[----:B------:R1:W-:Y:S04]  /*43340*/  LDGSTS.E [R2+0x300], [R4.64], P1 ;  /* 0x0030000004027fae */ /* 0x0003e80008921848 */
[----:B------:R-:W3:Y:S01]  /*43350*/  LDL.LU R7, [R1+0x1cf0] ;  /* 0x001cf00001077983 */ /* 0x000ee20000300800 */
[----:B-1----:R-:W-:-:S04]  /*43360*/  SEL R4, RZ, 0x4, !P2 ;  /* 0x00000004ff047807 */ /* 0x002fc80005000000 */
[----:B------:R-:W-:-:S04]  /*43370*/  SEL R4, R4, RZ, !P0 ;  /* 0x000000ff04047207 */ /* 0x000fc80004000000 */
[----:B------:R-:W-:Y:S02]  /*43380*/  ISETP.NE.U32.AND P2, PT, R4, RZ, PT ;  /* 0x000000ff0400720c */ /* 0x000fe40003f45070 */
[----:B----4-:R-:W-:-:S04]  /*43390*/  IADD3 R61, P3, R61, R6, RZ ;  /* 0x000000063d3d7210 */ /* 0x010fc80007f7e0ff */
[----:B--2---:R-:W-:Y:S02]  /*433a0*/  IADD3.X R64, R64, R3, RZ, P3, !PT ;  /* 0x0000000340407210 */ /* 0x004fe40001ffe4ff */
[----:B------:R-:W-:Y:S01]  /*433b0*/  IADD3 R71, P4, R71, R6, RZ ;  /* 0x0000000647477210 */ /* 0x000fe20007f9e0ff */
[----:B------:R-:W-:Y:S02]  /*433c0*/  STL [R1+0x1df4], R61 ;  /* 0x001df43d01007387 */ /* 0x000fe40000100800 */
[----:B------:R-:W-:Y:S02]  /*433d0*/  IMAD.MOV.U32 R5, RZ, RZ, R64 ;  /* 0x000000ffff057224 */ /* 0x000fe400078e0040 */
[----:B------:R-:W-:Y:S01]  /*433e0*/  IMAD.X R72, R72, 0x1, R3, P4 ;  /* 0x0000000148487824 */ /* 0x000fe200020e0603 */
[----:B------:R1:W-:Y:S01]  /*433f0*/  STL [R1+0x1df0], R64 ;  /* 0x001df04001007387 */ /* 0x0003e20000100800 */
[----:B------:R-:W-:-:S03]  /*43400*/  MOV R4, R61 ;  /* 0x0000003d00047202 */ /* 0x000fc60000000f00 */
[----:B------:R-:W-:Y:S04]  /*43410*/  STL [R1+0x1cc0], R71 ;  /* 0x001cc04701007387 */ /* 0x000fe80000100800 */
[----:B------:R2:W-:Y:S04]  /*43420*/  LDGSTS.E [R2+0x380], [R4.64], P1 ;  /* 0x0038000004027fae */ /* 0x0005e80008921848 */
[----:B-1----:R-:W4:Y:S04]  /*43430*/  LDL.LU R64, [R1+0x1ce4] ;  /* 0x001ce40001407983 */ /* 0x002f280000300800 */
[----:B------:R-:W-:Y:S04]  /*43440*/  STL [R1+0x1cbc], R72 ;  /* 0x001cbc4801007387 */ /* 0x000fe80000100800 */
[----:B------:R-:W4:Y:S01]  /*43450*/  LDL.LU R61, [R1+0x1cec] ;  /* 0x001cec00013d7983 */ /* 0x000f220000300800 */
[----:B--2---:R-:W-:-:S02]  /*43460*/  MOV R4, R71 ;  /* 0x0000004700047202 */ /* 0x004fc40000000f00 */
[----:B------:R-:W-:Y:S01]  /*43470*/  IADD3 R69, P1, R69, R6, RZ ;  /* 0x0000000645457210 */ /* 0x000fe20007f3e0ff */
[----:B------:R-:W-:-:S03]  /*43480*/  IMAD.MOV.U32 R5, RZ, RZ, R72 ;  /* 0x000000ffff057224 */ /* 0x000fc600078e0048 */
[----:B------:R-:W-:Y:S02]  /*43490*/  IADD3.X R70, R70, R3, RZ, P1, !PT ;  /* 0x0000000346467210 */ /* 0x000fe40000ffe4ff */
[----:B------:R1:W-:Y:S04]  /*434a0*/  LDGSTS.E [R2+0x1000], [R4.64], P2 ;  /* 0x0100000004027fae */ /* 0x0003e80009121848 */
[----:B------:R-:W-:Y:S04]  /*434b0*/  STL [R1+0x1cc8], R69 ;  /* 0x001cc84501007387 */ /* 0x000fe80000100800 */
[----:B------:R-:W-:Y:S01]  /*434c0*/  STL [R1+0x1cc4], R70 ;  /* 0x001cc44601007387 */ /* 0x000fe20000100800 */
[----:B-1----:R-:W-:-:S02]  /*434d0*/  MOV R4, R69 ;  /* 0x0000004500047202 */ /* 0x002fc40000000f00 */
[----:B------:R-:W-:Y:S01]  /*434e0*/  IADD3 R60, P3, R60, R6, RZ ;  /* 0x000000063c3c7210 */ /* 0x000fe20007f7e0ff */
[----:B------:R-:W-:-:S04]  /*434f0*/  IMAD.MOV.U32 R5, RZ, RZ, R70 ;  /* 0x000000ffff057224 */ /* 0x000fc800078e0046 */
[----:B------:R-:W-:Y:S01]  /*43500*/  IMAD.X R65, R65, 0x1, R3, P3 ;  /* 0x0000000141417824 */ /* 0x000fe200018e0603 */
[----:B------:R-:W-:Y:S04]  /*43510*/  STL [R1+0x1cd0], R60 ;  /* 0x001cd03c01007387 */ /* 0x000fe80000100800 */
[----:B------:R1:W-:Y:S04]  /*43520*/  LDGSTS.E [R2+0x1080], [R4.64], P2 ;  /* 0x0108000004027fae */ /* 0x0003e80009121848 */
[----:B------:R2:W-:Y:S01]  /*43530*/  STL [R1+0x1ccc], R65 ;  /* 0x001ccc4101007387 */ /* 0x0005e20000100800 */
[----:B-1----:R-:W-:Y:S01]  /*43540*/  IMAD.MOV.U32 R5, RZ, RZ, R65 ;  /* 0x000000ffff057224 */ /* 0x002fe200078e0041 */
[----:B------:R-:W-:-:S02]  /*43550*/  MOV R4, R60 ;  /* 0x0000003c00047202 */ /* 0x000fc40000000f00 */
[----:B--2---:R-:W2:Y:S04]  /*43560*/  LDL.LU R65, [R1+0x1cf4] ;  /* 0x001cf40001417983 */ /* 0x004ea80000300800 */
[----:B------:R-:W2:Y:S04]  /*43570*/  LDL.LU R60, [R1+0x1cf8] ;  /* 0x001cf800013c7983 */ /* 0x000ea80000300800 */
[----:B------:R-:W2:Y:S04]  /*43580*/  LDL.LU R72, [R1+0x1b7c] ;  /* 0x001b7c0001487983 */ /* 0x000ea80000300800 */
[----:B------:R-:W2:Y:S01]  /*43590*/  LDL.LU R71, [R1+0x1b80] ;  /* 0x001b800001477983 */ /* 0x000ea20000300800 */
[----:B------:R-:W-:-:S03]  /*435a0*/  IADD3 R67, P1, R67, R6, RZ ;  /* 0x0000000643437210 */ /* 0x000fc60007f3e0ff */
[----:B------:R1:W-:Y:S01]  /*435b0*/  LDGSTS.E [R2+0x1100], [R4.64], P2 ;  /* 0x0110000004027fae */ /* 0x0003e20009121848 */
[----:B------:R-:W-:Y:S02]  /*435c0*/  IADD3.X R68, R68, R3, RZ, P1, !PT ;  /* 0x0000000344447210 */ /* 0x000fe40000ffe4ff */
[----:B---3--:R-:W-:Y:S01]  /*435d0*/  IADD3 R62, P3, R62, R6, RZ ;  /* 0x000000063e3e7210 */ /* 0x008fe20007f7e0ff */
[----:B------:R-:W-:Y:S04]  /*435e0*/  STL [R1+0x1cd8], R67 ;  /* 0x001cd84301007387 */ /* 0x000fe80000100800 */
[----:B------:R-:W-:Y:S01]  /*435f0*/  IMAD.X R66, R66, 0x1, R3, P3 ;  /* 0x0000000142427824 */ /* 0x000fe200018e0603 */
[----:B------:R-:W-:Y:S01]  /*43600*/  STL [R1+0x1cd4], R68 ;  /* 0x001cd44401007387 */ /* 0x000fe20000100800 */
[----:B-1----:R-:W-:Y:S01]  /*43610*/  MOV R4, R67 ;  /* 0x0000004300047202 */ /* 0x002fe20000000f00 */
[----:B------:R-:W-:-:S02]  /*43620*/  IMAD.MOV.U32 R5, RZ, RZ, R68 ;  /* 0x000000ffff057224 */ /* 0x000fc400078e0044 */
[----:B------:R-:W-:Y:S04]  /*43630*/  STL [R1+0x1ce0], R62 ;  /* 0x001ce03e01007387 */ /* 0x000fe80000100800 */
[----:B------:R1:W-:Y:S04]  /*43640*/  STL [R1+0x1cdc], R66 ;  /* 0x001cdc4201007387 */ /* 0x0003e80000100800 */
[----:B------:R-:W2:Y:S04]  /*43650*/  LDL.LU R70, [R1+0x1b84] ;  /* 0x001b840001467983 */ /* 0x000ea80000300800 */
[----:B------:R-:W2:Y:S04]  /*43660*/  LDL.LU R69, [R1+0x1b88] ;  /* 0x001b880001457983 */ /* 0x000ea80000300800 */
[----:B------:R1:W-:Y:S01]  /*43670*/  LDGSTS.E [R2+0x1180], [R4.64], P2 ;  /* 0x0118000004027fae */ /* 0x0003e20009121848 */
[----:B------:R-:W-:-:S02]  /*43680*/  IADD3 R63, P1, R63, R6, RZ ;  /* 0x000000063f3f7210 */ /* 0x000fc40007f3e0ff */
[----:B------:R-:W-:Y:S01]  /*43690*/  IADD3 R7, P3, R7, R6, RZ ;  /* 0x0000000607077210 */ /* 0x000fe20007f7e0ff */
[----:B-1----:R-:W-:Y:S01]  /*436a0*/  IMAD.MOV.U32 R5, RZ, RZ, R66 ;  /* 0x000000ffff057224 */ /* 0x002fe200078e0042 */
[----:B------:R-:W-:Y:S01]  /*436b0*/  MOV R4, R62 ;  /* 0x0000003e00047202 */ /* 0x000fe20000000f00 */
[----:B------:R-:W2:Y:S04]  /*436c0*/  LDL.LU R66, [R1+0x1b8c] ;  /* 0x001b8c0001427983 */ /* 0x000ea80000300800 */
[----:B------:R-:W2:Y:S04]  /*436d0*/  LDL.LU R62, [R1+0x1b90] ;  /* 0x001b9000013e7983 */ /* 0x000ea80000300800 */
[----:B------:R1:W-:Y:S04]  /*436e0*/  LDGSTS.E [R2+0x1200], [R4.64], P2 ;  /* 0x0120000004027fae */ /* 0x0003e80009121848 */
[----:B------:R-:W-:Y:S01]  /*436f0*/  STL [R1+0x1ce8], R63 ;  /* 0x001ce83f01007387 */ /* 0x000fe20000100800 */
[----:B-1----:R-:W-:-:S02]  /*43700*/  MOV R4, R63 ;  /* 0x0000003f00047202 */ /* 0x002fc40000000f00 */
[----:B----4-:R-:W-:-:S05]  /*43710*/  IADD3.X R64, R64, R3, RZ, P1, !PT ;  /* 0x0000000340407210 */ /* 0x010fca0000ffe4ff */
[----:B------:R-:W-:Y:S02]  /*43720*/  IMAD.MOV.U32 R5, RZ, RZ, R64 ;  /* 0x000000ffff057224 */ /* 0x000fe400078e0040 */
[----:B------:R-:W-:Y:S01]  /*43730*/  IMAD.X R61, R61, 0x1, R3, P3 ;  /* 0x000000013d3d7824 */ /* 0x000fe200018e0603 */
[----:B------:R1:W-:Y:S04]  /*43740*/  STL [R1+0x1ce4], R64 ;  /* 0x001ce44001007387 */ /* 0x0003e80000100800 */
[----:B------:R-:W-:Y:S04]  /*43750*/  STL [R1+0x1cf0], R7 ;  /* 0x001cf00701007387 */ /* 0x000fe80000100800 */
[----:B------:R4:W-:Y:S04]  /*43760*/  STL [R1+0x1cec], R61 ;  /* 0x001cec3d01007387 */ /* 0x0009e80000100800 */
[----:B------:R-:W3:Y:S04]  /*43770*/  LDL.LU R68, [R1+0x1b94] ;  /* 0x001b940001447983 */ /* 0x000ee80000300800 */
[----:B------:R4:W-:Y:S04]  /*43780*/  LDGSTS.E [R2+0x1280], [R4.64], P2 ;  /* 0x0128000004027fae */ /* 0x0009e80009121848 */
[----:B------:R-:W3:Y:S04]  /*43790*/  LDL.LU R67, [R1+0x1b98] ;  /* 0x001b980001437983 */ /* 0x000ee80000300800 */
[----:B-1----:R-:W3:Y:S01]  /*437a0*/  LDL.LU R64, [R1+0x1b9c] ;  /* 0x001b9c0001407983 */ /* 0x002ee20000300800 */
[----:B----4-:R-:W-:-:S03]  /*437b0*/  IMAD.MOV.U32 R5, RZ, RZ, R61 ;  /* 0x000000ffff057224 */ /* 0x010fc600078e003d */
[----:B------:R-:W4:Y:S01]  /*437c0*/  LDL.LU R61, [R1+0x1ba0] ;  /* 0x001ba000013d7983 */ /* 0x000f220000300800 */
[----:B------:R-:W-:Y:S02]  /*437d0*/  MOV R4, R7 ;  /* 0x0000000700047202 */ /* 0x000fe40000000f00 */
[----:B------:R-:W-:Y:S01]  /*437e0*/  ISETP.GT.AND P1, PT, R0, 0x8, PT ;  /* 0x000000080000780c */ /* 0x000fe20003f24270 */
[----:B------:R-:W4:Y:S04]  /*437f0*/  LDL.LU R63, [R1+0x1ba8] ;  /* 0x001ba800013f7983 */ /* 0x000f280000300800 */
[----:B------:R1:W-:Y:S04]  /*43800*/  LDGSTS.E [R2+0x1300], [R4.64], P2 ;  /* 0x0130000004027fae */ /* 0x0003e80009121848 */
[----:B------:R-:W4:Y:S01]  /*43810*/  LDL.LU R7, [R1+0x1bb0] ;  /* 0x001bb00001077983 */ /* 0x000f220000300800 */
[----:B--2---:R-:W-:-:S02]  /*43820*/  IADD3 R60, P3, R60, R6, RZ ;  /* 0x000000063c3c7210 */ /* 0x004fc40007f7e0ff */
[----:B-1----:R-:W-:Y:S02]  /*43830*/  SEL R4, RZ, 0x4, !P1 ;  /* 0x00000004ff047807 */ /* 0x002fe40004800000 */
[----:B------:R-:W-:Y:S02]  /*43840*/  IADD3.X R65, R65, R3, RZ, P3, !PT ;  /* 0x0000000341417210 */ /* 0x000fe40001ffe4ff */
[----:B------:R-:W-:Y:S01]  /*43850*/  IADD3 R71, P4, R71, R6, RZ ;  /* 0x0000000647477210 */ /* 0x000fe20007f9e0ff */
[----:B------:R-:W-:Y:S01]  /*43860*/  STL [R1+0x1cf8], R60 ;  /* 0x001cf83c01007387 */ /* 0x000fe20000100800 */
[----:B------:R-:W-:Y:S01]  /*43870*/  SEL R4, R4, RZ, !P0 ;  /* 0x000000ff04047207 */ /* 0x000fe20004000000 */
[----:B------:R-:W-:Y:S02]  /*43880*/  IMAD.MOV.U32 R5, RZ, RZ, R65 ;  /* 0x000000ffff057224 */ /* 0x000fe400078e0041 */
[----:B------:R-:W-:Y:S01]  /*43890*/  IMAD.X R72, R72, 0x1, R3, P4 ;  /* 0x0000000148487824 */ /* 0x000fe200020e0603 */
[----:B------:R1:W-:Y:S01]  /*438a0*/  STL [R1+0x1cf4], R65 ;  /* 0x001cf44101007387 */ /* 0x0003e20000100800 */
[----:B------:R-:W-:-:S03]  /*438b0*/  ISETP.NE.U32.AND P1, PT, R4, RZ, PT ;  /* 0x000000ff0400720c */ /* 0x000fc60003f25070 */
[----:B------:R-:W-:Y:S01]  /*438c0*/  STL [R1+0x1b80], R71 ;  /* 0x001b804701007387 */ /* 0x000fe20000100800 */
[----:B------:R-:W-:-:S03]  /*438d0*/  MOV R4, R60 ;  /* 0x0000003c00047202 */ /* 0x000fc60000000f00 */
[----:B-1----:R-:W2:Y:S04]  /*438e0*/  LDL.LU R65, [R1+0x1ba4] ;  /* 0x001ba40001417983 */ /* 0x002ea80000300800 */
[----:B------:R-:W-:Y:S04]  /*438f0*/  STL [R1+0x1b7c], R72 ;  /* 0x001b7c4801007387 */ /* 0x000fe80000100800 */
[----:B------:R-:W2:Y:S04]  /*43900*/  LDL.LU R60, [R1+0x1bac] ;  /* 0x001bac00013c7983 */ /* 0x000ea80000300800 */
[----:B------:R1:W-:Y:S01]  /*43910*/  LDGSTS.E [R2+0x1380], [R4.64], P2 ;  /* 0x0138000004027fae */ /* 0x0003e20009121848 */
[----:B------:R-:W-:-:S04]  /*43920*/  IADD3 R69, P2, R69, R6, RZ ;  /* 0x0000000645457210 */ /* 0x000fc80007f5e0ff */
[----:B------:R-:W-:Y:S02]  /*43930*/  IADD3.X R70, R70, R3, RZ, P2, !PT ;  /* 0x0000000346467210 */ /* 0x000fe400017fe4ff */
[----:B-1----:R-:W-:Y:S01]  /*43940*/  MOV R4, R71 ;  /* 0x0000004700047202 */ /* 0x002fe20000000f00 */
[----:B------:R-:W-:Y:S01]  /*43950*/  IMAD.MOV.U32 R5, RZ, RZ, R72 ;  /* 0x000000ffff057224 */ /* 0x000fe200078e0048 */
[----:B------:R-:W-:Y:S04]  /*43960*/  STL [R1+0x1b88], R69 ;  /* 0x001b884501007387 */ /* 0x000fe80000100800 */
[----:B------:R1:W-:Y:S01]  /*43970*/  LDGSTS.E [R2+0x2000], [R4.64], P1 ;  /* 0x0200000004027fae */ /* 0x0003e20008921848 */
[----:B------:R-:W-:-:S03]  /*43980*/  IADD3 R62, P3, R62, R6, RZ ;  /* 0x000000063e3e7210 */ /* 0x000fc60007f7e0ff */
[----:B------:R-:W-:Y:S02]  /*43990*/  STL [R1+0x1b84], R70 ;  /* 0x001b844601007387 */ /* 0x000fe40000100800 */
[----:B------:R-:W-:Y:S01]  /*439a0*/  IMAD.X R66, R66, 0x1, R3, P3 ;  /* 0x0000000142427824 */ /* 0x000fe200018e0603 */
[----:B-1----:R-:W-:Y:S01]  /*439b0*/  MOV R4, R69 ;  /* 0x0000004500047202 */ /* 0x002fe20000000f00 */
[----:B------:R-:W-:Y:S01]  /*439c0*/  IMAD.MOV.U32 R5, RZ, RZ, R70 ;  /* 0x000000ffff057224 */ /* 0x000fe200078e0046 */
[----:B------:R-:W-:Y:S04]  /*439d0*/  STL [R1+0x1b90], R62 ;  /* 0x001b903e01007387 */ /* 0x000fe80000100800 */
[----:B------:R1:W-:Y:S04]  /*439e0*/  LDGSTS.E [R2+0x2080], [R4.64], P1 ;  /* 0x0208000004027fae */ /* 0x0003e80008921848 */
[----:B------:R1:W-:Y:S02]  /*439f0*/  STL [R1+0x1b8c], R66 ;  /* 0x001b8c4201007387 */ /* 0x0003e40000100800 */
[----:B-1----:R-:W-:Y:S01]  /*43a00*/  IMAD.MOV.U32 R5, RZ, RZ, R66 ;  /* 0x000000ffff057224 */ /* 0x002fe200078e0042 */
[----:B------:R-:W-:Y:S01]  /*43a10*/  MOV R4, R62 ;  /* 0x0000003e00047202 */ /* 0x000fe20000000f00 */
[----:B------:R-:W2:Y:S04]  /*43a20*/  LDL.LU R66, [R1+0x1bb4] ;  /* 0x001bb40001427983 */ /* 0x000ea80000300800 */
[----:B------:R-:W2:Y:S04]  /*43a30*/  LDL.LU R62, [R1+0x1bb8] ;  /* 0x001bb800013e7983 */ /* 0x000ea80000300800 */
[----:B------:R-:W2:Y:S04]  /*43a40*/  LDL.LU R72, [R1+0x1a74] ;  /* 0x001a740001487983 */ /* 0x000ea80000300800 */
[----:B------:R-:W2:Y:S04]  /*43a50*/  LDL.LU R71, [R1+0x1a78] ;  /* 0x001a780001477983 */ /* 0x000ea80000300800 */
[----:B------:R1:W-:Y:S01]  /*43a60*/  LDGSTS.E [R2+0x2100], [R4.64], P1 ;  /* 0x0210000004027fae */ /* 0x0003e20008921848 */
[----:B---3--:R-:W-:-:S04]  /*43a70*/  IADD3 R67, P2, R67, R6, RZ ;  /* 0x0000000643437210 */ /* 0x008fc80007f5e0ff */
[----:B------:R-:W-:Y:S02]  /*43a80*/  IADD3.X R68, R68, R3, RZ, P2, !PT ;  /* 0x0000000344447210 */ /* 0x000fe400017fe4ff */
[----:B----4-:R-:W-:Y:S01]  /*43a90*/  IADD3 R61, P3, R61, R6, RZ ;  /* 0x000000063d3d7210 */ /* 0x010fe20007f7e0ff */
[----:B------:R-:W-:Y:S04]  /*43aa0*/  STL [R1+0x1b98], R67 ;  /* 0x001b984301007387 */ /* 0x000fe80000100800 */
[----:B------:R-:W-:Y:S01]  /*43ab0*/  IMAD.X R64, R64, 0x1, R3, P3 ;  /* 0x0000000140407824 */ /* 0x000fe200018e0603 */
[----:B------:R-:W-:Y:S01]  /*43ac0*/  STL [R1+0x1b94], R68 ;  /* 0x001b944401007387 */ /* 0x000fe20000100800 */
[----:B-1----:R-:W-:Y:S01]  /*43ad0*/  MOV R4, R67 ;  /* 0x0000004300047202 */ /* 0x002fe20000000f00 */
[----:B------:R-:W-:-:S02]  /*43ae0*/  IMAD.MOV.U32 R5, RZ, RZ, R68 ;  /* 0x000000ffff057224 */ /* 0x000fc400078e0044 */
[----:B------:R-:W-:Y:S04]  /*43af0*/  STL [R1+0x1ba0], R61 ;  /* 0x001ba03d01007387 */ /* 0x000fe80000100800 */
[----:B------:R1:W-:Y:S04]  /*43b00*/  STL [R1+0x1b9c], R64 ;  /* 0x001b9c4001007387 */ /* 0x0003e80000100800 */
[----:B------:R-:W3:Y:S04]  /*43b10*/  LDL.LU R70, [R1+0x1a7c] ;  /* 0x001a7c0001467983 */ /* 0x000ee80000300800 */
[----:B------:R-:W4:Y:S04]  /*43b20*/  LDL.LU R69, [R1+0x1a80] ;  /* 0x001a800001457983 */ /* 0x000f280000300800 */
[----:B------:R1:W-:Y:S01]  /*43b30*/  LDGSTS.E [R2+0x2180], [R4.64], P1 ;  /* 0x0218000004027fae */ /* 0x0003e20008921848 */
[-C--:B------:R-:W-:Y:S01]  /*43b40*/  IADD3 R63, P2, R63, R6.reuse, RZ ;  /* 0x000000063f3f7210 */ /* 0x080fe20007f5e0ff */
[----:B-1----:R-:W-:Y:S01]  /*43b50*/  IMAD.MOV.U32 R5, RZ, RZ, R64 ;  /* 0x000000ffff057224 */ /* 0x002fe200078e0040 */
[----:B------:R-:W-:Y:S01]  /*43b60*/  MOV R4, R61 ;  /* 0x0000003d00047202 */ /* 0x000fe20000000f00 */
[----:B------:R-:W3:Y:S04]  /*43b70*/  LDL.LU R64, [R1+0x1a84] ;  /* 0x001a840001407983 */ /* 0x000ee80000300800 */
[----:B------:R-:W3:Y:S01]  /*43b80*/  LDL.LU R61, [R1+0x1a88] ;  /* 0x001a8800013d7983 */ /* 0x000ee20000300800 */
[----:B------:R-:W-:-:S02]  /*43b90*/  IADD3 R7, P3, R7, R6, RZ ;  /* 0x0000000607077210 */ /* 0x000fc40007f7e0ff */
[----:B--2---:R-:W-:Y:S01]  /*43ba0*/  IADD3.X R65, R65, R3, RZ, P2, !PT ;  /* 0x0000000341417210 */ /* 0x004fe200017fe4ff */
[----:B------:R1:W-:Y:S04]  /*43bb0*/  LDGSTS.E [R2+0x2200], [R4.64], P1 ;  /* 0x0220000004027fae */ /* 0x0003e80008921848 */
[----:B------:R-:W-:Y:S01]  /*43bc0*/  STL [R1+0x1ba8], R63 ;  /* 0x001ba83f01007387 */ /* 0x000fe20000100800 */
[----:B------:R-:W-:-:S03]  /*43bd0*/  IMAD.X R60, R60, 0x1, R3, P3 ;  /* 0x000000013c3c7824 */ /* 0x000fc600018e0603 */
[----:B------:R2:W-:Y:S01]  /*43be0*/  STL [R1+0x1ba4], R65 ;  /* 0x001ba44101007387 */ /* 0x0005e20000100800 */
[----:B-1----:R-:W-:Y:S01]  /*43bf0*/  MOV R4, R63 ;  /* 0x0000003f00047202 */ /* 0x002fe20000000f00 */
[----:B------:R-:W-:Y:S02]  /*43c00*/  IMAD.MOV.U32 R5, RZ, RZ, R65 ;  /* 0x000000ffff057224 */ /* 0x000fe400078e0041 */
[----:B------:R-:W-:Y:S04]  /*43c10*/  STL [R1+0x1bb0], R7 ;  /* 0x001bb00701007387 */ /* 0x000fe80000100800 */
[----:B------:R1:W-:Y:S04]  /*43c20*/  STL [R1+0x1bac], R60 ;  /* 0x001bac3c01007387 */ /* 0x0003e80000100800 */
[----:B------:R-:W3:Y:S04]  /*43c30*/  LDL.LU R68, [R1+0x1a8c] ;  /* 0x001a8c0001447983 */ /* 0x000ee80000300800 */
[----:B------:R1:W-:Y:S04]  /*43c40*/  LDGSTS.E [R2+0x2280], [R4.64], P1 ;  /* 0x0228000004027fae */ /* 0x0003e80008921848 */
[----:B------:R-:W3:Y:S04]  /*43c50*/  LDL.LU R67, [R1+0x1a90] ;  /* 0x001a900001437983 */ /* 0x000ee80000300800 */
[----:B--2---:R-:W2:Y:S01]  /*43c60*/  LDL.LU R65, [R1+0x1a94] ;  /* 0x001a940001417983 */ /* 0x004ea20000300800 */
[----:B-1----:R-:W-:-:S03]  /*43c70*/  IMAD.MOV.U32 R5, RZ, RZ, R60 ;  /* 0x000000ffff057224 */ /* 0x002fc600078e003c */
[----:B------:R-:W2:Y:S01]  /*43c80*/  LDL.LU R60, [R1+0x1a98] ;  /* 0x001a9800013c7983 */ /* 0x000ea20000300800 */
[----:B------:R-:W-:Y:S02]  /*43c90*/  MOV R4, R7 ;  /* 0x0000000700047202 */ /* 0x000fe40000000f00 */
[----:B------:R-:W-:Y:S01]  /*43ca0*/  ISETP.GT.AND P2, PT, R0, 0xc, PT ;  /* 0x0000000c0000780c */ /* 0x000fe20003f44270 */
[----:B------:R-:W2:Y:S04]  /*43cb0*/  LDL.LU R63, [R1+0x1aa0] ;  /* 0x001aa000013f7983 */ /* 0x000ea80000300800 */
[----:B------:R1:W-:Y:S04]  /*43cc0*/  LDGSTS.E [R2+0x2300], [R4.64], P1 ;  /* 0x0230000004027fae */ /* 0x0003e80008921848 */
[----:B------:R-:W2:Y:S01]  /*43cd0*/  LDL.LU R7, [R1+0x1aa8] ;  /* 0x001aa80001077983 */ /* 0x000ea20000300800 */
[----:B-1----:R-:W-:-:S02]  /*43ce0*/  SEL R4, RZ, 0x4, !P2 ;  /* 0x00000004ff047807 */ /* 0x002fc40005000000 */
[----:B------:R-:W-:-:S04]  /*43cf0*/  IADD3 R62, P3, R62, R6, RZ ;  /* 0x000000063e3e7210 */ /* 0x000fc80007f7e0ff */
        /* <DEDUP_REMOVED lines=13> */
[----:B------:R1:W-:Y:S02]  /*43dd0*/  LDGSTS.E [R2+0x2380], [R4.64], P1 ;  /* 0x0238000004027fae */ /* 0x0003e40008921848 */
[----:B-1----:R-:W-:Y:S01]  /*43de0*/  MOV R4, R71 ;  /* 0x0000004700047202 */ /* 0x002fe20000000f00 */
[----:B------:R-:W-:-:S05]  /*43df0*/  IMAD.MOV.U32 R5, RZ, RZ, R72 ;  /* 0x000000ffff057224 */ /* 0x000fca00078e0048 */
[----:B------:R1:W-:Y:S01]  /*43e00*/  LDGSTS.E [R2+0x3000], [R4.64], P2 ;  /* 0x0300000004027fae */ /* 0x0003e20009121848 */
[----:B----4-:R-:W-:-:S04]  /*43e10*/  IADD3 R69, P1, R69, R6, RZ ;  /* 0x0000000645457210 */ /* 0x010fc80007f3e0ff */
[----:B---3--:R-:W-:Y:S02]  /*43e20*/  IADD3.X R70, R70, R3, RZ, P1, !PT ;  /* 0x0000000346467210 */ /* 0x008fe40000ffe4ff */
[----:B-1----:R-:W-:-:S03]  /*43e30*/  MOV R4, R69 ;  /* 0x0000004500047202 */ /* 0x002fc60000000f00 */
[----:B------:R-:W-:Y:S01]  /*43e40*/  IMAD.MOV.U32 R5, RZ, RZ, R70 ;  /* 0x000000ffff057224 */ /* 0x000fe200078e0046 */
[----:B------:R-:W-:Y:S04]  /*43e50*/  STL [R1+0x1a80], R69 ;  /* 0x001a804501007387 */ /* 0x000fe80000100800 */
[----:B------:R-:W-:Y:S04]  /*43e60*/  STL [R1+0x1a7c], R70 ;  /* 0x001a7c4601007387 */ /* 0x000fe80000100800 */
[----:B------:R1:W-:Y:S01]  /*43e70*/  LDGSTS.E [R2+0x3080], [R4.64], P2 ;  /* 0x0308000004027fae */ /* 0x0003e20009121848 */
[----:B------:R-:W-:-:S05]  /*43e80*/  IADD3 R61, P3, R61, R6, RZ ;  /* 0x000000063d3d7210 */ /* 0x000fca0007f7e0ff */
[----:B------:R-:W-:Y:S01]  /*43e90*/  IMAD.X R64, R64, 0x1, R3, P3 ;  /* 0x0000000140407824 */ /* 0x000fe200018e0603 */
[----:B------:R-:W-:Y:S01]  /*43ea0*/  STL [R1+0x1a88], R61 ;  /* 0x001a883d01007387 */ /* 0x000fe20000100800 */
[----:B-1----:R-:W-:Y:S02]  /*43eb0*/  MOV R4, R61 ;  /* 0x0000003d00047202 */ /* 0x002fe40000000f00 */
[----:B------:R-:W-:Y:S01]  /*43ec0*/  IMAD.MOV.U32 R5, RZ, RZ, R64 ;  /* 0x000000ffff057224 */ /* 0x000fe200078e0040 */
[----:B------:R1:W-:Y:S04]  /*43ed0*/  STL [R1+0x1a84], R64 ;  /* 0x001a844001007387 */ /* 0x0003e80000100800 */
[----:B------:R3:W-:Y:S04]  /*43ee0*/  LDGSTS.E [R2+0x3100], [R4.64], P2 ;  /* 0x0310000004027fae */ /* 0x0007e80009121848 */
[----:B-1----:R-:W4:Y:S04]  /*43ef0*/  LDL.LU R64, [R1+0x1aac] ;  /* 0x001aac0001407983 */ /* 0x002f280000300800 */
[----:B------:R-:W4:Y:S04]  /*43f00*/  LDL.LU R61, [R1+0x1ab0] ;  /* 0x001ab000013d7983 */ /* 0x000f280000300800 */
[----:B------:R-:W4:Y:S04]  /*43f10*/  LDL.LU R72, [R1+0xf04] ;  /* 0x000f040001487983 */ /* 0x000f280000300800 */
[----:B------:R-:W4:Y:S01]  /*43f20*/  LDL.LU R71, [R1+0xf08] ;  /* 0x000f080001477983 */ /* 0x000f220000300800 */
[----:B------:R-:W-:-:S04]  /*43f30*/  IADD3 R67, P1, R67, R6, RZ ;  /* 0x0000000643437210 */ /* 0x000fc80007f3e0ff */
[----:B------:R-:W-:Y:S02]  /*43f40*/  IADD3.X R68, R68, R3, RZ, P1, !PT ;  /* 0x0000000344447210 */ /* 0x000fe40000ffe4ff */
[----:B--2---:R-:W-:Y:S01]  /*43f50*/  IADD3 R60, P3, R60, R6, RZ ;  /* 0x000000063c3c7210 */ /* 0x004fe20007f7e0ff */
[----:B------:R-:W-:Y:S04]  /*43f60*/  STL [R1+0x1a90], R67 ;  /* 0x001a904301007387 */ /* 0x000fe80000100800 */
[----:B------:R-:W-:Y:S01]  /*43f70*/  IMAD.X R65, R65, 0x1, R3, P3 ;  /* 0x0000000141417824 */ /* 0x000fe200018e0603 */
[----:B------:R-:W-:Y:S01]  /*43f80*/  STL [R1+0x1a8c], R68 ;  /* 0x001a8c4401007387 */ /* 0x000fe20000100800 */
[----:B---3--:R-:W-:Y:S01]  /*43f90*/  MOV R4, R67 ;  /* 0x0000004300047202 */ /* 0x008fe20000000f00 */
[----:B------:R-:W-:-:S02]  /*43fa0*/  IMAD.MOV.U32 R5, RZ, RZ, R68 ;  /* 0x000000ffff057224 */ /* 0x000fc400078e0044 */
[----:B------:R-:W-:Y:S04]  /*43fb0*/  STL [R1+0x1a98], R60 ;  /* 0x001a983c01007387 */ /* 0x000fe80000100800 */
[----:B------:R1:W-:Y:S04]  /*43fc0*/  STL [R1+0x1a94], R65 ;  /* 0x001a944101007387 */ /* 0x0003e80000100800 */
[----:B------:R-:W3:Y:S04]  /*43fd0*/  LDL.LU R70, [R1+0xf0c] ;  /* 0x000f0c0001467983 */ /* 0x000ee80000300800 */
[----:B------:R-:W3:Y:S04]  /*43fe0*/  LDL.LU R69, [R1+0xf10] ;  /* 0x000f100001457983 */ /* 0x000ee80000300800 */
[----:B------:R1:W-:Y:S02]  /*43ff0*/  LDGSTS.E [R2+0x3180], [R4.64], P2 ;  /* 0x0318000004027fae */ /* 0x0003e40009121848 */
[----:B-1----:R-:W-:Y:S01]  /*44000*/  IMAD.MOV.U32 R5, RZ, RZ, R65 ;  /* 0x000000ffff057224 */ /* 0x002fe200078e0041 */
[----:B------:R-:W-:Y:S01]  /*44010*/  MOV R4, R60 ;  /* 0x0000003c00047202 */ /* 0x000fe20000000f00 */
[----:B------:R-:W3:Y:S04]  /*44020*/  LDL.LU R65, [R1+0xf14] ;  /* 0x000f140001417983 */ /* 0x000ee80000300800 */
[----:B------:R-:W3:Y:S01]  /*44030*/  LDL.LU R60, [R1+0xf18] ;  /* 0x000f1800013c7983 */ /* 0x000ee20000300800 */
[----:B------:R-:W-:-:S02]  /*44040*/  IADD3 R63, P1, R63, R6, RZ ;  /* 0x000000063f3f7210 */ /* 0x000fc40007f3e0ff */
[----:B------:R-:W-:Y:S01]  /*44050*/  IADD3 R7, P3, R7, R6, RZ ;  /* 0x0000000607077210 */ /* 0x000fe20007f7e0ff */
[----:B------:R1:W-:Y:S01]  /*44060*/  LDGSTS.E [R2+0x3200], [R4.64], P2 ;  /* 0x0320000004027fae */ /* 0x0003e20009121848 */
[----:B------:R-:W-:-:S03]  /*44070*/  IADD3.X R66, R66, R3, RZ, P1, !PT ;  /* 0x0000000342427210 */ /* 0x000fc60000ffe4ff */
[----:B------:R-:W-:Y:S01]  /*44080*/  STL [R1+0x1aa0], R63 ;  /* 0x001aa03f01007387 */ /* 0x000fe20000100800 */
[----:B------:R-:W-:-:S03]  /*44090*/  IMAD.X R62, R62, 0x1, R3, P3 ;  /* 0x000000013e3e7824 */ /* 0x000fc600018e0603 */
[----:B------:R1:W-:Y:S02]  /*440a0*/  STL [R1+0x1a9c], R66 ;  /* 0x001a9c4201007387 */ /* 0x0003e40000100800 */
[----:B-1----:R-:W-:Y:S01]  /*440b0*/  MOV R4, R63 ;  /* 0x0000003f00047202 */ /* 0x002fe20000000f00 */
[----:B------:R-:W-:Y:S01]  /*440c0*/  IMAD.MOV.U32 R5, RZ, RZ, R66 ;  /* 0x000000ffff057224 */ /* 0x000fe200078e0042 */
[----:B------:R-:W-:Y:S04]  /*440d0*/  STL [R1+0x1aa8], R7 ;  /* 0x001aa80701007387 */ /* 0x000fe80000100800 */
[----:B------:R1:W-:Y:S04]  /*440e0*/  STL [R1+0x1aa4], R62 ;  /* 0x001aa43e01007387 */ /* 0x0003e80000100800 */
[----:B------:R-:W3:Y:S04]  /*440f0*/  LDL.LU R68, [R1+0xf1c] ;  /* 0x000f1c0001447983 */ /* 0x000ee80000300800 */
[----:B------:R1:W-:Y:S04]  /*44100*/  LDGSTS.E [R2+0x3280], [R4.64], P2 ;  /* 0x0328000004027fae */ /* 0x0003e80009121848 */
[----:B------:R-:W3:Y:S04]  /*44110*/  LDL.LU R67, [R1+0xf20] ;  /* 0x000f200001437983 */ /* 0x000ee80000300800 */
[----:B------:R-:W3:Y:S01]  /*44120*/  LDL.LU R66, [R1+0xf24] ;  /* 0x000f240001427983 */ /* 0x000ee20000300800 */
        /* <DEDUP_REMOVED lines=11> */
[----:B------:R-:W-:Y:S02]  /*441e0*/  IADD3.X R64, R64, R3, RZ, P3, !PT ;  /* 0x0000000340407210 */ /* 0x000fe40001ffe4ff */
        /* <DEDUP_REMOVED lines=8> */
[----:B-1----:R-:W2:Y:S04]  /*44270*/  LDL.LU R64, [R1+0xf2c] ;  /* 0x000f2c0001407983 */ /* 0x002ea80000300800 */
[----:B------:R-:W-:Y:S04]  /*44280*/  STL [R1+0xf04], R72 ;  /* 0x000f044801007387 */ /* 0x000fe80000100800 */
[----:B------:R-:W2:Y:S01]  /*44290*/  LDL.LU R61, [R1+0xf34] ;  /* 0x000f3400013d7983 */ /* 0x000ea20000300800 */
[----:B----4-:R-:W-:Y:S01]  /*442a0*/  MOV R4, R71 ;  /* 0x0000004700047202 */ /* 0x010fe20000000f00 */
[----:B------:R-:W-:-:S05]  /*442b0*/  IMAD.MOV.U32 R5, RZ, RZ, R72 ;  /* 0x000000ffff057224 */ /* 0x000fca00078e0048 */
[----:B------:R1:W-:Y:S01]  /*442c0*/  LDGSTS.E [R2+0x4000], [R4.64], P1 ;  /* 0x0400000004027fae */ /* 0x0003e20008921848 */
[----:B---3--:R-:W-:-:S04]  /*442d0*/  IADD3 R69, P2, R69, R6, RZ ;  /* 0x0000000645457210 */ /* 0x008fc80007f5e0ff */
[----:B------:R-:W-:Y:S01]  /*442e0*/  IADD3.X R70, R70, R3, RZ, P2, !PT ;  /* 0x0000000346467210 */ /* 0x000fe200017fe4ff */
[----:B------:R-:W-:Y:S01]  /*442f0*/  STL [R1+0xf10], R69 ;  /* 0x000f104501007387 */ /* 0x000fe20000100800 */
[----:B-1----:R-:W-:-:S03]  /*44300*/  MOV R4, R69 ;  /* 0x0000004500047202 */ /* 0x002fc60000000f00 */
[----:B------:R-:W-:Y:S01]  /*44310*/  IMAD.MOV.U32 R5, RZ, RZ, R70 ;  /* 0x000000ffff057224 */ /* 0x000fe200078e0046 */
        /* <DEDUP_REMOVED lines=15> */
[----:B------:R-:W-:Y:S01]  /*44410*/  IADD3 R62, P3, R62, R6, RZ ;  /* 0x000000063e3e7210 */ /* 0x000fe20007f7e0ff */
[----:B------:R-:W-:Y:S04]  /*44420*/  STL [R1+0xf20], R67 ;  /* 0x000f204301007387 */ /* 0x000fe80000100800 */
[----:B------:R-:W-:Y:S01]  /*44430*/  IMAD.X R66, R66, 0x1, R3, P3 ;  /* 0x0000000142427824 */ /* 0x000fe200018e0603 */
[----:B------:R-:W-:Y:S01]  /*44440*/  STL [R1+0xf1c], R68 ;  /* 0x000f1c4401007387 */ /* 0x000fe20000100800 */
[----:B---3--:R-:W-:Y:S01]  /*44450*/  MOV R4, R67 ;  /* 0x0000004300047202 */ /* 0x008fe20000000f00 */
[----:B------:R-:W-:-:S02]  /*44460*/  IMAD.MOV.U32 R5, RZ, RZ, R68 ;  /* 0x000000ffff057224 */ /* 0x000fc400078e0044 */
[----:B------:R-:W-:Y:S04]  /*44470*/  STL [R1+0xf28], R62 ;  /* 0x000f283e01007387 */ /* 0x000fe80000100800 */
[----:B------:R1:W-:Y:S04]  /*44480*/  STL [R1+0xf24], R66 ;  /* 0x000f244201007387 */ /* 0x0003e80000100800 */
[----:B------:R-:W4:Y:S04]  /*44490*/  LDL.LU R70, [R1+0x100c] ;  /* 0x00100c0001467983 */ /* 0x000f280000300800 */
[----:B------:R-:W4:Y:S04]  /*444a0*/  LDL.LU R69, [R1+0x1010] ;  /* 0x0010100001457983 */ /* 0x000f280000300800 */
[----:B------:R1:W-:Y:S01]  /*444b0*/  LDGSTS.E [R2+0x4180], [R4.64], P1 ;  /* 0x0418000004027fae */ /* 0x0003e20008921848 */
[----:B------:R-:W-:-:S02]  /*444c0*/  IADD3 R63, P2, R63, R6, RZ ;  /* 0x000000063f3f7210 */ /* 0x000fc40007f5e0ff */
[----:B------:R-:W-:Y:S01]  /*444d0*/  IADD3 R7, P3, R7, R6, RZ ;  /* 0x0000000607077210 */ /* 0x000fe20007f7e0ff */
[----:B-1----:R-:W-:Y:S01]  /*444e0*/  IMAD.MOV.U32 R5, RZ, RZ, R66 ;  /* 0x000000ffff057224 */ /* 0x002fe200078e0042 */
[----:B------:R-:W-:Y:S01]  /*444f0*/  MOV R4, R62 ;  /* 0x0000003e00047202 */ /* 0x000fe20000000f00 */
[----:B------:R-:W4:Y:S04]  /*44500*/  LDL.LU R66, [R1+0x1014] ;  /* 0x0010140001427983 */ /* 0x000f280000300800 */
[----:B------:R-:W4:Y:S04]  /*44510*/  LDL.LU R62, [R1+0x1018] ;  /* 0x00101800013e7983 */ /* 0x000f280000300800 */
[----:B------:R1:W-:Y:S04]  /*44520*/  LDGSTS.E [R2+0x4200], [R4.64], P1 ;  /* 0x0420000004027fae */ /* 0x0003e80008921848 */
[----:B------:R-:W-:Y:S01]  /*44530*/  STL [R1+0xf30], R63 ;  /* 0x000f303f01007387 */ /* 0x000fe20000100800 */
[----:B-1----:R-:W-:-:S02]  /*44540*/  MOV R4, R63 ;  /* 0x0000003f00047202 */ /* 0x002fc40000000f00 */
[----:B--2---:R-:W-:-:S05]  /*44550*/  IADD3.X R64, R64, R3, RZ, P2, !PT ;  /* 0x0000000340407210 */ /* 0x004fca00017fe4ff */
        /* <DEDUP_REMOVED lines=9> */
[----:B--2---:R-:W-:-:S03]  /*445f0*/  IMAD.MOV.U32 R5, RZ, RZ, R61 ;  /* 0x000000ffff057224 */ /* 0x004fc600078e003d */
[----:B------:R-:W2:Y:S01]  /*44600*/  LDL.LU R61, [R1+0x1028] ;  /* 0x00102800013d7983 */ /* 0x000ea20000300800 */
[----:B------:R-:W-:Y:S02]  /*44610*/  MOV R4, R7 ;  /* 0x0000000700047202 */ /* 0x000fe40000000f00 */
[----:B------:R-:W-:Y:S01]  /*44620*/  ISETP.GT.AND P2, PT, R0, 0x14, PT ;  /* 0x000000140000780c */ /* 0x000fe20003f44270 */
[----:B------:R-:W2:Y:S04]  /*44630*/  LDL.LU R63, [R1+0x1030] ;  /* 0x00103000013f7983 */ /* 0x000ea80000300800 */
[----:B------:R1:W-:Y:S04]  /*44640*/  LDGSTS.E [R2+0x4300], [R4.64], P1 ;  /* 0x0430000004027fae */ /* 0x0003e80008921848 */
[----:B------:R-:W2:Y:S01]  /*44650*/  LDL.LU R7, [R1+0x1038] ;  /* 0x0010380001077983 */ /* 0x000ea20000300800 */
[----:B----4-:R-:W-:-:S02]  /*44660*/  IADD3 R60, P3, R60, R6, RZ ;  /* 0x000000063c3c7210 */ /* 0x010fc40007f7e0ff */
        /* <DEDUP_REMOVED lines=11> */
[----:B-1----:R-:W4:Y:S04]  /*44720*/  LDL.LU R65, [R1+0x102c] ;  /* 0x00102c0001417983 */ /* 0x002f280000300800 */
[----:B------:R-:W-:Y:S04]  /*44730*/  STL [R1+0x1004], R72 ;  /* 0x0010044801007387 */ /* 0x000fe80000100800 */
[----:B------:R-:W4:Y:S04]  /*44740*/  LDL.LU R60, [R1+0x1034] ;  /* 0x00103400013c7983 */ /* 0x000f280000300800 */
[----:B------:R1:W-:Y:S01]  /*44750*/  LDGSTS.E [R2+0x4380], [R4.64], P1 ;  /* 0x0438000004027fae */ /* 0x0003e20008921848 */
[----:B------:R-:W-:-:S04]  /*44760*/  IADD3 R69, P1, R69, R6, RZ ;  /* 0x0000000645457210 */ /* 0x000fc80007f3e0ff */
[----:B------:R-:W-:Y:S02]  /*44770*/  IADD3.X R70, R70, R3, RZ, P1, !PT ;  /* 0x0000000346467210 */ /* 0x000fe40000ffe4ff */
[----:B-1----:R-:W-:Y:S01]  /*44780*/  MOV R4, R71 ;  /* 0x0000004700047202 */ /* 0x002fe20000000f00 */
[----:B------:R-:W-:Y:S01]  /*44790*/  IMAD.MOV.U32 R5, RZ, RZ, R72 ;  /* 0x000000ffff057224 */ /* 0x000fe200078e0048 */
[----:B------:R-:W-:Y:S04]  /*447a0*/  STL [R1+0x1010], R69 ;  /* 0x0010104501007387 */ /* 0x000fe80000100800 */
[----:B------:R1:W-:Y:S01]  /*447b0*/  LDGSTS.E [R2+0x5000], [R4.64], P2 ;  /* 0x0500000004027fae */ /* 0x0003e20009121848 */
[----:B------:R-:W-:Y:S02]  /*447c0*/  IADD3 R62, P3, R62, R6, RZ ;  /* 0x000000063e3e7210 */ /* 0x000fe40007f7e0ff */
[----:B-1----:R-:W-:Y:S01]  /*447d0*/  MOV R4, R69 ;  /* 0x0000004500047202 */ /* 0x002fe20000000f00 */
[----:B------:R-:W-:-:S02]  /*447e0*/  IMAD.MOV.U32 R5, RZ, RZ, R70 ;  /* 0x000000ffff057224 */ /* 0x000fc400078e0046 */
[----:B------:R-:W-:Y:S01]  /*447f0*/  IMAD.X R66, R66, 0x1, R3, P3 ;  /* 0x0000000142427824 */ /* 0x000fe200018e0603 */
[----:B------:R-:W-:Y:S04]  /*44800*/  STL [R1+0x100c], R70 ;  /* 0x00100c4601007387 */ /* 0x000fe80000100800 */
[----:B------:R-:W-:Y:S04]  /*44810*/  STL [R1+0x1018], R62 ;  /* 0x0010183e01007387 */ /* 0x000fe80000100800 */
[----:B------:R1:W-:Y:S04]  /*44820*/  LDGSTS.E [R2+0x5080], [R4.64], P2 ;  /* 0x0508000004027fae */ /* 0x0003e80009121848 */
[----:B------:R1:W-:Y:S02]  /*44830*/  STL [R1+0x1014], R66 ;  /* 0x0010144201007387 */ /* 0x0003e40000100800 */
[----:B-1----:R-:W-:Y:S01]  /*44840*/  IMAD.MOV.U32 R5, RZ, RZ, R66 ;  /* 0x000000ffff057224 */ /* 0x002fe200078e0042 */
[----:B------:R-:W-:Y:S01]  /*44850*/  MOV R4, R62 ;  /* 0x0000003e00047202 */ /* 0x000fe20000000f00 */
[----:B------:R-:W4:Y:S04]  /*44860*/  LDL.LU R66, [R1+0x103c] ;  /* 0x00103c0001427983 */ /* 0x000f280000300800 */
[----:B------:R-:W4:Y:S04]  /*44870*/  LDL.LU R62, [R1+0x1040] ;  /* 0x00104000013e7983 */ /* 0x000f280000300800 */
[----:B------:R-:W4:Y:S04]  /*44880*/  LDL.LU R72, [R1+0x1104] ;  /* 0x0011040001487983 */ /* 0x000f280000300800 */
[----:B------:R-:W4:Y:S04]  /*44890*/  LDL.LU R71, [R1+0x1108] ;  /* 0x0011080001477983 */ /* 0x000f280000300800 */
[----:B------:R1:W-:Y:S01]  /*448a0*/  LDGSTS.E [R2+0x5100], [R4.64], P2 ;  /* 0x0510000004027fae */ /* 0x0003e20009121848 */
[----:B---3--:R-:W-:-:S04]  /*448b0*/  IADD3 R67, P1, R67, R6, RZ ;  /* 0x0000000643437210 */ /* 0x008fc80007f3e0ff */
[----:B------:R-:W-:Y:S02]  /*448c0*/  IADD3.X R68, R68, R3, RZ, P1, !PT ;  /* 0x0000000344447210 */ /* 0x000fe40000ffe4ff */
[----:B--2---:R-:W-:Y:S01]  /*448d0*/  IADD3 R61, P3, R61, R6, RZ ;  /* 0x000000063d3d7210 */ /* 0x004fe20007f7e0ff */
        /* <DEDUP_REMOVED lines=8> */
[----:B------:R-:W3:Y:S04]  /*44960*/  LDL.LU R69, [R1+0x1110] ;  /* 0x0011100001457983 */ /* 0x000ee80000300800 */
[----:B------:R1:W-:Y:S01]  /*44970*/  LDGSTS.E [R2+0x5180], [R4.64], P2 ;  /* 0x0518000004027fae */ /* 0x0003e20009121848 */
[-C--:B------:R-:W-:Y:S01]  /*44980*/  IADD3 R63, P1, R63, R6.reuse, RZ ;  /* 0x000000063f3f7210 */ /* 0x080fe20007f3e0ff */
[----:B-1----:R-:W-:Y:S01]  /*44990*/  IMAD.MOV.U32 R5, RZ, RZ, R64 ;  /* 0x000000ffff057224 */ /* 0x002fe200078e0040 */
[----:B------:R-:W-:Y:S01]  /*449a0*/  MOV R4, R61 ;  /* 0x0000003d00047202 */ /* 0x000fe20000000f00 */
[----:B------:R-:W2:Y:S04]  /*449b0*/  LDL.LU R64, [R1+0x1114] ;  /* 0x0011140001407983 */ /* 0x000ea80000300800 */
[----:B------:R-:W2:Y:S01]  /*449c0*/  LDL.LU R61, [R1+0x1118] ;  /* 0x00111800013d7983 */ /* 0x000ea20000300800 */
[----:B------:R-:W-:-:S02]  /*449d0*/  IADD3 R7, P3, R7, R6, RZ ;  /* 0x0000000607077210 */ /* 0x000fc40007f7e0ff */
[----:B----4-:R-:W-:Y:S01]  /*449e0*/  IADD3.X R65, R65, R3, RZ, P1, !PT ;  /* 0x0000000341417210 */ /* 0x010fe20000ffe4ff */
        /* <DEDUP_REMOVED lines=11> */
[----:B----4-:R-:W4:Y:S01]  /*44aa0*/  LDL.LU R65, [R1+0x1124] ;  /* 0x0011240001417983 */ /* 0x010f220000300800 */
[----:B-1----:R-:W-:-:S03]  /*44ab0*/  IMAD.MOV.U32 R5, RZ, RZ, R60 ;  /* 0x000000ffff057224 */ /* 0x002fc600078e003c */
[----:B------:R-:W4:Y:S01]  /*44ac0*/  LDL.LU R60, [R1+0x1128] ;  /* 0x00112800013c7983 */ /* 0x000f220000300800 */
[----:B------:R-:W-:Y:S02]  /*44ad0*/  MOV R4, R7 ;  /* 0x0000000700047202 */ /* 0x000fe40000000f00 */
[----:B------:R-:W-:Y:S01]  /*44ae0*/  ISETP.GT.AND P1, PT, R0, 0x18, PT ;  /* 0x000000180000780c */ /* 0x000fe20003f24270 */
[----:B------:R-:W4:Y:S04]  /*44af0*/  LDL.LU R63, [R1+0x1130] ;  /* 0x00113000013f7983 */ /* 0x000f280000300800 */
[----:B------:R1:W-:Y:S04]  /*44b00*/  LDGSTS.E [R2+0x5300], [R4.64], P2 ;  /* 0x0530000004027fae */ /* 0x0003e80009121848 */
[----:B------:R-:W4:Y:S01]  /*44b10*/  LDL.LU R7, [R1+0x1138] ;  /* 0x0011380001077983 */ /* 0x000f220000300800 */
        /* <DEDUP_REMOVED lines=15> */
[----:B------:R1:W-:Y:S02]  /*44c10*/  LDGSTS.E [R2+0x5380], [R4.64], P2 ;  /* 0x0538000004027fae */ /* 0x0003e40009121848 */
[----:B-1----:R-:W-:Y:S01]  /*44c20*/  MOV R4, R71 ;  /* 0x0000004700047202 */ /* 0x002fe20000000f00 */
[----:B------:R-:W-:-:S05]  /*44c30*/  IMAD.MOV.U32 R5, RZ, RZ, R72 ;  /* 0x000000ffff057224 */ /* 0x000fca00078e0048 */
[----:B------:R1:W-:Y:S01]  /*44c40*/  LDGSTS.E [R2+0x6000], [R4.64], P1 ;  /* 0x0600000004027fae */ /* 0x0003e20008921848 */
[----:B---3--:R-:W-:-:S04]  /*44c50*/  IADD3 R69, P2, R69, R6, RZ ;  /* 0x0000000645457210 */ /* 0x008fc80007f5e0ff */
[----:B--2---:R-:W-:Y:S02]  /*44c60*/  IADD3.X R70, R70, R3, RZ, P2, !PT ;  /* 0x0000000346467210 */ /* 0x004fe400017fe4ff */
        /* <DEDUP_REMOVED lines=12> */
[----:B-1----:R-:W3:Y:S04]  /*44d30*/  LDL.LU R64, [R1+0x113c] ;  /* 0x00113c0001407983 */ /* 0x002ee80000300800 */
[----:B------:R-:W3:Y:S04]  /*44d40*/  LDL.LU R61, [R1+0x1140] ;  /* 0x00114000013d7983 */ /* 0x000ee80000300800 */
[----:B------:R-:W3:Y:S04]  /*44d50*/  LDL.LU R72, [R1+0x1204] ;  /* 0x0012040001487983 */ /* 0x000ee80000300800 */
[----:B------:R-:W3:Y:S01]  /*44d60*/  LDL.LU R71, [R1+0x1208] ;  /* 0x0012080001477983 */ /* 0x000ee20000300800 */
[----:B------:R-:W-:-:S04]  /*44d70*/  IADD3 R67, P2, R67, R6, RZ ;  /* 0x0000000643437210 */ /* 0x000fc80007f5e0ff */
[----:B------:R-:W-:Y:S02]  /*44d80*/  IADD3.X R68, R68, R3, RZ, P2, !PT ;  /* 0x0000000344447210 */ /* 0x000fe400017fe4ff */
[----:B----4-:R-:W-:Y:S01]  /*44d90*/  IADD3 R60, P3, R60, R6, RZ ;  /* 0x000000063c3c7210 */ /* 0x010fe20007f7e0ff */
[----:B------:R-:W-:Y:S04]  /*44da0*/  STL [R1+0x1120], R67 ;  /* 0x0011204301007387 */ /* 0x000fe80000100800 */
[----:B------:R-:W-:Y:S01]  /*44db0*/  IMAD.X R65, R65, 0x1, R3, P3 ;  /* 0x0000000141417824 */ /* 0x000fe200018e0603 */
[----:B------:R-:W-:Y:S01]  /*44dc0*/  STL [R1+0x111c], R68 ;  /* 0x00111c4401007387 */ /* 0x000fe20000100800 */
[----:B--2---:R-:W-:Y:S01]  /*44dd0*/  MOV R4, R67 ;  /* 0x0000004300047202 */ /* 0x004fe20000000f00 */
[----:B------:R-:W-:-:S02]  /*44de0*/  IMAD.MOV.U32 R5, RZ, RZ, R68 ;  /* 0x000000ffff057224 */ /* 0x000fc400078e0044 */
[----:B------:R-:W-:Y:S04]  /*44df0*/  STL [R1+0x1128], R60 ;  /* 0x0011283c01007387 */ /* 0x000fe80000100800 */
[----:B------:R1:W-:Y:S04]  /*44e00*/  STL [R1+0x1124], R65 ;  /* 0x0011244101007387 */ /* 0x0003e80000100800 */
[----:B------:R-:W4:Y:S04]  /*44e10*/  LDL.LU R70, [R1+0x120c] ;  /* 0x00120c0001467983 */ /* 0x000f280000300800 */
[----:B------:R-:W4:Y:S04]  /*44e20*/  LDL.LU R69, [R1+0x1210] ;  /* 0x0012100001457983 */ /* 0x000f280000300800 */
[----:B------:R1:W-:Y:S02]  /*44e30*/  LDGSTS.E [R2+0x6180], [R4.64], P1 ;  /* 0x0618000004027fae */ /* 0x0003e40008921848 */
[----:B-1----:R-:W-:Y:S01]  /*44e40*/  IMAD.MOV.U32 R5, RZ, RZ, R65 ;  /* 0x000000ffff057224 */ /* 0x002fe200078e0041 */
[----:B------:R-:W-:Y:S01]  /*44e50*/  MOV R4, R60 ;  /* 0x0000003c00047202 */ /* 0x000fe20000000f00 */
[----:B------:R-:W4:Y:S04]  /*44e60*/  LDL.LU R65, [R1+0x1214] ;  /* 0x0012140001417983 */ /* 0x000f280000300800 */
[----:B------:R-:W4:Y:S01]  /*44e70*/  LDL.LU R60, [R1+0x1218] ;  /* 0x00121800013c7983 */ /* 0x000f220000300800 */
[----:B------:R-:W-:-:S02]  /*44e80*/  IADD3 R63, P2, R63, R6, RZ ;  /* 0x000000063f3f7210 */ /* 0x000fc40007f5e0ff */
[----:B------:R-:W-:Y:S01]  /*44e90*/  IADD3 R7, P3, R7, R6, RZ ;  /* 0x0000000607077210 */ /* 0x000fe20007f7e0ff */
[----:B------:R1:W-:Y:S01]  /*44ea0*/  LDGSTS.E [R2+0x6200], [R4.64], P1 ;  /* 0x0620000004027fae */ /* 0x0003e20008921848 */
[----:B------:R-:W-:-:S03]  /*44eb0*/  IADD3.X R66, R66, R3, RZ, P2, !PT ;  /* 0x0000000342427210 */ /* 0x000fc600017fe4ff */
[----:B------:R-:W-:Y:S01]  /*44ec0*/  STL [R1+0x1130], R63 ;  /* 0x0011303f01007387 */ /* 0x000fe20000100800 */
[----:B-1----:R-:W-:Y:S01]  /*44ed0*/  MOV R4, R63 ;  /* 0x0000003f00047202 */ /* 0x002fe20000000f00 */
[----:B------:R-:W-:Y:S02]  /*44ee0*/  IMAD.MOV.U32 R5, RZ, RZ, R66 ;  /* 0x000000ffff057224 */ /* 0x000fe400078e0042 */
[----:B------:R-:W-:Y:S01]  /*44ef0*/  IMAD.X R62, R62, 0x1, R3, P3 ;  /* 0x000000013e3e7824 */ /* 0x000fe200018e0603 */
[----:B------:R1:W-:Y:S04]  /*44f00*/  STL [R1+0x112c], R66 ;  /* 0x00112c4201007387 */ /* 0x0003e80000100800 */
[----:B------:R-:W-:Y:S04]  /*44f10*/  STL [R1+0x1138], R7 ;  /* 0x0011380701007387 */ /* 0x000fe80000100800 */
[----:B------:R1:W-:Y:S04]  /*44f20*/  STL [R1+0x1134], R62 ;  /* 0x0011343e01007387 */ /* 0x0003e80000100800 */
[----:B------:R-:W4:Y:S04]  /*44f30*/  LDL.LU R68, [R1+0x121c] ;  /* 0x00121c0001447983 */ /* 0x000f280000300800 */
[----:B------:R1:W-:Y:S04]  /*44f40*/  LDGSTS.E [R2+0x6280], [R4.64], P1 ;  /* 0x0628000004027fae */ /* 0x0003e80008921848 */
[----:B------:R-:W4:Y:S04]  /*44f50*/  LDL.LU R67, [R1+0x1220] ;  /* 0x0012200001437983 */ /* 0x000f280000300800 */
[----:B-1----:R-:W4:Y:S01]  /*44f60*/  LDL.LU R66, [R1+0x1224] ;  /* 0x0012240001427983 */ /* 0x002f220000300800 */
[----:B------:R-:W-:-:S03]  /*44f70*/  IMAD.MOV.U32 R5, RZ, RZ, R62 ;  /* 0x000000ffff057224 */ /* 0x000fc600078e003e */
[----:B------:R-:W4:Y:S01]  /*44f80*/  LDL.LU R62, [R1+0x1228] ;  /* 0x00122800013e7983 */ /* 0x000f220000300800 */
[----:B------:R-:W-:Y:S02]  /*44f90*/  MOV R4, R7 ;  /* 0x0000000700047202 */ /* 0x000fe40000000f00 */
[----:B------:R-:W-:Y:S01]  /*44fa0*/  ISETP.GT.AND P2, PT, R0, 0x1c, PT ;  /* 0x0000001c0000780c */ /* 0x000fe20003f44270 */
[----:B------:R-:W4:Y:S04]  /*44fb0*/  LDL.LU R63, [R1+0x1230] ;  /* 0x00123000013f7983 */ /* 0x000f280000300800 */
[----:B------:R1:W-:Y:S04]  /*44fc0*/  LDGSTS.E [R2+0x6300], [R4.64], P1 ;  /* 0x0630000004027fae */ /* 0x0003e80008921848 */
[----:B------:R-:W4:Y:S01]  /*44fd0*/  LDL.LU R7, [R1+0x1238] ;  /* 0x0012380001077983 */ /* 0x000f220000300800 */
[----:B-1----:R-:W-:-:S04]  /*44fe0*/  SEL R4, RZ, 0x4, !P2 ;  /* 0x00000004ff047807 */ /* 0x002fc80005000000 */
[----:B------:R-:W-:-:S04]  /*44ff0*/  SEL R4, R4, RZ, !P0 ;  /* 0x000000ff04047207 */ /* 0x000fc80004000000 */
[----:B------:R-:W-:Y:S02]  /*45000*/  ISETP.NE.U32.AND P2, PT, R4, RZ, PT ;  /* 0x000000ff0400720c */ /* 0x000fe40003f45070 */
[----:B---3--:R-:W-:-:S04]  /*45010*/  IADD3 R61, P3, R61, R6, RZ ;  /* 0x000000063d3d7210 */ /* 0x008fc80007f7e0ff */
        /* <DEDUP_REMOVED lines=12> */
[----:B---3--:R-:W-:Y:S01]  /*450e0*/  MOV R4, R71 ;  /* 0x0000004700047202 */ /* 0x008fe20000000f00 */
[----:B------:R-:W-:-:S05]  /*450f0*/  IMAD.MOV.U32 R5, RZ, RZ, R72 ;  /* 0x000000ffff057224 */ /* 0x000fca00078e0048 */
[----:B------:R1:W-:Y:S01]  /*45100*/  LDGSTS.E [R2+0x7000], [R4.64], P2 ;  /* 0x0700000004027fae */ /* 0x0003e20009121848 */
[----:B----4-:R-:W-:-:S04]  /*45110*/  IADD3 R69, P1, R69, R6, RZ ;  /* 0x0000000645457210 */ /* 0x010fc80007f3e0ff */
        /* <DEDUP_REMOVED lines=72> */
[----:B------:R-:W-:Y:S01]  /*455a0*/  IADD3 R69, P2, R69, R6, RZ ;  /* 0x0000000645457210 */ /* 0x000fe20007f5e0ff */
[----:B-1----:R-:W-:Y:S01]  /*455b0*/  IMAD.MOV.U32 R5, RZ, RZ, R72 ;  /* 0x000000ffff057224 */ /* 0x002fe200078e0048 */
[----:B------:R-:W-:-:S02]  /*455c0*/  MOV R4, R71 ;  /* 0x0000004700047202 */ /* 0x000fc40000000f00 */
[----:B------:R-:W-:-:S03]  /*455d0*/  IADD3.X R70, R70, R3, RZ, P2, !PT ;  /* 0x0000000346467210 */ /* 0x000fc600017fe4ff */
[----:B------:R1:W-:Y:S04]  /*455e0*/  LDGSTS.E [R2+0x8000], [R4.64], P1 ;  /* 0x0800000004027fae */ /* 0x0003e80008921848 */
[----:B------:R-:W-:Y:S01]  /*455f0*/  STL [R1+0x1310], R69 ;  /* 0x0013104501007387 */ /* 0x000fe20000100800 */
[----:B------:R-:W-:Y:S01]  /*45600*/  IADD3 R62, P3, R62, R6, RZ ;  /* 0x000000063e3e7210 */ /* 0x000fe20007f7e0ff */
[----:B-1----:R-:W-:Y:S01]  /*45610*/  IMAD.MOV.U32 R5, RZ, RZ, R70 ;  /* 0x000000ffff057224 */ /* 0x002fe200078e0046 */
[----:B------:R-:W-:-:S03]  /*45620*/  MOV R4, R69 ;  /* 0x0000004500047202 */ /* 0x000fc60000000f00 */
        /* <DEDUP_REMOVED lines=33> */
[----:B------:R4:W-:Y:S01]  /*45840*/  STL [R1+0x1330], R63 ;  /* 0x0013303f01007387 */ /* 0x0009e20000100800 */
[----:B------:R-:W-:-:S03]  /*45850*/  IMAD.X R60, R60, 0x1, R3, P3 ;  /* 0x000000013c3c7824 */ /* 0x000fc600018e0603 */
[----:B------:R-:W-:Y:S01]  /*45860*/  STL [R1+0x132c], R65 ;  /* 0x00132c4101007387 */ /* 0x000fe20000100800 */
        /* <DEDUP_REMOVED lines=15> */
[----:B-1----:R-:W-:-:S04]  /*45960*/  SEL R4, RZ, 0x4, !P2 ;  /* 0x00000004ff047807 */ /* 0x002fc80005000000 */
[----:B------:R-:W-:Y:S02]  /*45970*/  SEL R4, R4, RZ, !P0 ;  /* 0x000000ff04047207 */ /* 0x000fe40004000000 */
[----:B------:R-:W-:-:S04]  /*45980*/  IADD3 R62, P3, R62, R6, RZ ;  /* 0x000000063e3e7210 */ /* 0x000fc80007f7e0ff */
[----:B------:R-:W-:Y:S02]  /*45990*/  IADD3.X R66, R66, R3, RZ, P3, !PT ;  /* 0x0000000342427210 */ /* 0x000fe40001ffe4ff */
[----:B------:R-:W-:Y:S01]  /*459a0*/  IADD3 R71, P4, R71, R6, RZ ;  /* 0x0000000647477210 */ /* 0x000fe20007f9e0ff */
[----:B------:R-:W-:Y:S02]  /*459b0*/  STL [R1+0x1340], R62 ;  /* 0x0013403e01007387 */ /* 0x000fe40000100800 */
        /* <DEDUP_REMOVED lines=50> */
[----:B------:R1:W-:Y:S04]  /*45ce0*/  LDGSTS.E [R2+0x9200], [R4.64], P2 ;  /* 0x0920000004027fae */ /* 0x0003e80009121848 */
[----:B------:R-:W-:Y:S01]  /*45cf0*/  STL [R1+0x1434], R65 ;  /* 0x0014344101007387 */ /* 0x000fe20000100800 */
[----:B------:R-:W-:-:S05]  /*45d00*/  IADD3.X R66, R66, R3, RZ, P1, !PT ;  /* 0x0000000342427210 */ /* 0x000fca0000ffe4ff */
[----:B------:R1:W-:Y:S01]  /*45d10*/  STL [R1+0x1430], R66 ;  /* 0x0014304201007387 */ /* 0x0003e20000100800 */
[----:B------:R-:W-:-:S03]  /*45d20*/  IMAD.X R62, R62, 0x1, R3, P3 ;  /* 0x000000013e3e7824 */ /* 0x000fc600018e0603 */
[----:B------:R-:W-:Y:S01]  /*45d30*/  STL [R1+0x143c], R7 ;  /* 0x00143c0701007387 */ /* 0x000fe20000100800 */
[----:B-1----:R-:W-:-:S03]  /*45d40*/  IMAD.MOV.U32 R5, RZ, RZ, R66 ;  /* 0x000000ffff057224 */ /* 0x002fc600078e0042 */
[----:B------:R1:W-:Y:S01]  /*45d50*/  STL [R1+0x1438], R62 ;  /* 0x0014383e01007387 */ /* 0x0003e20000100800 */
[----:B------:R-:W-:-:S03]  /*45d60*/  MOV R4, R65 ;  /* 0x0000004100047202 */ /* 0x000fc60000000f00 */
[----:B------:R-:W4:Y:S04]  /*45d70*/  LDL.LU R68, [R1+0x1520] ;  /* 0x0015200001447983 */ /* 0x000f280000300800 */
[----:B------:R-:W4:Y:S04]  /*45d80*/  LDL.LU R67, [R1+0x1524] ;  /* 0x0015240001437983 */ /* 0x000f280000300800 */
[----:B------:R-:W4:Y:S04]  /*45d90*/  LDL.LU R66, [R1+0x1528] ;  /* 0x0015280001427983 */ /* 0x000f280000300800 */
[----:B------:R-:W4:Y:S01]  /*45da0*/  LDL.LU R65, [R1+0x152c] ;  /* 0x00152c0001417983 */ /* 0x000f220000300800 */
[----:B------:R-:W-:-:S03]  /*45db0*/  ISETP.GT.AND P1, PT, R0, 0x28, PT ;  /* 0x000000280000780c */ /* 0x000fc60003f24270 */
[----:B------:R1:W-:Y:S02]  /*45dc0*/  LDGSTS.E [R2+0x9280], [R4.64], P2 ;  /* 0x0928000004027fae */ /* 0x0003e40009121848 */
[----:B-1----:R-:W-:Y:S01]  /*45dd0*/  MOV R4, R7 ;  /* 0x0000000700047202 */ /* 0x002fe20000000f00 */
[----:B------:R-:W-:Y:S02]  /*45de0*/  IMAD.MOV.U32 R5, RZ, RZ, R62 ;  /* 0x000000ffff057224 */ /* 0x000fe400078e003e */
        /* <DEDUP_REMOVED lines=45> */
[----:B------:R1:W-:Y:S01]  /*460c0*/  STL [R1+0x1520], R68 ;  /* 0x0015204401007387 */ /* 0x0003e20000100800 */
[----:B---3--:R-:W-:Y:S01]  /*460d0*/  MOV R4, R67 ;  /* 0x0000004300047202 */ /* 0x008fe20000000f00 */
[----:B------:R-:W-:-:S02]  /*460e0*/  IMAD.MOV.U32 R5, RZ, RZ, R68 ;  /* 0x000000ffff057224 */ /* 0x000fc400078e0044 */
[----:B------:R3:W-:Y:S04]  /*460f0*/  STL [R1+0x152c], R65 ;  /* 0x00152c4101007387 */ /* 0x0007e80000100800 */
[----:B------:R1:W-:Y:S04]  /*46100*/  STL [R1+0x1528], R66 ;  /* 0x0015284201007387 */ /* 0x0003e80000100800 */
[----:B------:R-:W4:Y:S04]  /*46110*/  LDL.LU R70, [R1+0x1610] ;  /* 0x0016100001467983 */ /* 0x000f280000300800 */
[----:B------:R-:W4:Y:S04]  /*46120*/  LDL.LU R69, [R1+0x1614] ;  /* 0x0016140001457983 */ /* 0x000f280000300800 */
[----:B------:R3:W-:Y:S04]  /*46130*/  LDGSTS.E [R2+0xa180], [R4.64], P1 ;  /* 0x0a18000004027fae */ /* 0x0007e80008921848 */
[----:B-1----:R-:W4:Y:S01]  /*46140*/  LDL.LU R68, [R1+0x1618] ;  /* 0x0016180001447983 */ /* 0x002f220000300800 */
[----:B------:R-:W-:-:S02]  /*46150*/  IADD3 R62, P2, R62, R6, RZ ;  /* 0x000000063e3e7210 */ /* 0x000fc40007f5e0ff */
[----:B---3--:R-:W-:Y:S02]  /*46160*/  MOV R4, R65 ;  /* 0x0000004100047202 */ /* 0x008fe40000000f00 */
[----:B------:R-:W4:Y:S01]  /*46170*/  LDL.LU R65, [R1+0x161c] ;  /* 0x00161c0001417983 */ /* 0x000f220000300800 */
[----:B------:R-:W-:Y:S01]  /*46180*/  IADD3 R7, P3, R7, R6, RZ ;  /* 0x0000000607077210 */ /* 0x000fe20007f7e0ff */
[----:B------:R-:W-:Y:S02]  /*46190*/  IMAD.MOV.U32 R5, RZ, RZ, R66 ;  /* 0x000000ffff057224 */ /* 0x000fe400078e0042 */
[----:B------:R-:W-:Y:S04]  /*461a0*/  STL [R1+0x1534], R62 ;  /* 0x0015343e01007387 */ /* 0x000fe80000100800 */
[----:B------:R1:W-:Y:S02]  /*461b0*/  LDGSTS.E [R2+0xa200], [R4.64], P1 ;  /* 0x0a20000004027fae */ /* 0x0003e40008921848 */
        /* <DEDUP_REMOVED lines=30> */
[----:B-1----:R-:W3:Y:S04]  /*463a0*/  LDL.LU R63, [R1+0x1630] ;  /* 0x00163000013f7983 */ /* 0x002ee80000300800 */
[----:B------:R-:W-:Y:S04]  /*463b0*/  STL [R1+0x1608], R72 ;  /* 0x0016084801007387 */ /* 0x000fe80000100800 */
[----:B------:R-:W3:Y:S04]  /*463c0*/  LDL.LU R60, [R1+0x1638] ;  /* 0x00163800013c7983 */ /* 0x000ee80000300800 */
[----:B------:R1:W-:Y:S01]  /*463d0*/  LDGSTS.E [R2+0xa380], [R4.64], P1 ;  /* 0x0a38000004027fae */ /* 0x0003e20008921848 */
[----:B------:R-:W-:-:S02]  /*463e0*/  IADD3 R69, P1, R69, R6, RZ ;  /* 0x0000000645457210 */ /* 0x000fc40007f3e0ff */
[----:B-1----:R-:W-:Y:S01]  /*463f0*/  MOV R4, R71 ;  /* 0x0000004700047202 */ /* 0x002fe20000000f00 */
[----:B------:R-:W-:Y:S01]  /*46400*/  IMAD.MOV.U32 R5, RZ, RZ, R72 ;  /* 0x000000ffff057224 */ /* 0x000fe200078e0048 */
[----:B------:R-:W-:-:S04]  /*46410*/  IADD3.X R70, R70, R3, RZ, P1, !PT ;  /* 0x0000000346467210 */ /* 0x000fc80000ffe4ff */
[----:B------:R1:W-:Y:S01]  /*46420*/  LDGSTS.E [R2+0xb000], [R4.64], P2 ;  /* 0x0b00000004027fae */ /* 0x0003e20009121848 */
[----:B------:R-:W-:-:S03]  /*46430*/  IADD3 R65, P3, R65, R6, RZ ;  /* 0x0000000641417210 */ /* 0x000fc60007f7e0ff */
[----:B------:R-:W-:Y:S01]  /*46440*/  STL [R1+0x1614], R69 ;  /* 0x0016144501007387 */ /* 0x000fe20000100800 */
[----:B-1----:R-:W-:Y:S01]  /*46450*/  MOV R4, R69 ;  /* 0x0000004500047202 */ /* 0x002fe20000000f00 */
[----:B------:R-:W-:Y:S02]  /*46460*/  IMAD.MOV.U32 R5, RZ, RZ, R70 ;  /* 0x000000ffff057224 */ /* 0x000fe400078e0046 */
[----:B------:R-:W-:Y:S01]  /*46470*/  IMAD.X R68, R68, 0x1, R3, P3 ;  /* 0x0000000144447824 */ /* 0x000fe200018e0603 */
[----:B------:R-:W-:Y:S04]  /*46480*/  STL [R1+0x1610], R70 ;  /* 0x0016104601007387 */ /* 0x000fe80000100800 */
[----:B------:R-:W-:Y:S04]  /*46490*/  STL [R1+0x161c], R65 ;  /* 0x00161c4101007387 */ /* 0x000fe80000100800 */
[----:B------:R1:W-:Y:S04]  /*464a0*/  LDGSTS.E [R2+0xb080], [R4.64], P2 ;  /* 0x0b08000004027fae */ /* 0x0003e80009121848 */
[----:B------:R1:W-:Y:S02]  /*464b0*/  STL [R1+0x1618], R68 ;  /* 0x0016184401007387 */ /* 0x0003e40000100800 */
[----:B-1----:R-:W-:Y:S01]  /*464c0*/  IMAD.MOV.U32 R5, RZ, RZ, R68 ;  /* 0x000000ffff057224 */ /* 0x002fe200078e0044 */
[----:B------:R-:W-:Y:S01]  /*464d0*/  MOV R4, R65 ;  /* 0x0000004100047202 */ /* 0x000fe20000000f00 */
[----:B------:R-:W3:Y:S04]  /*464e0*/  LDL.LU R68, [R1+0x1640] ;  /* 0x0016400001447983 */ /* 0x000ee80000300800 */
[----:B------:R-:W3:Y:S04]  /*464f0*/  LDL.LU R65, [R1+0x1644] ;  /* 0x0016440001417983 */ /* 0x000ee80000300800 */
[----:B------:R-:W3:Y:S04]  /*46500*/  LDL.LU R72, [R1+0x1708] ;  /* 0x0017080001487983 */ /* 0x000ee80000300800 */
[----:B------:R-:W3:Y:S04]  /*46510*/  LDL.LU R71, [R1+0x170c] ;  /* 0x00170c0001477983 */ /* 0x000ee80000300800 */
[----:B------:R1:W-:Y:S01]  /*46520*/  LDGSTS.E [R2+0xb100], [R4.64], P2 ;  /* 0x0b10000004027fae */ /* 0x0003e20009121848 */
[----:B---3--:R-:W-:-:S04]  /*46530*/  IADD3 R66, P1, R66, R6, RZ ;  /* 0x0000000642427210 */ /* 0x008fc80007f3e0ff */
[----:B------:R-:W-:Y:S02]  /*46540*/  IADD3.X R67, R67, R3, RZ, P1, !PT ;  /* 0x0000000343437210 */ /* 0x000fe40000ffe4ff */
[----:B--2---:R-:W-:Y:S01]  /*46550*/  IADD3 R61, P3, R61, R6, RZ ;  /* 0x000000063d3d7210 */ /* 0x004fe20007f7e0ff */
[----:B------:R2:W-:Y:S04]  /*46560*/  STL [R1+0x1624], R66 ;  /* 0x0016244201007387 */ /* 0x0005e80000100800 */
[----:B------:R-:W-:Y:S01]  /*46570*/  IMAD.X R64, R64, 0x1, R3, P3 ;  /* 0x0000000140407824 */ /* 0x000fe200018e0603 */
[----:B------:R-:W-:Y:S01]  /*46580*/  STL [R1+0x1620], R67 ;  /* 0x0016204301007387 */ /* 0x000fe20000100800 */
[----:B-1----:R-:W-:Y:S01]  /*46590*/  MOV R4, R66 ;  /* 0x0000004200047202 */ /* 0x002fe20000000f00 */
[----:B------:R-:W-:-:S02]  /*465a0*/  IMAD.MOV.U32 R5, RZ, RZ, R67 ;  /* 0x000000ffff057224 */ /* 0x000fc400078e0043 */
[----:B------:R1:W-:Y:S04]  /*465b0*/  STL [R1+0x162c], R61 ;  /* 0x00162c3d01007387 */ /* 0x0003e80000100800 */
[----:B------:R3:W-:Y:S04]  /*465c0*/  STL [R1+0x1628], R64 ;  /* 0x0016284001007387 */ /* 0x0007e80000100800 */
[----:B------:R-:W4:Y:S04]  /*465d0*/  LDL.LU R70, [R1+0x1710] ;  /* 0x0017100001467983 */ /* 0x000f280000300800 */
[----:B------:R-:W4:Y:S04]  /*465e0*/  LDL.LU R69, [R1+0x1714] ;  /* 0x0017140001457983 */ /* 0x000f280000300800 */
[----:B------:R1:W-:Y:S04]  /*465f0*/  LDGSTS.E [R2+0xb180], [R4.64], P2 ;  /* 0x0b18000004027fae */ /* 0x0003e80009121848 */
[----:B--2---:R-:W2:Y:S01]  /*46600*/  LDL.LU R66, [R1+0x1718] ;  /* 0x0017180001427983 */ /* 0x004ea20000300800 */
[----:B------:R-:W-:-:S02]  /*46610*/  IADD3 R62, P1, R62, R6, RZ ;  /* 0x000000063e3e7210 */ /* 0x000fc40007f3e0ff */
[----:B-1----:R-:W-:Y:S02]  /*46620*/  MOV R4, R61 ;  /* 0x0000003d00047202 */ /* 0x002fe40000000f00 */
[----:B------:R-:W2:Y:S01]  /*46630*/  LDL.LU R61, [R1+0x171c] ;  /* 0x00171c00013d7983 */ /* 0x000ea20000300800 */
[----:B------:R-:W-:Y:S01]  /*46640*/  IADD3 R7, P3, R7, R6, RZ ;  /* 0x0000000607077210 */ /* 0x000fe20007f7e0ff */
[----:B------:R-:W-:Y:S01]  /*46650*/  IMAD.MOV.U32 R5, RZ, RZ, R64 ;  /* 0x000000ffff057224 */ /* 0x000fe200078e0040 */
[----:B---3--:R-:W-:-:S04]  /*46660*/  IADD3.X R63, R63, R3, RZ, P1, !PT ;  /* 0x000000033f3f7210 */ /* 0x008fc80000ffe4ff */
[----:B------:R1:W-:Y:S04]  /*46670*/  LDGSTS.E [R2+0xb200], [R4.64], P2 ;  /* 0x0b20000004027fae */ /* 0x0003e80009121848 */
[----:B------:R-:W-:Y:S01]  /*46680*/  STL [R1+0x1634], R62 ;  /* 0x0016343e01007387 */ /* 0x000fe20000100800 */
[----:B------:R-:W-:-:S03]  /*46690*/  IMAD.X R60, R60, 0x1, R3, P3 ;  /* 0x000000013c3c7824 */ /* 0x000fc600018e0603 */
[----:B------:R3:W-:Y:S01]  /*466a0*/  STL [R1+0x1630], R63 ;  /* 0x0016303f01007387 */ /* 0x0007e20000100800 */
[----:B-1----:R-:W-:Y:S01]  /*466b0*/  MOV R4, R62 ;  /* 0x0000003e00047202 */ /* 0x002fe20000000f00 */
[----:B------:R-:W-:Y:S02]  /*466c0*/  IMAD.MOV.U32 R5, RZ, RZ, R63 ;  /* 0x000000ffff057224 */ /* 0x000fe400078e003f */
[----:B------:R1:W-:Y:S04]  /*466d0*/  STL [R1+0x163c], R7 ;  /* 0x00163c0701007387 */ /* 0x0003e80000100800 */
[----:B------:R1:W-:Y:S04]  /*466e0*/  STL [R1+0x1638], R60 ;  /* 0x0016383c01007387 */ /* 0x0003e80000100800 */
[----:B------:R-:W2:Y:S04]  /*466f0*/  LDL.LU R64, [R1+0x1720] ;  /* 0x0017200001407983 */ /* 0x000ea80000300800 */
[----:B------:R1:W-:Y:S04]  /*46700*/  LDGSTS.E [R2+0xb280], [R4.64], P2 ;  /* 0x0b28000004027fae */ /* 0x0003e80009121848 */
[----:B---3--:R-:W3:Y:S04]  /*46710*/  LDL.LU R63, [R1+0x1724] ;  /* 0x00172400013f7983 */ /* 0x008ee80000300800 */
[----:B------:R-:W3:Y:S01]  /*46720*/  LDL.LU R62, [R1+0x1728] ;  /* 0x00172800013e7983 */ /* 0x000ee20000300800 */
[----:B-1----:R-:W-:-:S03]  /*46730*/  MOV R4, R7 ;  /* 0x0000000700047202 */ /* 0x002fc60000000f00 */
[----:B------:R-:W3:Y:S01]  /*46740*/  LDL.LU R7, [R1+0x172c] ;  /* 0x00172c0001077983 */ /* 0x000ee20000300800 */
[----:B------:R-:W-:Y:S01]  /*46750*/  IMAD.MOV.U32 R5, RZ, RZ, R60 ;  /* 0x000000ffff057224 */ /* 0x000fe200078e003c */
[----:B------:R-:W-:Y:S02]  /*46760*/  ISETP.GT.AND P1, PT, R0, 0x30, PT ;  /* 0x000000300000780c */ /* 0x000fe40003f24270 */
[----:B------:R-:W3:Y:S04]  /*46770*/  LDL.LU R67, [R1+0x1734] ;  /* 0x0017340001437983 */ /* 0x000ee80000300800 */
[----:B------:R1:W-:Y:S04]  /*46780*/  LDGSTS.E [R2+0xb300], [R4.64], P2 ;  /* 0x0b30000004027fae */ /* 0x0003e80009121848 */
[----:B------:R-:W3:Y:S01]  /*46790*/  LDL.LU R60, [R1+0x173c] ;  /* 0x00173c00013c7983 */ /* 0x000ee20000300800 */
        /* <DEDUP_REMOVED lines=15> */
[----:B------:R1:W-:Y:S02]  /*46890*/  LDGSTS.E [R2+0xb380], [R4.64], P2 ;  /* 0x0b38000004027fae */ /* 0x0003e40009121848 */
[----:B-1----:R-:W-:Y:S01]  /*468a0*/  MOV R4, R71 ;  /* 0x0000004700047202 */ /* 0x002fe20000000f00 */
[----:B------:R-:W-:-:S05]  /*468b0*/  IMAD.MOV.U32 R5, RZ, RZ, R72 ;  /* 0x000000ffff057224 */ /* 0x000fca00078e0048 */
[----:B------:R1:W-:Y:S01]  /*468c0*/  LDGSTS.E [R2+0xc000], [R4.64], P1 ;  /* 0x0c00000004027fae */ /* 0x0003e20008921848 */
[----:B----4-:R-:W-:-:S04]  /*468d0*/  IADD3 R69, P2, R69, R6, RZ ;  /* 0x0000000645457210 */ /* 0x010fc80007f5e0ff */
[----:B------:R-:W-:Y:S02]  /*468e0*/  IADD3.X R70, R70, R3, RZ, P2, !PT ;  /* 0x0000000346467210 */ /* 0x000fe400017fe4ff */
[----:B-1----:R-:W-:-:S03]  /*468f0*/  MOV R4, R69 ;  /* 0x0000004500047202 */ /* 0x002fc60000000f00 */
[----:B------:R-:W-:Y:S01]  /*46900*/  IMAD.MOV.U32 R5, RZ, RZ, R70 ;  /* 0x000000ffff057224 */ /* 0x000fe200078e0046 */
[----:B------:R-:W-:Y:S01]  /*46910*/  STL [R1+0x1714], R69 ;  /* 0x0017144501007387 */ /* 0x000fe20000100800 */
[----:B--2---:R-:W-:-:S03]  /*46920*/  IADD3 R61, P3, R61, R6, RZ ;  /* 0x000000063d3d7210 */ /* 0x004fc60007f7e0ff */
[----:B------:R-:W-:Y:S02]  /*46930*/  STL [R1+0x1710], R70 ;  /* 0x0017104601007387 */ /* 0x000fe40000100800 */
[----:B------:R-:W-:Y:S02]  /*46940*/  IMAD.X R66, R66, 0x1, R3, P3 ;  /* 0x0000000142427824 */ /* 0x000fe400018e0603 */
        /* <DEDUP_REMOVED lines=9> */
[----:B---3--:R-:W-:-:S03]  /*469e0*/  IADD3 R63, P2, R63, R6, RZ ;  /* 0x000000063f3f7210 */ /* 0x008fc60007f5e0ff */
[----:B------:R1:W-:Y:S01]  /*469f0*/  LDGSTS.E [R2+0xc100], [R4.64], P1 ;  /* 0x0c10000004027fae */ /* 0x0003e20008921848 */
[----:B------:R-:W-:Y:S02]  /*46a00*/  IADD3.X R64, R64, R3, RZ, P2, !PT ;  /* 0x0000000340407210 */ /* 0x000fe400017fe4ff */
[----:B------:R-:W-:Y:S01]  /*46a10*/  IADD3 R7, P3, R7, R6, RZ ;  /* 0x0000000607077210 */ /* 0x000fe20007f7e0ff */
[----:B------:R-:W-:Y:S04]  /*46a20*/  STL [R1+0x1724], R63 ;  /* 0x0017243f01007387 */ /* 0x000fe80000100800 */
[----:B------:R-:W-:Y:S01]  /*46a30*/  IMAD.X R62, R62, 0x1, R3, P3 ;  /* 0x000000013e3e7824 */ /* 0x000fe200018e0603 */
[----:B------:R3:W-:Y:S01]  /*46a40*/  STL [R1+0x1720], R64 ;  /* 0x0017204001007387 */ /* 0x0007e20000100800 */
[----:B-1----:R-:W-:Y:S01]  /*46a50*/  MOV R4, R63 ;  /* 0x0000003f00047202 */ /* 0x002fe20000000f00 */
[----:B------:R-:W-:-:S02]  /*46a60*/  IMAD.MOV.U32 R5, RZ, RZ, R64 ;  /* 0x000000ffff057224 */ /* 0x000fc400078e0040 */
[----:B------:R-:W-:Y:S04]  /*46a70*/  STL [R1+0x172c], R7 ;  /* 0x00172c0701007387 */ /* 0x000fe80000100800 */
[----:B------:R1:W-:Y:S04]  /*46a80*/  STL [R1+0x1728], R62 ;  /* 0x0017283e01007387 */ /* 0x0003e80000100800 */
[----:B---3--:R-:W3:Y:S04]  /*46a90*/  LDL.LU R64, [R1+0x1810] ;  /* 0x0018100001407983 */ /* 0x008ee80000300800 */
        /* <DEDUP_REMOVED lines=10> */
[----:B------:R-:W-:Y:S04]  /*46b40*/  STL [R1+0x1734], R67 ;  /* 0x0017344301007387 */ /* 0x000fe80000100800 */
[----:B------:R1:W-:Y:S01]  /*46b50*/  STL [R1+0x1730], R68 ;  /* 0x0017304401007387 */ /* 0x0003e20000100800 */
[----:B------:R-:W-:-:S03]  /*46b60*/  IMAD.X R65, R65, 0x1, R3, P3 ;  /* 0x0000000141417824 */ /* 0x000fc600018e0603 */
[----:B------:R-:W-:Y:S01]  /*46b70*/  STL [R1+0x173c], R60 ;  /* 0x00173c3c01007387 */ /* 0x000fe20000100800 */
[----:B-1----:R-:W-:-:S03]  /*46b80*/  IMAD.MOV.U32 R5, RZ, RZ, R68 ;  /* 0x000000ffff057224 */ /* 0x002fc600078e0044 */
[----:B------:R1:W-:Y:S01]  /*46b90*/  STL [R1+0x1738], R65 ;  /* 0x0017384101007387 */ /* 0x0003e20000100800 */
[----:B------:R-:W-:-:S03]  /*46ba0*/  MOV R4, R67 ;  /* 0x0000004300047202 */ /* 0x000fc60000000f00 */
[----:B------:R-:W3:Y:S04]  /*46bb0*/  LDL.LU R70, [R1+0x1820] ;  /* 0x0018200001467983 */ /* 0x000ee80000300800 */
[----:B------:R-:W3:Y:S04]  /*46bc0*/  LDL.LU R69, [R1+0x1824] ;  /* 0x0018240001457983 */ /* 0x000ee80000300800 */
[----:B------:R-:W3:Y:S04]  /*46bd0*/  LDL.LU R68, [R1+0x1828] ;  /* 0x0018280001447983 */ /* 0x000ee80000300800 */
[----:B------:R-:W3:Y:S01]  /*46be0*/  LDL.LU R67, [R1+0x182c] ;  /* 0x00182c0001437983 */ /* 0x000ee20000300800 */
[----:B------:R-:W-:-:S03]  /*46bf0*/  ISETP.GT.AND P2, PT, R0, 0x34, PT ;  /* 0x000000340000780c */ /* 0x000fc60003f44270 */
[----:B------:R1:W-:Y:S02]  /*46c00*/  LDGSTS.E [R2+0xc280], [R4.64], P1 ;  /* 0x0c28000004027fae */ /* 0x0003e40008921848 */
[----:B-1----:R-:W-:Y:S01]  /*46c10*/  MOV R4, R60 ;  /* 0x0000003c00047202 */ /* 0x002fe20000000f00 */
[----:B------:R-:W-:Y:S02]  /*46c20*/  IMAD.MOV.U32 R5, RZ, RZ, R65 ;  /* 0x000000ffff057224 */ /* 0x000fe400078e0041 */
        /* <DEDUP_REMOVED lines=19> */
[----:B--2---:R-:W-:Y:S01]  /*46d60*/  MOV R4, R71 ;  /* 0x0000004700047202 */ /* 0x004fe20000000f00 */
[----:B------:R-:W-:-:S05]  /*46d70*/  IMAD.MOV.U32 R5, RZ, RZ, R72 ;  /* 0x000000ffff057224 */ /* 0x000fca00078e0048 */
[----:B------:R1:W-:Y:S01]  /*46d80*/  LDGSTS.E [R2+0xd000], [R4.64], P2 ;  /* 0x0d00000004027fae */ /* 0x0003e20009121848 */
[----:B---3--:R-:W-:-:S04]  /*46d90*/  IADD3 R63, P1, R63, R6, RZ ;  /* 0x000000063f3f7210 */ /* 0x008fc80007f3e0ff */
[----:B------:R-:W-:Y:S01]  /*46da0*/  IADD3.X R64, R64, R3, RZ, P1, !PT ;  /* 0x0000000340407210 */ /* 0x000fe20000ffe4ff */
[----:B------:R2:W-:Y:S01]  /*46db0*/  STL [R1+0x1814], R63 ;  /* 0x0018143f01007387 */ /* 0x0005e20000100800 */
[----:B-1----:R-:W-:-:S03]  /*46dc0*/  MOV R4, R63 ;  /* 0x0000003f00047202 */ /* 0x002fc60000000f00 */
[----:B------:R-:W-:Y:S01]  /*46dd0*/  IMAD.MOV.U32 R5, RZ, RZ, R64 ;  /* 0x000000ffff057224 */ /* 0x000fe200078e0040 */
[----:B------:R-:W-:Y:S04]  /*46de0*/  STL [R1+0x1810], R64 ;  /* 0x0018104001007387 */ /* 0x000fe80000100800 */
[----:B------:R1:W-:Y:S01]  /*46df0*/  LDGSTS.E [R2+0xd080], [R4.64], P2 ;  /* 0x0d08000004027fae */ /* 0x0003e20009121848 */
[----:B------:R-:W-:-:S05]  /*46e00*/  IADD3 R7, P3, R7, R6, RZ ;  /* 0x0000000607077210 */ /* 0x000fca0007f7e0ff */
[----:B------:R-:W-:Y:S01]  /*46e10*/  IMAD.X R62, R62, 0x1, R3, P3 ;  /* 0x000000013e3e7824 */ /* 0x000fe200018e0603 */
[----:B------:R3:W-:Y:S01]  /*46e20*/  STL [R1+0x181c], R7 ;  /* 0x00181c0701007387 */ /* 0x0007e20000100800 */
[----:B-1----:R-:W-:-:S03]  /*46e30*/  MOV R4, R7 ;  /* 0x0000000700047202 */ /* 0x002fc60000000f00 */
[----:B------:R1:W-:Y:S01]  /*46e40*/  STL [R1+0x1818], R62 ;  /* 0x0018183e01007387 */ /* 0x0003e20000100800 */
[----:B------:R-:W-:-:S03]  /*46e50*/  IMAD.MOV.U32 R5, RZ, RZ, R62 ;  /* 0x000000ffff057224 */ /* 0x000fc600078e003e */
[----:B--2---:R-:W3:Y:S04]  /*46e60*/  LDL.LU R63, [R1+0x1840] ;  /* 0x00184000013f7983 */ /* 0x004ee80000300800 */
[----:B---3--:R-:W3:Y:S04]  /*46e70*/  LDL.LU R7, [R1+0x1844] ;  /* 0x0018440001077983 */ /* 0x008ee80000300800 */
[----:B------:R-:W3:Y:S04]  /*46e80*/  LDL.LU R64, [R1+0x1908] ;  /* 0x0019080001407983 */ /* 0x000ee80000300800 */
[----:B-1----:R-:W3:Y:S04]  /*46e90*/  LDL.LU R62, [R1+0x190c] ;  /* 0x00190c00013e7983 */ /* 0x002ee80000300800 */
[----:B------:R1:W-:Y:S01]  /*46ea0*/  LDGSTS.E [R2+0xd100], [R4.64], P2 ;  /* 0x0d10000004027fae */ /* 0x0003e20009121848 */
[----:B------:R-:W-:-:S04]  /*46eb0*/  IADD3 R69, P1, R69, R6, RZ ;  /* 0x0000000645457210 */ /* 0x000fc80007f3e0ff */
[----:B------:R-:W-:Y:S02]  /*46ec0*/  IADD3.X R70, R70, R3, RZ, P1, !PT ;  /* 0x0000000346467210 */ /* 0x000fe40000ffe4ff */
[----:B------:R-:W-:Y:S01]  /*46ed0*/  IADD3 R67, P3, R67, R6, RZ ;  /* 0x0000000643437210 */ /* 0x000fe20007f7e0ff */
[----:B------:R-:W-:Y:S01]  /*46ee0*/  STL [R1+0x1824], R69 ;  /* 0x0018244501007387 */ /* 0x000fe20000100800 */
[----:B-1----:R-:W-:Y:S01]  /*46ef0*/  MOV R4, R69 ;  /* 0x0000004500047202 */ /* 0x002fe20000000f00 */
[----:B------:R-:W-:Y:S02]  /*46f00*/  IMAD.MOV.U32 R5, RZ, RZ, R70 ;  /* 0x000000ffff057224 */ /* 0x000fe400078e0046 */
[----:B------:R-:W-:Y:S01]  /*46f10*/  IMAD.X R68, R68, 0x1, R3, P3 ;  /* 0x0000000144447824 */ /* 0x000fe200018e0603 */
[----:B------:R1:W-:Y:S04]  /*46f20*/  STL [R1+0x1820], R70 ;  /* 0x0018204601007387 */ /* 0x0003e80000100800 */
[----:B------:R-:W-:Y:S04]  /*46f30*/  STL [R1+0x182c], R67 ;  /* 0x00182c4301007387 */ /* 0x000fe80000100800 */
[----:B------:R1:W-:Y:S04]  /*46f40*/  STL [R1+0x1828], R68 ;  /* 0x0018284401007387 */ /* 0x0003e80000100800 */
[----:B------:R1:W-:Y:S04]  /*46f50*/  LDGSTS.E [R2+0xd180], [R4.64], P2 ;  /* 0x0d18000004027fae */ /* 0x0003e80009121848 */
[----:B-1----:R-:W3:Y:S04]  /*46f60*/  LDL.LU R70, [R1+0x1910] ;  /* 0x0019100001467983 */ /* 0x002ee80000300800 */
[----:B------:R-:W3:Y:S01]  /*46f70*/  LDL.LU R69, [R1+0x1914] ;  /* 0x0019140001457983 */ /* 0x000ee20000300800 */
[----:B------:R-:W-:Y:S01]  /*46f80*/  IMAD.MOV.U32 R5, RZ, RZ, R68 ;  /* 0x000000ffff057224 */ /* 0x000fe200078e0044 */
[----:B------:R-:W-:-:S02]  /*46f90*/  MOV R4, R67 ;  /* 0x0000004300047202 */ /* 0x000fc40000000f00 */
[----:B------:R-:W3:Y:S04]  /*46fa0*/  LDL.LU R68, [R1+0x1918] ;  /* 0x0019180001447983 */ /* 0x000ee80000300800 */
[----:B------:R-:W3:Y:S01]  /*46fb0*/  LDL.LU R67, [R1+0x191c] ;  /* 0x00191c0001437983 */ /* 0x000ee20000300800 */
[-C--:B------:R-:W-:Y:S02]  /*46fc0*/  IADD3 R65, P1, R65, R6.reuse, RZ ;  /* 0x0000000641417210 */ /* 0x080fe40007f3e0ff */
[----:B------:R-:W-:Y:S01]  /*46fd0*/  IADD3 R60, P3, R60, R6, RZ ;  /* 0x000000063c3c7210 */ /* 0x000fe20007f7e0ff */
[----:B------:R1:W-:Y:S04]  /*46fe0*/  LDGSTS.E [R2+0xd200], [R4.64], P2 ;  /* 0x0d20000004027fae */ /* 0x0003e80009121848 */
[----:B------:R-:W-:Y:S01]  /*46ff0*/  STL [R1+0x1834], R65 ;  /* 0x0018344101007387 */ /* 0x000fe20000100800 */
[----:B-1----:R-:W-:-:S02]  /*47000*/  MOV R4, R65 ;  /* 0x0000004100047202 */ /* 0x002fc40000000f00 */
[----:B----4-:R-:W-:-:S05]  /*47010*/  IADD3.X R66, R66, R3, RZ, P1, !PT ;  /* 0x0000000342427210 */ /* 0x010fca0000ffe4ff */
[----:B------:R1:W-:Y:S01]  /*47020*/  STL [R1+0x1830], R66 ;  /* 0x0018304201007387 */ /* 0x0003e20000100800 */
[----:B------:R-:W-:-:S03]  /*47030*/  IMAD.X R61, R61, 0x1, R3, P3 ;  /* 0x000000013d3d7824 */ /* 0x000fc600018e0603 */
[----:B------:R-:W-:Y:S01]  /*47040*/  STL [R1+0x183c], R60 ;  /* 0x00183c3c01007387 */ /* 0x000fe20000100800 */
[----:B------:R-:W-:-:S03]  /*47050*/  IMAD.MOV.U32 R5, RZ, RZ, R66 ;  /* 0x000000ffff057224 */ /* 0x000fc600078e0042 */
[----:B------:R4:W-:Y:S04]  /*47060*/  STL [R1+0x1838], R61 ;  /* 0x0018383d01007387 */ /* 0x0009e80000100800 */
[----:B-1----:R-:W2:Y:S04]  /*47070*/  LDL.LU R66, [R1+0x1920] ;  /* 0x0019200001427983 */ /* 0x002ea80000300800 */
[----:B------:R-:W2:Y:S04]  /*47080*/  LDL.LU R65, [R1+0x1924] ;  /* 0x0019240001417983 */ /* 0x000ea80000300800 */
[----:B------:R1:W-:Y:S02]  /*47090*/  LDGSTS.E [R2+0xd280], [R4.64], P2 ;  /* 0x0d28000004027fae */ /* 0x0003e40009121848 */
[----:B-1----:R-:W-:Y:S01]  /*470a0*/  IMAD.MOV.U32 R5, RZ, RZ, R61 ;  /* 0x000000ffff057224 */ /* 0x002fe200078e003d */
[----:B------:R-:W-:Y:S01]  /*470b0*/  MOV R4, R60 ;  /* 0x0000003c00047202 */ /* 0x000fe20000000f00 */
[----:B----4-:R-:W4:Y:S04]  /*470c0*/  LDL.LU R61, [R1+0x1928] ;  /* 0x00192800013d7983 */ /* 0x010f280000300800 */
[----:B------:R-:W4:Y:S01]  /*470d0*/  LDL.LU R60, [R1+0x192c] ;  /* 0x00192c00013c7983 */ /* 0x000f220000300800 */
[----:B------:R-:W-:-:S03]  /*470e0*/  ISETP.GT.AND P1, PT, R0, 0x38, PT ;  /* 0x000000380000780c */ /* 0x000fc60003f24270 */
[----:B------:R1:W-:Y:S01]  /*470f0*/  LDGSTS.E [R2+0xd300], [R4.64], P2 ;  /* 0x0d30000004027fae */ /* 0x0003e20009121848 */
[-C--:B---3--:R-:W-:Y:S02]  /*47100*/  IADD3 R7, P3, R7, R6.reuse, RZ ;  /* 0x0000000607077210 */ /* 0x088fe40007f7e0ff */
[----:B-1----:R-:W-:Y:S02]  /*47110*/  SEL R4, RZ, 0x4, !P1 ;  /* 0x00000004ff047807 */ /* 0x002fe40004800000 */
[----:B------:R-:W-:Y:S02]  /*47120*/  IADD3.X R63, R63, R3, RZ, P3, !PT ;  /* 0x000000033f3f7210 */ /* 0x000fe40001ffe4ff */
[----:B------:R-:W-:Y:S02]  /*47130*/  SEL R4, R4, RZ, !P0 ;  /* 0x000000ff04047207 */ /* 0x000fe40004000000 */
[----:B------:R-:W-:Y:S01]  /*47140*/  IADD3 R62, P4, R62, R6, RZ ;  /* 0x000000063e3e7210 */ /* 0x000fe20007f9e0ff */
[----:B------:R-:W-:Y:S01]  /*47150*/  STL [R1+0x1844], R7 ;  /* 0x0018440701007387 */ /* 0x000fe20000100800 */
[----:B------:R-:W-:Y:S01]  /*47160*/  ISETP.NE.U32.AND P1, PT, R4, RZ, PT ;  /* 0x000000ff0400720c */ /* 0x000fe20003f25070 */
[----:B------:R-:W-:Y:S01]  /*47170*/  IMAD.MOV.U32 R5, RZ, RZ, R63 ;  /* 0x000000ffff057224 */ /* 0x000fe200078e003f */
[----:B------:R-:W-:Y:S01]  /*47180*/  MOV R4, R7 ;  /* 0x0000000700047202 */ /* 0x000fe20000000f00 */
[----:B------:R-:W-:Y:S01]  /*47190*/  IMAD.X R64, R64, 0x1, R3, P4 ;  /* 0x0000000140407824 */ /* 0x000fe200020e0603 */
[----:B------:R1:W-:Y:S04]  /*471a0*/  STL [R1+0x1840], R63 ;  /* 0x0018403f01007387 */ /* 0x0003e80000100800 */
[----:B------:R-:W-:Y:S04]  /*471b0*/  STL [R1+0x190c], R62 ;  /* 0x00190c3e01007387 */ /* 0x000fe80000100800 */
[----:B------:R3:W-:Y:S04]  /*471c0*/  LDGSTS.E [R2+0xd380], [R4.64], P2 ;  /* 0x0d38000004027fae */ /* 0x0007e80009121848 */
[----:B-1----:R-:W4:Y:S04]  /*471d0*/  LDL.LU R63, [R1+0x1934] ;  /* 0x00193400013f7983 */ /* 0x002f280000300800 */
[----:B------:R1:W-:Y:S04]  /*471e0*/  STL [R1+0x1908], R64 ;  /* 0x0019084001007387 */ /* 0x0003e80000100800 */
[----:B------:R-:W4:Y:S01]  /*471f0*/  LDL.LU R7, [R1+0x193c] ;  /* 0x00193c0001077983 */ /* 0x000f220000300800 */
[----:B---3--:R-:W-:Y:S01]  /*47200*/  IMAD.MOV.U32 R5, RZ, RZ, R64 ;  /* 0x000000ffff057224 */ /* 0x008fe200078e0040 */
[----:B------:R-:W-:-:S02]  /*47210*/  MOV R4, R62 ;  /* 0x0000003e00047202 */ /* 0x000fc40000000f00 */
[----:B-1----:R-:W3:Y:S04]  /*47220*/  LDL.LU R64, [R1+0x1930] ;  /* 0x0019300001407983 */ /* 0x002ee80000300800 */
[----:B------:R-:W3:Y:S01]  /*47230*/  LDL.LU R62, [R1+0x1938] ;  /* 0x00193800013e7983 */ /* 0x000ee20000300800 */
[----:B------:R-:W-:-:S03]  /*47240*/  IADD3 R69, P2, R69, R6, RZ ;  /* 0x0000000645457210 */ /* 0x000fc60007f5e0ff */
[----:B------:R1:W-:Y:S01]  /*47250*/  LDGSTS.E [R2+0xe000], [R4.64], P1 ;  /* 0x0e00000004027fae */ /* 0x0003e20008921848 */
[----:B------:R-:W-:Y:S02]  /*47260*/  IADD3.X R70, R70, R3, RZ, P2, !PT ;  /* 0x0000000346467210 */ /* 0x000fe400017fe4ff */
[----:B------:R-:W-:Y:S01]  /*47270*/  IADD3 R67, P3, R67, R6, RZ ;  /* 0x0000000643437210 */ /* 0x000fe20007f7e0ff */
[----:B------:R1:W-:Y:S04]  /*47280*/  STL [R1+0x1914], R69 ;  /* 0x0019144501007387 */ /* 0x0003e80000100800 */
[----:B------:R-:W-:Y:S01]  /*47290*/  IMAD.X R68, R68, 0x1, R3, P3 ;  /* 0x0000000144447824 */ /* 0x000fe200018e0603 */
[----:B------:R-:W-:Y:S04]  /*472a0*/  STL [R1+0x1910], R70 ;  /* 0x0019104601007387 */ /* 0x000fe80000100800 */
[----:B------:R1:W-:Y:S04]  /*472b0*/  STL [R1+0x191c], R67 ;  /* 0x00191c4301007387 */ /* 0x0003e80000100800 */
[----:B------:R2:W-:Y:S04]  /*472c0*/  STL [R1+0x1918], R68 ;  /* 0x0019184401007387 */ /* 0x0005e80000100800 */
[----:B------:R-:W3:Y:S04]  /*472d0*/  LDL.LU R72, [R1+0x1940] ;  /* 0x0019400001487983 */ /* 0x000ee80000300800 */
[----:B------:R-:W3:Y:S01]  /*472e0*/  LDL.LU R71, [R1+0x1944] ;  /* 0x0019440001477983 */ /* 0x000ee20000300800 */
[----:B-1----:R-:W-:Y:S01]  /*472f0*/  MOV R4, R69 ;  /* 0x0000004500047202 */ /* 0x002fe20000000f00 */
[----:B------:R-:W-:-:S02]  /*47300*/  IMAD.MOV.U32 R5, RZ, RZ, R70 ;  /* 0x000000ffff057224 */ /* 0x000fc400078e0046 */
[----:B------:R-:W3:Y:S04]  /*47310*/  LDL.LU R69, [R1+0x1a0c] ;  /* 0x001a0c0001457983 */ /* 0x000ee80000300800 */
[----:B------:R1:W-:Y:S02]  /*47320*/  LDGSTS.E [R2+0xe080], [R4.64], P1 ;  /* 0x0e08000004027fae */ /* 0x0003e40008921848 */
[----:B-1----:R-:W-:Y:S01]  /*47330*/  MOV R4, R67 ;  /* 0x0000004300047202 */ /* 0x002fe20000000f00 */
[----:B------:R-:W-:Y:S01]  /*47340*/  IMAD.MOV.U32 R5, RZ, RZ, R68 ;  /* 0x000000ffff057224 */ /* 0x000fe200078e0044 */
[----:B------:R-:W3:Y:S04]  /*47350*/  LDL.LU R67, [R1+0x1a14] ;  /* 0x001a140001437983 */ /* 0x000ee80000300800 */
[----:B------:R1:W-:Y:S01]  /*47360*/  LDGSTS.E [R2+0xe100], [R4.64], P1 ;  /* 0x0e10000004027fae */ /* 0x0003e20008921848 */
[----:B--2---:R-:W-:-:S04]  /*47370*/  IADD3 R65, P2, R65, R6, RZ ;  /* 0x0000000641417210 */ /* 0x004fc80007f5e0ff */
[----:B------:R-:W-:Y:S01]  /*47380*/  IADD3.X R66, R66, R3, RZ, P2, !PT ;  /* 0x0000000342427210 */ /* 0x000fe200017fe4ff */
[----:B------:R-:W-:Y:S01]  /*47390*/  STL [R1+0x1924], R65 ;  /* 0x0019244101007387 */ /* 0x000fe20000100800 */
[----:B-1----:R-:W-:-:S03]  /*473a0*/  MOV R4, R65 ;  /* 0x0000004100047202 */ /* 0x002fc60000000f00 */
[----:B------:R-:W-:Y:S01]  /*473b0*/  STL [R1+0x1920], R66 ;  /* 0x0019204201007387 */ /* 0x000fe20000100800 */
[----:B------:R-:W-:-:S05]  /*473c0*/  IMAD.MOV.U32 R5, RZ, RZ, R66 ;  /* 0x000000ffff057224 */ /* 0x000fca00078e0042 */
[----:B------:R1:W-:Y:S01]  /*473d0*/  LDGSTS.E [R2+0xe180], [R4.64], P1 ;  /* 0x0e18000004027fae */ /* 0x0003e20008921848 */
[----:B----4-:R-:W-:-:S05]  /*473e0*/  IADD3 R60, P3, R60, R6, RZ ;  /* 0x000000063c3c7210 */ /* 0x010fca0007f7e0ff */
[----:B------:R-:W-:Y:S01]  /*473f0*/  IMAD.X R61, R61, 0x1, R3, P3 ;  /* 0x000000013d3d7824 */ /* 0x000fe200018e0603 */
[----:B------:R-:W-:Y:S04]  /*47400*/  STL [R1+0x192c], R60 ;  /* 0x00192c3c01007387 */ /* 0x000fe80000100800 */
[----:B------:R-:W2:Y:S01]  /*47410*/  LDL.LU R70, [R1+0x1a08] ;  /* 0x001a080001467983 */ /* 0x000ea20000300800 */
[----:B-1----:R-:W-:Y:S01]  /*47420*/  IMAD.MOV.U32 R5, RZ, RZ, R61 ;  /* 0x000000ffff057224 */ /* 0x002fe200078e003d */
[----:B------:R-:W-:Y:S02]  /*47430*/  MOV R4, R60 ;  /* 0x0000003c00047202 */ /* 0x000fe40000000f00 */
[----:B------:R1:W-:Y:S04]  /*47440*/  STL [R1+0x1928], R61 ;  /* 0x0019283d01007387 */ /* 0x0003e80000100800 */
[----:B------:R-:W4:Y:S04]  /*47450*/  LDL.LU R68, [R1+0x1a10] ;  /* 0x001a100001447983 */ /* 0x000f280000300800 */
[----:B------:R3:W-:Y:S04]  /*47460*/  LDGSTS.E [R2+0xe200], [R4.64], P1 ;  /* 0x0e20000004027fae */ /* 0x0007e80008921848 */
[----:B-1----:R-:W4:Y:S04]  /*47470*/  LDL.LU R61, [R1+0x1a18] ;  /* 0x001a1800013d7983 */ /* 0x002f280000300800 */
[----:B------:R-:W4:Y:S04]  /*47480*/  LDL.LU R60, [R1+0x1a1c] ;  /* 0x001a1c00013c7983 */ /* 0x000f280000300800 */
[----:B------:R-:W4:Y:S04]  /*47490*/  LDL.LU R66, [R1+0x1a20] ;  /* 0x001a200001427983 */ /* 0x000f280000300800 */
[----:B------:R-:W4:Y:S01]  /*474a0*/  LDL.LU R65, [R1+0x1a24] ;  /* 0x001a240001417983 */ /* 0x000f220000300800 */
[----:B------:R-:W-:-:S02]  /*474b0*/  IADD3 R63, P2, R63, R6, RZ ;  /* 0x000000063f3f7210 */ /* 0x000fc40007f5e0ff */
[----:B------:R-:W-:-:S03]  /*474c0*/  IADD3 R7, P3, R7, R6, RZ ;  /* 0x0000000607077210 */ /* 0x000fc60007f7e0ff */
[----:B------:R-:W-:Y:S01]  /*474d0*/  STL [R1+0x1934], R63 ;  /* 0x0019343f01007387 */ /* 0x000fe20000100800 */
[----:B---3--:R-:W-:Y:S02]  /*474e0*/  IADD3.X R64, R64, R3, RZ, P2, !PT ;  /* 0x0000000340407210 */ /* 0x008fe400017fe4ff */
[----:B------:R-:W-:Y:S01]  /*474f0*/  MOV R4, R63 ;  /* 0x0000003f00047202 */ /* 0x000fe20000000f00 */
[----:B------:R-:W-:Y:S02]  /*47500*/  IMAD.X R62, R62, 0x1, R3, P3 ;  /* 0x000000013e3e7824 */ /* 0x000fe400018e0603 */
[----:B------:R1:W-:Y:S01]  /*47510*/  STL [R1+0x1930], R64 ;  /* 0x0019304001007387 */ /* 0x0003e20000100800 */
[----:B------:R-:W-:-:S03]  /*47520*/  IMAD.MOV.U32 R5, RZ, RZ, R64 ;  /* 0x000000ffff057224 */ /* 0x000fc600078e0040 */
[----:B------:R-:W-:Y:S04]  /*47530*/  STL [R1+0x193c], R7 ;  /* 0x00193c0701007387 */ /* 0x000fe80000100800 */
[----:B------:R3:W-:Y:S04]  /*47540*/  STL [R1+0x1938], R62 ;  /* 0x0019383e01007387 */ /* 0x0007e80000100800 */
[----:B-1----:R-:W4:Y:S04]  /*47550*/  LDL.LU R64, [R1+0x1a28] ;  /* 0x001a280001407983 */ /* 0x002f280000300800 */
[----:B------:R1:W-:Y:S04]  /*47560*/  LDGSTS.E [R2+0xe280], [R4.64], P1 ;  /* 0x0e28000004027fae */ /* 0x0003e80008921848 */
[----:B------:R-:W4:Y:S01]  /*47570*/  LDL.LU R63, [R1+0x1a2c] ;  /* 0x001a2c00013f7983 */ /* 0x000f220000300800 */
[----:B-1----:R-:W-:Y:S01]  /*47580*/  IMAD.MOV.U32 R5, RZ, RZ, R62 ;  /* 0x000000ffff057224 */ /* 0x002fe200078e003e */
[----:B------:R-:W-:-:S02]  /*47590*/  MOV R4, R7 ;  /* 0x0000000700047202 */ /* 0x000fc40000000f00 */
[----:B---3--:R-:W3:Y:S04]  /*475a0*/  LDL.LU R62, [R1+0x1a30] ;  /* 0x001a3000013e7983 */ /* 0x008ee80000300800 */
[----:B------:R-:W3:Y:S01]  /*475b0*/  LDL.LU R7, [R1+0x1a34] ;  /* 0x001a340001077983 */ /* 0x000ee20000300800 */
[----:B------:R-:W-:-:S03]  /*475c0*/  ISETP.GT.AND P2, PT, R0, 0x3c, PT ;  /* 0x0000003c0000780c */ /* 0x000fc60003f44270 */
[----:B------:R1:W-:Y:S01]  /*475d0*/  LDGSTS.E [R2+0xe300], [R4.64], P1 ;  /* 0x0e30000004027fae */ /* 0x0003e20008921848 */
[----:B------:R-:W-:-:S04]  /*475e0*/  IADD3 R71, P3, R71, R6, RZ ;  /* 0x0000000647477210 */ /* 0x000fc80007f7e0ff */
[----:B------:R-:W-:Y:S02]  /*475f0*/  IADD3.X R72, R72, R3, RZ, P3, !PT ;  /* 0x0000000348487210 */ /* 0x000fe40001ffe4ff */
[----:B-1----:R-:W-:-:S04]  /*47600*/  SEL R4, RZ, 0x4, !P2 ;  /* 0x00000004ff047807 */ /* 0x002fc80005000000 */
[----:B------:R-:W-:Y:S02]  /*47610*/  SEL R4, R4, RZ, !P0 ;  /* 0x000000ff04047207 */ /* 0x000fe40004000000 */
[----:B------:R-:W-:Y:S02]  /*47620*/  MOV R5, R72 ;  /* 0x0000004800057202 */ /* 0x000fe40000000f00 */
[----:B------:R-:W-:Y:S01]  /*47630*/  ISETP.NE.U32.AND P2, PT, R4, RZ, PT ;  /* 0x000000ff0400720c */ /* 0x000fe20003f45070 */
[----:B------:R-:W-:-:S05]  /*47640*/  IMAD.MOV.U32 R4, RZ, RZ, R71 ;  /* 0x000000ffff047224 */ /* 0x000fca00078e0047 */
[----:B------:R1:W-:Y:S01]  /*47650*/  LDGSTS.E [R2+0xe380], [R4.64], P1 ;  /* 0x0e38000004027fae */ /* 0x0003e20008921848 */
[-C--:B------:R-:W-:Y:S02]  /*47660*/  IADD3 R69, P1, R69, R6.reuse, RZ ;  /* 0x0000000645457210 */ /* 0x080fe40007f3e0ff */
[----:B------:R-:W-:Y:S01]  /*47670*/  IADD3 R67, P3, R67, R6, RZ ;  /* 0x0000000643437210 */ /* 0x000fe20007f7e0ff */
[----:B------:R-:W-:Y:S02]  /*47680*/  STL [R1+0x1944], R71 ;  /* 0x0019444701007387 */ /* 0x000fe40000100800 */
[----:B-1----:R-:W-:Y:S02]  /*47690*/  IMAD.MOV.U32 R4, RZ, RZ, R69 ;  /* 0x000000ffff047224 */ /* 0x002fe400078e0045 */
[----:B------:R-:W-:Y:S04]  /*476a0*/  STL [R1+0x1940], R72 ;  /* 0x0019404801007387 */ /* 0x000fe80000100800 */
[----:B------:R-:W-:Y:S01]  /*476b0*/  STL [R1+0x1a0c], R69 ;  /* 0x001a0c4501007387 */ /* 0x000fe20000100800 */
[----:B--2---:R-:W-:-:S05]  /*476c0*/  IMAD.X R70, R70, 0x1, R3, P1 ;  /* 0x0000000146467824 */ /* 0x004fca00008e0603 */
[----:B------:R-:W-:Y:S02]  /*476d0*/  MOV R5, R70 ;  /* 0x0000004600057202 */ /* 0x000fe40000000f00 */
[----:B----4-:R-:W-:-:S03]  /*476e0*/  IADD3.X R68, R68, R3, RZ, P3, !PT ;  /* 0x0000000344447210 */ /* 0x010fc60001ffe4ff */
[----:B------:R1:W-:Y:S04]  /*476f0*/  LDGSTS.E [R2+0xf000], [R4.64], P2 ;  /* 0x0f00000004027fae */ /* 0x0003e80009121848 */
[----:B------:R-:W-:Y:S01]  /*47700*/  STL [R1+0x1a08], R70 ;  /* 0x001a084601007387 */ /* 0x000fe20000100800 */
[----:B------:R-:W-:Y:S01]  /*47710*/  IADD3 R60, P1, R60, R6, RZ ;  /* 0x000000063c3c7210 */ /* 0x000fe20007f3e0ff */
[----:B-1----:R-:W-:Y:S01]  /*47720*/  IMAD.MOV.U32 R4, RZ, RZ, R67 ;  /* 0x000000ffff047224 */ /* 0x002fe200078e0043 */
[----:B------:R-:W-:-:S03]  /*47730*/  MOV R5, R68 ;  /* 0x0000004400057202 */ /* 0x000fc60000000f00 */
[----:B------:R-:W-:Y:S01]  /*47740*/  IMAD.X R61, R61, 0x1, R3, P1 ;  /* 0x000000013d3d7824 */ /* 0x000fe200008e0603 */
[----:B------:R-:W-:Y:S01]  /*47750*/  STL [R1+0x1a14], R67 ;  /* 0x001a144301007387 */ /* 0x000fe20000100800 */
[----:B------:R-:W-:-:S03]  /*47760*/  IADD3 R65, P3, R65, R6, RZ ;  /* 0x0000000641417210 */ /* 0x000fc60007f7e0ff */
[----:B------:R-:W-:Y:S04]  /*47770*/  STL [R1+0x1a10], R68 ;  /* 0x001a104401007387 */ /* 0x000fe80000100800 */
[----:B------:R-:W-:Y:S01]  /*47780*/  STL [R1+0x1a1c], R60 ;  /* 0x001a1c3c01007387 */ /* 0x000fe20000100800 */
[----:B------:R-:W-:-:S03]  /*47790*/  IADD3.X R66, R66, R3, RZ, P3, !PT ;  /* 0x0000000342427210 */ /* 0x000fc60001ffe4ff */
[----:B------:R1:W-:Y:S04]  /*477a0*/  LDGSTS.E [R2+0xf080], [R4.64], P2 ;  /* 0x0f08000004027fae */ /* 0x0003e80009121848 */
[----:B------:R2:W-:Y:S04]  /*477b0*/  STL [R1+0x1a18], R61 ;  /* 0x001a183d01007387 */ /* 0x0005e80000100800 */
[----:B------:R-:W-:Y:S01]  /*477c0*/  STL [R1+0x1a24], R65 ;  /* 0x001a244101007387 */ /* 0x000fe20000100800 */
[----:B-1----:R-:W-:Y:S01]  /*477d0*/  IMAD.MOV.U32 R4, RZ, RZ, R60 ;  /* 0x000000ffff047224 */ /* 0x002fe200078e003c */
[----:B------:R-:W-:-:S02]  /*477e0*/  MOV R5, R61 ;  /* 0x0000003d00057202 */ /* 0x000fc40000000f00 */
[----:B--2---:R-:W2:Y:S04]  /*477f0*/  LDL.LU.64 R60, [R1+0xee0] ;  /* 0x000ee000013c7983 */ /* 0x004ea80000300a00 */
[----:B------:R-:W-:Y:S04]  /*47800*/  STL [R1+0x1a20], R66 ;  /* 0x001a204201007387 */ /* 0x000fe80000100800 */
[----:B------:R-:W4:Y:S04]  /*47810*/  LDL.LU.64 R76, [R1+0xb10] ;  /* 0x000b1000014c7983 */ /* 0x000f280000300a00 */
[----:B------:R-:W4:Y:S04]  /*47820*/  LDL.LU R74, [R1+0x1df8] ;  /* 0x001df800014a7983 */ /* 0x000f280000300800 */
[----:B------:R-:W4:Y:S01]  /*47830*/  LDL.LU R72, [R1+0x1dfc] ;  /* 0x001dfc0001487983 */ /* 0x000f220000300800 */
[----:B------:R-:W-:-:S03]  /*47840*/  IADD3 R63, P1, R63, R6, RZ ;  /* 0x000000063f3f7210 */ /* 0x000fc60007f3e0ff */
[----:B------:R1:W-:Y:S02]  /*47850*/  LDGSTS.E [R2+0xf100], [R4.64], P2 ;  /* 0x0f10000004027fae */ /* 0x0003e40009121848 */
[----:B------:R-:W-:Y:S02]  /*47860*/  IMAD.X R64, R64, 0x1, R3, P1 ;  /* 0x0000000140407824 */ /* 0x000fe400008e0603 */
[----:B------:R1:W-:Y:S01]  /*47870*/  STL [R1+0x1a2c], R63 ;  /* 0x001a2c3f01007387 */ /* 0x0003e20000100800 */
[----:B---3--:R-:W-:-:S03]  /*47880*/  IADD3 R7, P3, R7, R6, RZ ;  /* 0x0000000607077210 */ /* 0x008fc60007f7e0ff */
[----:B------:R-:W-:Y:S01]  /*47890*/  STL [R1+0x1a28], R64 ;  /* 0x001a284001007387 */ /* 0x000fe20000100800 */
[----:B------:R-:W-:-:S03]  /*478a0*/  IADD3.X R62, R62, R3, RZ, P3, !PT ;  /* 0x000000033e3e7210 */ /* 0x000fc60001ffe4ff */
[----:B------:R-:W-:Y:S01]  /*478b0*/  STL [R1+0x1a34], R7 ;  /* 0x001a340701007387 */ /* 0x000fe20000100800 */
[----:B-1----:R-:W-:Y:S01]  /*478c0*/  IMAD.MOV.U32 R4, RZ, RZ, R65 ;  /* 0x000000ffff047224 */ /* 0x002fe200078e0041 */
[----:B------:R-:W-:Y:S02]  /*478d0*/  MOV R5, R66 ;  /* 0x0000004200057202 */ /* 0x000fe40000000f00 */
[----:B------:R1:W-:Y:S04]  /*478e0*/  STL [R1+0x1a30], R62 ;  /* 0x001a303e01007387 */ /* 0x0003e80000100800 */
[----:B------:R-:W3:Y:S04]  /*478f0*/  LDL.LU R71, [R1+0x1e00] ;  /* 0x001e000001477983 */ /* 0x000ee80000300800 */
[----:B------:R-:W3:Y:S04]  /*47900*/  LDL.LU R70, [R1+0x1e04] ;  /* 0x001e040001467983 */ /* 0x000ee80000300800 */
[----:B------:R1:W-:Y:S04]  /*47910*/  LDGSTS.E [R2+0xf180], [R4.64], P2 ;  /* 0x0f18000004027fae */ /* 0x0003e80009121848 */
[----:B------:R-:W3:Y:S01]  /*47920*/  LDL.LU R69, [R1+0x1e08] ;  /* 0x001e080001457983 */ /* 0x000ee20000300800 */
[----:B-1----:R-:W-:-:S03]  /*47930*/  IMAD.MOV.U32 R4, RZ, RZ, R63 ;  /* 0x000000ffff047224 */ /* 0x002fc600078e003f */
[----:B------:R-:W3:Y:S01]  /*47940*/  LDL.LU R63, [R1+0x1e0c] ;  /* 0x001e0c00013f7983 */ /* 0x000ee20000300800 */
[----:B------:R-:W-:-:S03]  /*47950*/  MOV R5, R64 ;  /* 0x0000004000057202 */ /* 0x000fc60000000f00 */
[----:B------:R-:W3:Y:S04]  /*47960*/  LDL.LU R68, [R1+0x1e10] ;  /* 0x001e100001447983 */ /* 0x000ee80000300800 */
[----:B------:R-:W3:Y:S04]  /*47970*/  LDL.LU R67, [R1+0x1e14] ;  /* 0x001e140001437983 */ /* 0x000ee80000300800 */
[----:B------:R1:W-:Y:S04]  /*47980*/  LDGSTS.E [R2+0xf200], [R4.64], P2 ;  /* 0x0f20000004027fae */ /* 0x0003e80009121848 */
[----:B------:R-:W3:Y:S01]  /*47990*/  LDL.LU R66, [R1+0x1e18] ;  /* 0x001e180001427983 */ /* 0x000ee20000300800 */
[----:B-1----:R-:W-:-:S03]  /*479a0*/  MOV R5, R62 ;  /* 0x0000003e00057202 */ /* 0x002fc60000000f00 */
[----:B------:R-:W3:Y:S01]  /*479b0*/  LDL.LU R62, [R1+0x1e1c] ;  /* 0x001e1c00013e7983 */ /* 0x000ee20000300800 */
[----:B------:R-:W-:Y:S01]  /*479c0*/  IMAD.MOV.U32 R4, RZ, RZ, R7 ;  /* 0x000000ffff047224 */ /* 0x000fe200078e0007 */
[----:B------:R-:W-:Y:S02]  /*479d0*/  ISETP.GT.AND P1, PT, R0, 0x1, PT ;  /* 0x000000010000780c */ /* 0x000fe40003f24270 */
[----:B------:R-:W3:Y:S04]  /*479e0*/  LDL.LU R65, [R1+0x1e24] ;  /* 0x001e240001417983 */ /* 0x000ee80000300800 */
[----:B------:R1:W-:Y:S01]  /*479f0*/  LDGSTS.E [R2+0xf280], [R4.64], P2 ;  /* 0x0f28000004027fae */ /* 0x0003e20009121848 */
[----:B------:R-:W-:-:S03]  /*47a00*/  LOP3.LUT R73, R81, 0x1f, RZ, 0xc0, !PT ;  /* 0x0000001f51497812 */ /* 0x000fc600078ec0ff */
[----:B------:R-:W3:Y:S01]  /*47a10*/  LDL.LU R64, [R1+0x1e2c] ;  /* 0x001e2c0001407983 */ /* 0x000ee20000300800 */
[----:B-1----:R-:W-:-:S04]  /*47a20*/  SEL R4, RZ, 0x4, !P1 ;  /* 0x00000004ff047807 */ /* 0x002fc80004800000 */
[----:B------:R-:W-:-:S04]  /*47a30*/  SEL R4, R4, RZ, !P0 ;  /* 0x000000ff04047207 */ /* 0x000fc80004000000 */
[----:B------:R-:W-:Y:S02]  /*47a40*/  ISETP.NE.U32.AND P1, PT, R4, RZ, PT ;  /* 0x000000ff0400720c */ /* 0x000fe40003f25070 */
[----:B------:R-:W-:Y:S01]  /*47a50*/  SHF.L.U32 R186, R73, 0x2, RZ ;  /* 0x0000000249ba7819 */ /* 0x000fe200000006ff */
[----:B------:R-:W-:Y:S07]  /*47a60*/  HMMA.1688.F32.TF32 R248, R248, R90, R224 ;  /* 0x0000005af8f8723c */ /* 0x000fee00000810e0 */
[----:B------:R-:W-:-:S02]  /*47a70*/  LOP3.LUT R91, R186, 0x20, RZ, 0x3c, !PT ;  /* 0x00000020ba5b7812 */ /* 0x000fc400078e3cff */
[----:B--2---:R-:W-:-:S05]  /*47a80*/  IADD3 R5, P3, R60, R6, RZ ;  /* 0x000000063c057210 */ /* 0x004fca0007f7e0ff */
[----:B------:R-:W-:Y:S01]  /*47a90*/  IMAD.X R4, R61, 0x1, R3, P3 ;  /* 0x000000013d047824 */ /* 0x000fe200018e0603 */
[----:B----4-:R-:W-:-:S05]  /*47aa0*/  IADD3 R60, P3, R76, R6, RZ ;  /* 0x000000064c3c7210 */ /* 0x010fca0007f7e0ff */
[--C-:B------:R-:W-:Y:S01]  /*47ab0*/  IMAD.X R7, R77, 0x1, R3.reuse, P3 ;  /* 0x000000014d077824 */ /* 0x100fe200018e0603 */
[----:B------:R-:W-:Y:S01]  /*47ac0*/  IADD3 R72, P3, R72, R6, RZ ;  /* 0x0000000648487210 */ /* 0x000fe20007f7e0ff */
[----:B------:R-:W-:Y:S01]  /*47ad0*/  IMAD.MOV.U32 R79, RZ, RZ, R4 ;  /* 0x000000ffff4f7224 */ /* 0x000fe200078e0004 */
[----:B------:R-:W-:Y:S01]  /*47ae0*/  MOV R78, R5 ;  /* 0x00000005004e7202 */ /* 0x000fe20000000f00 */
[----:B------:R-:W-:Y:S02]  /*47af0*/  IMAD.MOV.U32 R76, RZ, RZ, R60 ;  /* 0x000000ffff4c7224 */ /* 0x000fe400078e003c */
[----:B------:R-:W-:Y:S01]  /*47b00*/  IMAD.X R74, R74, 0x1, R3, P3 ;  /* 0x000000014a4a7824 */ /* 0x000fe200018e0603 */
[----:B------:R-:W-:Y:S01]  /*47b10*/  MOV R77, R7 ;  /* 0x00000007004d7202 */ /* 0x000fe20000000f00 */
[----:B------:R-:W-:Y:S04]  /*47b20*/  STL [R1+0x1dfc], R72 ;  /* 0x001dfc4801007387 */ /* 0x000fe80000100800 */
[----:B------:R1:W-:Y:S04]  /*47b30*/  STL [R1+0x1df8], R74 ;  /* 0x001df84a01007387 */ /* 0x0003e80000100800 */
[----:B------:R-:W-:Y:S04]  /*47b40*/  STL.64 [R1+0xee0], R78 ;  /* 0x000ee04e01007387 */ /* 0x000fe80000100a00 */
[----:B------:R-:W-:Y:S01]  /*47b50*/  STL.64 [R1+0xb10], R76 ;  /* 0x000b104c01007387 */ /* 0x000fe20000100a00 */
[----:B------:R-:W-:-:S03]  /*47b60*/  MOV R61, UR5 ;  /* 0x00000005003d7c02 */ /* 0x000fc60008000f00 */
[----:B------:R-:W2:Y:S04]  /*47b70*/  LDL.LU R7, [R1+0x1e20] ;  /* 0x001e200001077983 */ /* 0x000ea80000300800 */
[----:B------:R4:W-:Y:S04]  /*47b80*/  LDGSTS.E [R2+0xf300], [R78.64], P2 ;  /* 0x0f3000004e027fae */ /* 0x0009e80009121848 */
[----:B------:R-:W4:Y:S04]  /*47b90*/  LDL.LU R5, [R1+0x1e28] ;  /* 0x001e280001057983 */ /* 0x000f280000300800 */
[----:B------:R1:W-:Y:S01]  /*47ba0*/  LDGSTS.E [R2+0xf380], [R76.64], P2 ;  /* 0x0f3800004c027fae */ /* 0x0003e20009121848 */
[----:B---3--:R-:W-:Y:S01]  /*47bb0*/  IADD3 R70, P2, R70, R6, RZ ;  /* 0x0000000646467210 */ /* 0x008fe20007f5e0ff */
[----:B------:R-:W-:Y:S01]  /*47bc0*/  IMAD.MOV.U32 R60, RZ, RZ, R72 ;  /* 0x000000ffff3c7224 */ /* 0x000fe200078e0048 */
[----:B------:R-:W-:-:S02]  /*47bd0*/  LEA R4, R61, R91, 0x10 ;  /* 0x0000005b3d047211 */ /* 0x000fc400078e80ff */
[----:B------:R-:W-:Y:S01]  /*47be0*/  MOV R61, R74 ;  /* 0x0000004a003d7202 */ /* 0x000fe20000000f00 */
[----:B------:R-:W-:Y:S01]  /*47bf0*/  IMAD.X R71, R71, 0x1, R3, P2 ;  /* 0x0000000147477824 */ /* 0x000fe200010e0603 */
[----:B------:R-:W-:Y:S04]  /*47c00*/  STL [R1+0x1e04], R70 ;  /* 0x001e044601007387 */ /* 0x000fe80000100800 */
[----:B------:R3:W-:Y:S01]  /*47c10*/  LDGSTS.E [R4+0x400], [R60.64], P1 ;  /* 0x004000003c047fae */ /* 0x0007e20008921848 */
[----:B------:R-:W-:-:S03]  /*47c20*/  IADD3 R63, P3, R63, R6, RZ ;  /* 0x000000063f3f7210 */ /* 0x000fc60007f7e0ff */
[----:B------:R-:W-:Y:S01]  /*47c30*/  STL [R1+0x1e00], R71 ;  /* 0x001e004701007387 */ /* 0x000fe20000100800 */
[----:B------:R-:W-:-:S03]  /*47c40*/  IADD3.X R69, R69, R3, RZ, P3, !PT ;  /* 0x0000000345457210 */ /* 0x000fc60001ffe4ff */
[----:B------:R1:W-:Y:S01]  /*47c50*/  STL [R1+0x1e0c], R63 ;  /* 0x001e0c3f01007387 */ /* 0x0003e20000100800 */
[----:B---3--:R-:W-:Y:S01]  /*47c60*/  IMAD.MOV.U32 R60, RZ, RZ, R70 ;  /* 0x000000ffff3c7224 */ /* 0x008fe200078e0046 */
[----:B------:R-:W-:Y:S02]  /*47c70*/  MOV R61, R71 ;  /* 0x00000047003d7202 */ /* 0x000fe40000000f00 */
[----:B------:R3:W-:Y:S04]  /*47c80*/  STL [R1+0x1e08], R69 ;  /* 0x001e084501007387 */ /* 0x0007e80000100800 */
[----:B------:R1:W-:Y:S01]  /*47c90*/  LDGSTS.E [R4+0x480], [R60.64], P1 ;  /* 0x004800003c047fae */ /* 0x0003e20008921848 */
[----:B------:R-:W-:-:S03]  /*47ca0*/  IADD3 R67, P2, R67, R6, RZ ;  /* 0x0000000643437210 */ /* 0x000fc60007f5e0ff */
[----:B-1----:R-:W4:Y:S01]  /*47cb0*/  LDL.LU R74, [R1+0x1e30] ;  /* 0x001e3000014a7983 */ /* 0x002f220000300800 */
[----:B------:R-:W-:-:S03]  /*47cc0*/  IMAD.MOV.U32 R60, RZ, RZ, R63 ;  /* 0x000000ffff3c7224 */ /* 0x000fc600078e003f */
[----:B------:R-:W4:Y:S01]  /*47cd0*/  LDL.LU R63, [R1+0x1e34] ;  /* 0x001e3400013f7983 */ /* 0x000f220000300800 */
[----:B------:R-:W-:-:S03]  /*47ce0*/  IADD3 R62, P3, R62, R6, RZ ;  /* 0x000000063e3e7210 */ /* 0x000fc60007f7e0ff */
[----:B------:R-:W4:Y:S01]  /*47cf0*/  LDL.LU R72, [R1+0x1cfc] ;  /* 0x001cfc0001487983 */ /* 0x000f220000300800 */
[----:B------:R-:W-:-:S03]  /*47d00*/  IMAD.X R68, R68, 0x1, R3, P2 ;  /* 0x0000000144447824 */ /* 0x000fc600010e0603 */
[----:B------:R-:W4:Y:S01]  /*47d10*/  LDL.LU R71, [R1+0x1d00] ;  /* 0x001d000001477983 */ /* 0x000f220000300800 */
[----:B------:R-:W-:Y:S02]  /*47d20*/  MOV R61, R69 ;  /* 0x00000045003d7202 */ /* 0x000fe40000000f00 */
[----:B------:R-:W-:Y:S01]  /*47d30*/  IADD3.X R66, R66, R3, RZ, P3, !PT ;  /* 0x0000000342427210 */ /* 0x000fe20001ffe4ff */
[----:B------:R-:W-:Y:S04]  /*47d40*/  STL [R1+0x1e14], R67 ;  /* 0x001e144301007387 */ /* 0x000fe80000100800 */
[----:B------:R1:W-:Y:S04]  /*47d50*/  STL [R1+0x1e10], R68 ;  /* 0x001e104401007387 */ /* 0x0003e80000100800 */
[----:B------:R1:W-:Y:S04]  /*47d60*/  STL [R1+0x1e1c], R62 ;  /* 0x001e1c3e01007387 */ /* 0x0003e80000100800 */
[----:B------:R1:W-:Y:S04]  /*47d70*/  LDGSTS.E [R4+0x500], [R60.64], P1 ;  /* 0x005000003c047fae */ /* 0x0003e80008921848 */
[----:B------:R2:W-:Y:S04]  /*47d80*/  STL [R1+0x1e18], R66 ;  /* 0x001e184201007387 */ /* 0x0005e80000100800 */
[----:B------:R-:W4:Y:S01]  /*47d90*/  LDL.LU R70, [R1+0x1d04] ;  /* 0x001d040001467983 */ /* 0x000f220000300800 */
[----:B-1----:R-:W-:Y:S01]  /*47da0*/  IMAD.MOV.U32 R60, RZ, RZ, R67 ;  /* 0x000000ffff3c7224 */ /* 0x002fe200078e0043 */
[----:B------:R-:W-:-:S02]  /*47db0*/  MOV R61, R68 ;  /* 0x00000044003d7202 */ /* 0x000fc40000000f00 */
[----:B---3--:R-:W3:Y:S04]  /*47dc0*/  LDL.LU R69, [R1+0x1d08] ;  /* 0x001d080001457983 */ /* 0x008ee80000300800 */
[----:B------:R1:W-:Y:S04]  /*47dd0*/  LDGSTS.E [R4+0x580], [R60.64], P1 ;  /* 0x005800003c047fae */ /* 0x0003e80008921848 */
[----:B------:R-:W3:Y:S01]  /*47de0*/  LDL.LU R68, [R1+0x1d0c] ;  /* 0x001d0c0001447983 */ /* 0x000ee20000300800 */
[----:B-1----:R-:W-:-:S03]  /*47df0*/  IMAD.MOV.U32 R60, RZ, RZ, R62 ;  /* 0x000000ffff3c7224 */ /* 0x002fc600078e003e */
[----:B------:R-:W3:Y:S01]  /*47e00*/  LDL.LU R62, [R1+0x1d10] ;  /* 0x001d1000013e7983 */ /* 0x000ee20000300800 */
[-C--:B------:R-:W-:Y:S02]  /*47e10*/  IADD3 R65, P2, R65, R6.reuse, RZ ;  /* 0x0000000641417210 */ /* 0x080fe40007f5e0ff */
[----:B------:R-:W-:Y:S02]  /*47e20*/  IADD3 R64, P3, R64, R6, RZ ;  /* 0x0000000640407210 */ /* 0x000fe40007f7e0ff */
[----:B------:R-:W-:Y:S01]  /*47e30*/  MOV R61, R66 ;  /* 0x00000042003d7202 */ /* 0x000fe20000000f00 */
[----:B------:R1:W-:Y:S04]  /*47e40*/  STL [R1+0x1e24], R65 ;  /* 0x001e244101007387 */ /* 0x0003e80000100800 */
[----:B------:R1:W-:Y:S02]  /*47e50*/  LDGSTS.E [R4+0x600], [R60.64], P1 ;  /* 0x006000003c047fae */ /* 0x0003e40008921848 */
[----:B-1----:R-:W-:-:S02]  /*47e60*/  IMAD.MOV.U32 R60, RZ, RZ, R65 ;  /* 0x000000ffff3c7224 */ /* 0x002fc400078e0041 */
[----:B--2---:R-:W-:-:S05]  /*47e70*/  IMAD.X R7, R7, 0x1, R3, P2 ;  /* 0x0000000107077824 */ /* 0x004fca00010e0603 */
[----:B------:R-:W-:Y:S01]  /*47e80*/  STL [R1+0x1e20], R7 ;  /* 0x001e200701007387 */ /* 0x000fe20000100800 */
[----:B----4-:R-:W-:-:S03]  /*47e90*/  IADD3.X R5, R5, R3, RZ, P3, !PT ;  /* 0x0000000305057210 */ /* 0x010fc60001ffe4ff */
[----:B------:R1:W-:Y:S01]  /*47ea0*/  STL [R1+0x1e2c], R64 ;  /* 0x001e2c4001007387 */ /* 0x0003e20000100800 */
[----:B------:R-:W-:-:S03]  /*47eb0*/  MOV R61, R7 ;  /* 0x00000007003d7202 */ /* 0x000fc60000000f00 */
[----:B------:R2:W-:Y:S04]  /*47ec0*/  STL [R1+0x1e28], R5 ;  /* 0x001e280501007387 */ /* 0x0005e80000100800 */
[----:B------:R-:W4:Y:S04]  /*47ed0*/  LDL.LU R67, [R1+0x1d14] ;  /* 0x001d140001437983 */ /* 0x000f280000300800 */
[----:B------:R-:W4:Y:S04]  /*47ee0*/  LDL.LU R66, [R1+0x1d18] ;  /* 0x001d180001427983 */ /* 0x000f280000300800 */
[----:B------:R1:W-:Y:S04]  /*47ef0*/  LDGSTS.E [R4+0x680], [R60.64], P1 ;  /* 0x006800003c047fae */ /* 0x0003e80008921848 */
[----:B------:R-:W4:Y:S01]  /*47f00*/  LDL.LU R65, [R1+0x1d1c] ;  /* 0x001d1c0001417983 */ /* 0x000f220000300800 */
[----:B-1----:R-:W-:-:S03]  /*47f10*/  IMAD.MOV.U32 R60, RZ, RZ, R64 ;  /* 0x000000ffff3c7224 */ /* 0x002fc600078e0040 */
[----:B------:R-:W4:Y:S01]  /*47f20*/  LDL.LU R64, [R1+0x1d20] ;  /* 0x001d200001407983 */ /* 0x000f220000300800 */
[----:B------:R-:W-:Y:S02]  /*47f30*/  ISETP.GT.AND P2, PT, R0, 0x5, PT ;  /* 0x000000050000780c */ /* 0x000fe40003f44270 */
[----:B------:R-:W-:Y:S01]  /*47f40*/  MOV R61, R5 ;  /* 0x00000005003d7202 */ /* 0x000fe20000000f00 */
[----:B------:R-:W4:Y:S01]  /*47f50*/  LDL.LU R7, [R1+0x1d28] ;  /* 0x001d280001077983 */ /* 0x000f220000300800 */
[----:B------:R-:W-:-:S03]  /*47f60*/  SEL R2, RZ, 0x4, !P2 ;  /* 0x00000004ff027807 */ /* 0x000fc60005000000 */
[----:B--2---:R-:W2:Y:S01]  /*47f70*/  LDL.LU R5, [R1+0x1d30] ;  /* 0x001d300001057983 */ /* 0x004ea20000300800 */
[----:B------:R-:W-:-:S03]  /*47f80*/  IADD3 R63, P3, R63, R6, RZ ;  /* 0x000000063f3f7210 */ /* 0x000fc60007f7e0ff */
[----:B------:R1:W-:Y:S01]  /*47f90*/  LDGSTS.E [R4+0x700], [R60.64], P1 ;  /* 0x007000003c047fae */ /* 0x0003e20008921848 */
[----:B------:R-:W-:Y:S01]  /*47fa0*/  SEL R2, R2, RZ, !P0 ;  /* 0x000000ff02027207 */ /* 0x000fe20004000000 */
[----:B------:R-:W-:Y:S01]  /*47fb0*/  IMAD.X R74, R74, 0x1, R3, P3 ;  /* 0x000000014a4a7824 */ /* 0x000fe200018e0603 */
[----:B------:R-:W-:Y:S01]  /*47fc0*/  IADD3 R71, P4, R71, R6, RZ ;  /* 0x0000000647477210 */ /* 0x000fe20007f9e0ff */
[----:B------:R1:W-:Y:S03]  /*47fd0*/  STL [R1+0x1e34], R63 ;  /* 0x001e343f01007387 */ /* 0x0003e60000100800 */
[----:B------:R-:W-:Y:S01]  /*47fe0*/  IADD3.X R72, R72, R3, RZ, P4, !PT ;  /* 0x0000000348487210 */ /* 0x000fe200027fe4ff */
[----:B------:R3:W-:Y:S01]  /*47ff0*/  STL [R1+0x1e30], R74 ;  /* 0x001e304a01007387 */ /* 0x0007e20000100800 */
[----:B-1----:R-:W-:Y:S01]  /*48000*/  IMAD.MOV.U32 R60, RZ, RZ, R63 ;  /* 0x000000ffff3c7224 */ /* 0x002fe200078e003f */
[----:B------:R-:W-:-:S02]  /*48010*/  MOV R61, R74 ;  /* 0x0000004a003d7202 */ /* 0x000fc40000000f00 */
[----:B------:R-:W-:Y:S01]  /*48020*/  STL [R1+0x1d00], R71 ;  /* 0x001d004701007387 */ /* 0x000fe20000100800 */
[----:B------:R-:W-:-:S03]  /*48030*/  ISETP.NE.U32.AND P2, PT, R2, RZ, PT ;  /* 0x000000ff0200720c */ /* 0x000fc60003f45070 */
[----:B------:R-:W2:Y:S04]  /*48040*/  LDL.LU R63, [R1+0x1d24] ;  /* 0x001d2400013f7983 */ /* 0x000ea80000300800 */
[----:B------:R-:W-:Y:S04]  /*48050*/  STL [R1+0x1cfc], R72 ;  /* 0x001cfc4801007387 */ /* 0x000fe80000100800 */
[----:B------:R-:W2:Y:S04]  /*48060*/  LDL.LU R2, [R1+0x1d2c] ;  /* 0x001d2c0001027983 */ /* 0x000ea80000300800 */
[----:B------:R1:W-:Y:S01]  /*48070*/  LDGSTS.E [R4+0x780], [R60.64], P1 ;  /* 0x007800003c047fae */ /* 0x0003e20008921848 */
[----:B---3--:R-:W-:-:S05]  /*48080*/  IADD3 R69, P1, R69, R6, RZ ;  /* 0x0000000645457210 */ /* 0x008fca0007f3e0ff */
[----:B------:R-:W-:Y:S02]  /*48090*/  IMAD.X R70, R70, 0x1, R3, P1 ;  /* 0x0000000146467824 */ /* 0x000fe400008e0603 */
[----:B-1----:R-:W-:Y:S01]  /*480a0*/  IMAD.MOV.U32 R60, RZ, RZ, R71 ;  /* 0x000000ffff3c7224 */ /* 0x002fe200078e0047 */
[----:B------:R-:W-:Y:S01]  /*480b0*/  MOV R61, R72 ;  /* 0x00000048003d7202 */ /* 0x000fe20000000f00 */
[----:B------:R-:W-:Y:S04]  /*480c0*/  STL [R1+0x1d08], R69 ;  /* 0x001d084501007387 */ /* 0x000fe80000100800 */
[----:B------:R1:W-:Y:S01]  /*480d0*/  LDGSTS.E [R4+0x1400], [R60.64], P2 ;  /* 0x014000003c047fae */ /* 0x0003e20009121848 */
[----:B------:R-:W-:-:S03]  /*480e0*/  IADD3 R62, P3, R62, R6, RZ ;  /* 0x000000063e3e7210 */ /* 0x000fc60007f7e0ff */
[----:B------:R-:W-:Y:S01]  /*480f0*/  STL [R1+0x1d04], R70 ;  /* 0x001d044601007387 */ /* 0x000fe20000100800 */
[----:B------:R-:W-:Y:S01]  /*48100*/  IADD3.X R68, R68, R3, RZ, P3, !PT ;  /* 0x0000000344447210 */ /* 0x000fe20001ffe4ff */
[----:B-1----:R-:W-:Y:S01]  /*48110*/  IMAD.MOV.U32 R60, RZ, RZ, R69 ;  /* 0x000000ffff3c7224 */ /* 0x002fe200078e0045 */
[----:B------:R-:W-:Y:S01]  /*48120*/  MOV R61, R70 ;  /* 0x00000046003d7202 */ /* 0x000fe20000000f00 */
[----:B------:R1:W-:Y:S04]  /*48130*/  STL [R1+0x1d10], R62 ;  /* 0x001d103e01007387 */ /* 0x0003e80000100800 */
[----:B------:R3:W-:Y:S04]  /*48140*/  LDGSTS.E [R4+0x1480], [R60.64], P2 ;  /* 0x014800003c047fae */ /* 0x0007e80009121848 */
[----:B------:R1:W-:Y:S04]  /*48150*/  STL [R1+0x1d0c], R68 ;  /* 0x001d0c4401007387 */ /* 0x0003e80000100800 */
[----:B------:R-:W2:Y:S01]  /*48160*/  LDL.LU R74, [R1+0x1d34] ;  /* 0x001d3400014a7983 */ /* 0x000ea20000300800 */
[----:B---3--:R-:W-:-:S03]  /*48170*/  IMAD.MOV.U32 R60, RZ, RZ, R62 ;  /* 0x000000ffff3c7224 */ /* 0x008fc600078e003e */
[----:B-1----:R-:W2:Y:S04]  /*48180*/  LDL.LU R62, [R1+0x1d38] ;  /* 0x001d3800013e7983 */ /* 0x002ea80000300800 */
[----:B------:R-:W2:Y:S04]  /*48190*/  LDL.LU R72, [R1+0x1bbc] ;  /* 0x001bbc0001487983 */ /* 0x000ea80000300800 */
[----:B------:R-:W2:Y:S01]  /*481a0*/  LDL.LU R71, [R1+0x1bc0] ;  /* 0x001bc00001477983 */ /* 0x000ea20000300800 */
[----:B------:R-:W-:-:S05]  /*481b0*/  MOV R61, R68 ;  /* 0x00000044003d7202 */ /* 0x000fca0000000f00 */
[----:B------:R1:W-:Y:S01]  /*481c0*/  LDGSTS.E [R4+0x1500], [R60.64], P2 ;  /* 0x015000003c047fae */ /* 0x0003e20009121848 */
[----:B----4-:R-:W-:-:S05]  /*481d0*/  IADD3 R66, P1, R66, R6, RZ ;  /* 0x0000000642427210 */ /* 0x010fca0007f3e0ff */
[----:B------:R-:W-:Y:S01]  /*481e0*/  IMAD.X R67, R67, 0x1, R3, P1 ;  /* 0x0000000143437824 */ /* 0x000fe200008e0603 */
[----:B------:R-:W-:Y:S01]  /*481f0*/  STL [R1+0x1d18], R66 ;  /* 0x001d184201007387 */ /* 0x000fe20000100800 */
[----:B-1----:R-:W-:-:S03]  /*48200*/  IMAD.MOV.U32 R60, RZ, RZ, R66 ;  /* 0x000000ffff3c7224 */ /* 0x002fc600078e0042 */
[----:B------:R-:W-:Y:S01]  /*48210*/  STL [R1+0x1d14], R67 ;  /* 0x001d144301007387 */ /* 0x000fe20000100800 */
[----:B------:R-:W-:-:S04]  /*48220*/  IADD3 R64, P3, R64, R6, RZ ;  /* 0x0000000640407210 */ /* 0x000fc80007f7e0ff */
[----:B------:R-:W-:Y:S01]  /*48230*/  IADD3.X R65, R65, R3, RZ, P3, !PT ;  /* 0x0000000341417210 */ /* 0x000fe20001ffe4ff */
[----:B------:R1:W-:Y:S01]  /*48240*/  STL [R1+0x1d20], R64 ;  /* 0x001d204001007387 */ /* 0x0003e20000100800 */
[----:B------:R-:W-:-:S03]  /*48250*/  MOV R61, R67 ;  /* 0x00000043003d7202 */ /* 0x000fc60000000f00 */
[----:B------:R4:W-:Y:S04]  /*48260*/  STL [R1+0x1d1c], R65 ;  /* 0x001d1c4101007387 */ /* 0x0009e80000100800 */
[----:B------:R-:W3:Y:S04]  /*48270*/  LDL.LU R70, [R1+0x1bc4] ;  /* 0x001bc40001467983 */ /* 0x000ee80000300800 */
[----:B------:R-:W3:Y:S01]  /*48280*/  LDL.LU R69, [R1+0x1bc8] ;  /* 0x001bc80001457983 */ /* 0x000ee20000300800 */
[----:B------:R-:W-:-:S03]  /*48290*/  IADD3 R7, P1, R7, R6, RZ ;  /* 0x0000000607077210 */ /* 0x000fc60007f3e0ff */
[----:B------:R1:W-:Y:S01]  /*482a0*/  LDGSTS.E [R4+0x1580], [R60.64], P2 ;  /* 0x015800003c047fae */ /* 0x0003e20009121848 */
[----:B--2---:R-:W-:-:S03]  /*482b0*/  IADD3 R5, P3, R5, R6, RZ ;  /* 0x0000000605057210 */ /* 0x004fc60007f7e0ff */
[----:B------:R-:W2:Y:S01]  /*482c0*/  LDL.LU R68, [R1+0x1bcc] ;  /* 0x001bcc0001447983 */ /* 0x000ea20000300800 */
[----:B-1----:R-:W-:-:S03]  /*482d0*/  IMAD.MOV.U32 R60, RZ, RZ, R64 ;  /* 0x000000ffff3c7224 */ /* 0x002fc600078e0040 */
[----:B------:R-:W2:Y:S01]  /*482e0*/  LDL.LU R64, [R1+0x1bd0] ;  /* 0x001bd00001407983 */ /* 0x000ea20000300800 */
[----:B------:R-:W-:Y:S01]  /*482f0*/  IMAD.X R63, R63, 0x1, R3, P1 ;  /* 0x000000013f3f7824 */ /* 0x000fe200008e0603 */
[----:B------:R-:W-:Y:S02]  /*48300*/  MOV R61, R65 ;  /* 0x00000041003d7202 */ /* 0x000fe40000000f00 */
[----:B------:R-:W-:Y:S01]  /*48310*/  STL [R1+0x1d28], R7 ;  /* 0x001d280701007387 */ /* 0x000fe20000100800 */
[----:B------:R-:W-:-:S03]  /*48320*/  IADD3.X R2, R2, R3, RZ, P3, !PT ;  /* 0x0000000302027210 */ /* 0x000fc60001ffe4ff */
[----:B------:R1:W-:Y:S04]  /*48330*/  STL [R1+0x1d24], R63 ;  /* 0x001d243f01007387 */ /* 0x0003e80000100800 */
[----:B------:R-:W-:Y:S04]  /*48340*/  STL [R1+0x1d30], R5 ;  /* 0x001d300501007387 */ /* 0x000fe80000100800 */
[----:B------:R1:W-:Y:S04]  /*48350*/  STL [R1+0x1d2c], R2 ;  /* 0x001d2c0201007387 */ /* 0x0003e80000100800 */
[----:B------:R-:W2:Y:S04]  /*48360*/  LDL.LU R67, [R1+0x1bd4] ;  /* 0x001bd40001437983 */ /* 0x000ea80000300800 */
[----:B------:R-:W2:Y:S04]  /*48370*/  LDL.LU R66, [R1+0x1bd8] ;  /* 0x001bd80001427983 */ /* 0x000ea80000300800 */
[----:B------:R1:W-:Y:S04]  /*48380*/  LDGSTS.E [R4+0x1600], [R60.64], P2 ;  /* 0x016000003c047fae */ /* 0x0003e80009121848 */
[----:B----4-:R-:W3:Y:S01]  /*48390*/  LDL.LU R65, [R1+0x1bdc] ;  /* 0x001bdc0001417983 */ /* 0x010ee20000300800 */
[----:B-1----:R-:W-:-:S03]  /*483a0*/  MOV R61, R63 ;  /* 0x0000003f003d7202 */ /* 0x002fc60000000f00 */
[----:B------:R-:W3:Y:S01]  /*483b0*/  LDL.LU R63, [R1+0x1be0] ;  /* 0x001be000013f7983 */ /* 0x000ee20000300800 */
[----:B------:R-:W-:Y:S01]  /*483c0*/  IMAD.MOV.U32 R60, RZ, RZ, R7 ;  /* 0x000000ffff3c7224 */ /* 0x000fe200078e0007 */
[----:B------:R-:W-:Y:S02]  /*483d0*/  ISETP.GT.AND P1, PT, R0, 0x9, PT ;  /* 0x000000090000780c */ /* 0x000fe40003f24270 */
[----:B------:R-:W3:Y:S04]  /*483e0*/  LDL.LU R7, [R1+0x1be8] ;  /* 0x001be80001077983 */ /* 0x000ee80000300800 */
[----:B------:R1:W-:Y:S01]  /*483f0*/  LDGSTS.E [R4+0x1680], [R60.64], P2 ;  /* 0x016800003c047fae */ /* 0x0003e20009121848 */
[----:B------:R-:W-:Y:S02]  /*48400*/  IADD3 R62, P3, R62, R6, RZ ;  /* 0x000000063e3e7210 */ /* 0x000fe40007f7e0ff */
[----:B-1----:R-:W-:Y:S01]  /*48410*/  MOV R61, R2 ;  /* 0x00000002003d7202 */ /* 0x002fe20000000f00 */
[----:B------:R-:W-:Y:S01]  /*48420*/  IMAD.MOV.U32 R60, RZ, RZ, R5 ;  /* 0x000000ffff3c7224 */ /* 0x000fe200078e0005 */
[----:B------:R-:W-:Y:S01]  /*48430*/  SEL R2, RZ, 0x4, !P1 ;  /* 0x00000004ff027807 */ /* 0x000fe20004800000 */
[----:B------:R-:W-:Y:S01]  /*48440*/  IMAD.X R74, R74, 0x1, R3, P3 ;  /* 0x000000014a4a7824 */ /* 0x000fe200018e0603 */
[----:B------:R-:W3:Y:S01]  /*48450*/  LDL.LU R5, [R1+0x1bf0] ;  /* 0x001bf00001057983 */ /* 0x000ee20000300800 */
[----:B------:R-:W-:-:S02]  /*48460*/  IADD3 R71, P4, R71, R6, RZ ;  /* 0x0000000647477210 */ /* 0x000fc40007f9e0ff */
[----:B------:R-:W-:Y:S01]  /*48470*/  SEL R2, R2, RZ, !P0 ;  /* 0x000000ff02027207 */ /* 0x000fe20004000000 */
[----:B------:R1:W-:Y:S01]  /*48480*/  STL [R1+0x1d38], R62 ;  /* 0x001d383e01007387 */ /* 0x0003e20000100800 */
[----:B------:R-:W-:-:S03]  /*48490*/  IADD3.X R72, R72, R3, RZ, P4, !PT ;  /* 0x0000000348487210 */ /* 0x000fc600027fe4ff */
[----:B------:R1:W-:Y:S01]  /*484a0*/  LDGSTS.E [R4+0x1700], [R60.64], P2 ;  /* 0x017000003c047fae */ /* 0x0003e20009121848 */
[----:B------:R-:W-:-:S03]  /*484b0*/  ISETP.NE.U32.AND P1, PT, R2, RZ, PT ;  /* 0x000000ff0200720c */ /* 0x000fc60003f25070 */
[----:B------:R2:W-:Y:S04]  /*484c0*/  STL [R1+0x1d34], R74 ;  /* 0x001d344a01007387 */ /* 0x0005e80000100800 */
[----:B------:R-:W-:Y:S01]  /*484d0*/  STL [R1+0x1bc0], R71 ;  /* 0x001bc04701007387 */ /* 0x000fe20000100800 */
[----:B-1----:R-:W-:-:S03]  /*484e0*/  IMAD.MOV.U32 R60, RZ, RZ, R62 ;  /* 0x000000ffff3c7224 */ /* 0x002fc600078e003e */
[----:B------:R-:W3:Y:S04]  /*484f0*/  LDL.LU R62, [R1+0x1be4] ;  /* 0x001be400013e7983 */ /* 0x000ee80000300800 */
[----:B------:R-:W-:Y:S04]  /*48500*/  STL [R1+0x1bbc], R72 ;  /* 0x001bbc4801007387 */ /* 0x000fe80000100800 */
[----:B------:R-:W3:Y:S01]  /*48510*/  LDL.LU R2, [R1+0x1bec] ;  /* 0x001bec0001027983 */ /* 0x000ee20000300800 */
[----:B------:R-:W-:-:S05]  /*48520*/  MOV R61, R74 ;  /* 0x0000004a003d7202 */ /* 0x000fca0000000f00 */
[----:B------:R1:W-:Y:S02]  /*48530*/  LDGSTS.E [R4+0x1780], [R60.64], P2 ;  /* 0x017800003c047fae */ /* 0x0003e40009121848 */
[----:B-1----:R-:W-:Y:S01]  /*48540*/  IMAD.MOV.U32 R60, RZ, RZ, R71 ;  /* 0x000000ffff3c7224 */ /* 0x002fe200078e0047 */
[----:B------:R-:W-:-:S05]  /*48550*/  MOV R61, R72 ;  /* 0x00000048003d7202 */ /* 0x000fca0000000f00 */
[----:B------:R1:W-:Y:S01]  /*48560*/  LDGSTS.E [R4+0x2400], [R60.64], P1 ;  /* 0x024000003c047fae */ /* 0x0003e20008921848 */
[----:B---3--:R-:W-:-:S05]  /*48570*/  IADD3 R69, P2, R69, R6, RZ ;  /* 0x0000000645457210 */ /* 0x008fca0007f5e0ff */
[----:B------:R-:W-:Y:S02]  /*48580*/  IMAD.X R70, R70, 0x1, R3, P2 ;  /* 0x0000000146467824 */ /* 0x000fe400010e0603 */
[----:B-1----:R-:W-:Y:S01]  /*48590*/  IMAD.MOV.U32 R60, RZ, RZ, R69 ;  /* 0x000000ffff3c7224 */ /* 0x002fe200078e0045 */
[----:B------:R-:W-:Y:S02]  /*485a0*/  STL [R1+0x1bc8], R69 ;  /* 0x001bc84501007387 */ /* 0x000fe40000100800 */
[----:B------:R-:W-:Y:S02]  /*485b0*/  MOV R61, R70 ;  /* 0x00000046003d7202 */ /* 0x000fe40000000f00 */
[----:B--2---:R-:W-:Y:S01]  /*485c0*/  IADD3 R64, P3, R64, R6, RZ ;  /* 0x0000000640407210 */ /* 0x004fe20007f7e0ff */
[----:B------:R-:W-:Y:S03]  /*485d0*/  STL [R1+0x1bc4], R70 ;  /* 0x001bc44601007387 */ /* 0x000fe60000100800 */
[----:B------:R-:W-:Y:S01]  /*485e0*/  IADD3.X R68, R68, R3, RZ, P3, !PT ;  /* 0x0000000344447210 */ /* 0x000fe20001ffe4ff */
[----:B------:R1:W-:Y:S04]  /*485f0*/  STL [R1+0x1bd0], R64 ;  /* 0x001bd04001007387 */ /* 0x0003e80000100800 */
[----:B------:R2:W-:Y:S04]  /*48600*/  LDGSTS.E [R4+0x2480], [R60.64], P1 ;  /* 0x024800003c047fae */ /* 0x0005e80008921848 */
[----:B------:R3:W-:Y:S04]  /*48610*/  STL [R1+0x1bcc], R68 ;  /* 0x001bcc4401007387 */ /* 0x0007e80000100800 */
[----:B------:R-:W4:Y:S01]  /*48620*/  LDL.LU R74, [R1+0x1bf4] ;  /* 0x001bf400014a7983 */ /* 0x000f220000300800 */
[----:B--2---:R-:W-:-:S03]  /*48630*/  IMAD.MOV.U32 R60, RZ, RZ, R64 ;  /* 0x000000ffff3c7224 */ /* 0x004fc600078e0040 */
[----:B-1----:R-:W2:Y:S01]  /*48640*/  LDL.LU R64, [R1+0x1bf8] ;  /* 0x001bf80001407983 */ /* 0x002ea20000300800 */
[----:B------:R-:W-:-:S03]  /*48650*/  IADD3 R66, P2, R66, R6, RZ ;  /* 0x0000000642427210 */ /* 0x000fc60007f5e0ff */
[----:B------:R-:W4:Y:S04]  /*48660*/  LDL.LU R72, [R1+0x1ab4] ;  /* 0x001ab40001487983 */ /* 0x000f280000300800 */
[----:B------:R-:W4:Y:S01]  /*48670*/  LDL.LU R71, [R1+0x1ab8] ;  /* 0x001ab80001477983 */ /* 0x000f220000300800 */
[----:B------:R-:W-:Y:S01]  /*48680*/  IMAD.X R67, R67, 0x1, R3, P2 ;  /* 0x0000000143437824 */ /* 0x000fe200010e0603 */
[----:B------:R-:W-:Y:S02]  /*48690*/  MOV R61, R68 ;  /* 0x00000044003d7202 */ /* 0x000fe40000000f00 */
[----:B------:R-:W-:Y:S01]  /*486a0*/  STL [R1+0x1bd8], R66 ;  /* 0x001bd84201007387 */ /* 0x000fe20000100800 */
[----:B---3--:R-:W-:-:S03]  /*486b0*/  IADD3 R63, P3, R63, R6, RZ ;  /* 0x000000063f3f7210 */ /* 0x008fc60007f7e0ff */
[----:B------:R-:W-:Y:S01]  /*486c0*/  STL [R1+0x1bd4], R67 ;  /* 0x001bd44301007387 */ /* 0x000fe20000100800 */
[----:B------:R-:W-:-:S03]  /*486d0*/  IADD3.X R65, R65, R3, RZ, P3, !PT ;  /* 0x0000000341417210 */ /* 0x000fc60001ffe4ff */
[----:B------:R1:W-:Y:S04]  /*486e0*/  STL [R1+0x1be0], R63 ;  /* 0x001be03f01007387 */ /* 0x0003e80000100800 */
[----:B------:R3:W-:Y:S04]  /*486f0*/  LDGSTS.E [R4+0x2500], [R60.64], P1 ;  /* 0x025000003c047fae */ /* 0x0007e80008921848 */
[----:B------:R1:W-:Y:S04]  /*48700*/  STL [R1+0x1bdc], R65 ;  /* 0x001bdc4101007387 */ /* 0x0003e80000100800 */
[----:B------:R-:W4:Y:S01]  /*48710*/  LDL.LU R70, [R1+0x1abc] ;  /* 0x001abc0001467983 */ /* 0x000f220000300800 */
[----:B---3--:R-:W-:Y:S01]  /*48720*/  IMAD.MOV.U32 R60, RZ, RZ, R66 ;  /* 0x000000ffff3c7224 */ /* 0x008fe200078e0042 */
[----:B------:R-:W-:-:S02]  /*48730*/  MOV R61, R67 ;  /* 0x00000043003d7202 */ /* 0x000fc40000000f00 */
[----:B------:R-:W3:Y:S01]  /*48740*/  LDL.LU R69, [R1+0x1ac0] ;  /* 0x001ac00001457983 */ /* 0x000ee20000300800 */
[----:B------:R-:W-:-:S03]  /*48750*/  IADD3 R7, P2, R7, R6, RZ ;  /* 0x0000000607077210 */ /* 0x000fc60007f5e0ff */
[----:B------:R1:W-:Y:S01]  /*48760*/  LDGSTS.E [R4+0x2580], [R60.64], P1 ;  /* 0x025800003c047fae */ /* 0x0003e20008921848 */
[----:B------:R-:W-:-:S03]  /*48770*/  IADD3 R5, P3, R5, R6, RZ ;  /* 0x0000000605057210 */ /* 0x000fc60007f7e0ff */
[----:B------:R-:W3:Y:S01]  /*48780*/  LDL.LU R68, [R1+0x1ac4] ;  /* 0x001ac40001447983 */ /* 0x000ee20000300800 */
[----:B-1----:R-:W-:-:S03]  /*48790*/  IMAD.MOV.U32 R60, RZ, RZ, R63 ;  /* 0x000000ffff3c7224 */ /* 0x002fc600078e003f */
[----:B------:R-:W3:Y:S01]  /*487a0*/  LDL.LU R63, [R1+0x1ac8] ;  /* 0x001ac800013f7983 */ /* 0x000ee20000300800 */
[----:B------:R-:W-:Y:S01]  /*487b0*/  MOV R61, R65 ;  /* 0x00000041003d7202 */ /* 0x000fe20000000f00 */
[----:B------:R-:W-:Y:S02]  /*487c0*/  IMAD.X R62, R62, 0x1, R3, P2 ;  /* 0x000000013e3e7824 */ /* 0x000fe400010e0603 */
[----:B------:R-:W-:Y:S04]  /*487d0*/  STL [R1+0x1be8], R7 ;  /* 0x001be80701007387 */ /* 0x000fe80000100800 */
[----:B------:R1:W-:Y:S01]  /*487e0*/  STL [R1+0x1be4], R62 ;  /* 0x001be43e01007387 */ /* 0x0003e20000100800 */
[----:B------:R-:W-:-:S03]  /*487f0*/  IADD3.X R2, R2, R3, RZ, P3, !PT ;  /* 0x0000000302027210 */ /* 0x000fc60001ffe4ff */
[----:B------:R-:W-:Y:S04]  /*48800*/  STL [R1+0x1bf0], R5 ;  /* 0x001bf00501007387 */ /* 0x000fe80000100800 */
[----:B------:R1:W-:Y:S04]  /*48810*/  STL [R1+0x1bec], R2 ;  /* 0x001bec0201007387 */ /* 0x0003e80000100800 */
        /* <DEDUP_REMOVED lines=9> */
[----:B------:R1:W-:Y:S02]  /*488b0*/  LDGSTS.E [R4+0x2680], [R60.64], P1 ;  /* 0x026800003c047fae */ /* 0x0003e40008921848 */
[----:B-1----:R-:W-:Y:S01]  /*488c0*/  MOV R61, R2 ;  /* 0x00000002003d7202 */ /* 0x002fe20000000f00 */
[----:B------:R-:W-:Y:S01]  /*488d0*/  IMAD.MOV.U32 R60, RZ, RZ, R5 ;  /* 0x000000ffff3c7224 */ /* 0x000fe200078e0005 */
[----:B------:R-:W-:Y:S01]  /*488e0*/  SEL R2, RZ, 0x4, !P2 ;  /* 0x00000004ff027807 */ /* 0x000fe20005000000 */
[----:B------:R-:W3:Y:S03]  /*488f0*/  LDL.LU R5, [R1+0x1ae8] ;  /* 0x001ae80001057983 */ /* 0x000ee60000300800 */
[----:B------:R-:W-:Y:S01]  /*48900*/  SEL R2, R2, RZ, !P0 ;  /* 0x000000ff02027207 */ /* 0x000fe20004000000 */
[----:B------:R1:W-:Y:S03]  /*48910*/  LDGSTS.E [R4+0x2700], [R60.64], P1 ;  /* 0x027000003c047fae */ /* 0x0003e60008921848 */
[----:B------:R-:W-:-:S02]  /*48920*/  ISETP.NE.U32.AND P2, PT, R2, RZ, PT ;  /* 0x000000ff0200720c */ /* 0x000fc40003f45070 */
[----:B--2---:R-:W-:-:S05]  /*48930*/  IADD3 R64, P3, R64, R6, RZ ;  /* 0x0000000640407210 */ /* 0x004fca0007f7e0ff */
[----:B----4-:R-:W-:Y:S01]  /*48940*/  IMAD.X R74, R74, 0x1, R3, P3 ;  /* 0x000000014a4a7824 */ /* 0x010fe200018e0603 */
[----:B------:R-:W-:Y:S01]  /*48950*/  IADD3 R71, P4, R71, R6, RZ ;  /* 0x0000000647477210 */ /* 0x000fe20007f9e0ff */
[----:B------:R2:W-:Y:S01]  /*48960*/  STL [R1+0x1bf8], R64 ;  /* 0x001bf84001007387 */ /* 0x0005e20000100800 */
[----:B-1----:R-:W-:Y:S02]  /*48970*/  IMAD.MOV.U32 R60, RZ, RZ, R64 ;  /* 0x000000ffff3c7224 */ /* 0x002fe400078e0040 */
[----:B------:R-:W-:Y:S01]  /*48980*/  IADD3.X R72, R72, R3, RZ, P4, !PT ;  /* 0x0000000348487210 */ /* 0x000fe200027fe4ff */
[----:B------:R1:W-:Y:S01]  /*48990*/  STL [R1+0x1bf4], R74 ;  /* 0x001bf44a01007387 */ /* 0x0003e20000100800 */
[----:B------:R-:W-:-:S03]  /*489a0*/  MOV R61, R74 ;  /* 0x0000004a003d7202 */ /* 0x000fc60000000f00 */
[----:B------:R-:W-:Y:S04]  /*489b0*/  STL [R1+0x1ab8], R71 ;  /* 0x001ab84701007387 */ /* 0x000fe80000100800 */
[----:B--2---:R-:W2:Y:S04]  /*489c0*/  LDL.LU R64, [R1+0x1adc] ;  /* 0x001adc0001407983 */ /* 0x004ea80000300800 */
[----:B------:R-:W-:Y:S04]  /*489d0*/  STL [R1+0x1ab4], R72 ;  /* 0x001ab44801007387 */ /* 0x000fe80000100800 */
[----:B------:R-:W4:Y:S04]  /*489e0*/  LDL.LU R2, [R1+0x1ae4] ;  /* 0x001ae40001027983 */ /* 0x000f280000300800 */
[----:B------:R1:W-:Y:S01]  /*489f0*/  LDGSTS.E [R4+0x2780], [R60.64], P1 ;  /* 0x027800003c047fae */ /* 0x0003e20008921848 */
[----:B---3--:R-:W-:Y:S01]  /*48a00*/  IADD3 R69, P1, R69, R6, RZ ;  /* 0x0000000645457210 */ /* 0x008fe20007f3e0ff */
[----:B-1----:R-:W-:Y:S01]  /*48a10*/  IMAD.MOV.U32 R60, RZ, RZ, R71 ;  /* 0x000000ffff3c7224 */ /* 0x002fe200078e0047 */
[----:B------:R-:W-:-:S03]  /*48a20*/  MOV R61, R72 ;  /* 0x00000048003d7202 */ /* 0x000fc60000000f00 */
[----:B------:R-:W-:Y:S02]  /*48a30*/  IMAD.X R70, R70, 0x1, R3, P1 ;  /* 0x0000000146467824 */ /* 0x000fe400008e0603 */
[----:B------:R1:W-:Y:S04]  /*48a40*/  LDGSTS.E [R4+0x3400], [R60.64], P2 ;  /* 0x034000003c047fae */ /* 0x0003e80009121848 */
[----:B------:R-:W-:Y:S01]  /*48a50*/  STL [R1+0x1ac0], R69 ;  /* 0x001ac04501007387 */ /* 0x000fe20000100800 */
[----:B------:R-:W-:Y:S01]  /*48a60*/  IADD3 R63, P3, R63, R6, RZ ;  /* 0x000000063f3f7210 */ /* 0x000fe20007f7e0ff */
[----:B-1----:R-:W-:Y:S01]  /*48a70*/  IMAD.MOV.U32 R60, RZ, RZ, R69 ;  /* 0x000000ffff3c7224 */ /* 0x002fe200078e0045 */
[----:B------:R-:W-:Y:S02]  /*48a80*/  MOV R61, R70 ;  /* 0x00000046003d7202 */ /* 0x000fe40000000f00 */
[----:B------:R-:W-:Y:S01]  /*48a90*/  IADD3.X R68, R68, R3, RZ, P3, !PT ;  /* 0x0000000344447210 */ /* 0x000fe20001ffe4ff */
[----:B------:R-:W-:Y:S04]  /*48aa0*/  STL [R1+0x1abc], R70 ;  /* 0x001abc4601007387 */ /* 0x000fe80000100800 */
[----:B------:R1:W-:Y:S04]  /*48ab0*/  STL [R1+0x1ac8], R63 ;  /* 0x001ac83f01007387 */ /* 0x0003e80000100800 */
[----:B------:R3:W-:Y:S04]  /*48ac0*/  LDGSTS.E [R4+0x3480], [R60.64], P2 ;  /* 0x034800003c047fae */ /* 0x0007e80009121848 */
[----:B------:R1:W-:Y:S04]  /*48ad0*/  STL [R1+0x1ac4], R68 ;  /* 0x001ac44401007387 */ /* 0x0003e80000100800 */
[----:B------:R-:W4:Y:S01]  /*48ae0*/  LDL.LU R74, [R1+0x1aec] ;  /* 0x001aec00014a7983 */ /* 0x000f220000300800 */
[----:B---3--:R-:W-:-:S03]  /*48af0*/  IMAD.MOV.U32 R60, RZ, RZ, R63 ;  /* 0x000000ffff3c7224 */ /* 0x008fc600078e003f */
[----:B-1----:R-:W3:Y:S01]  /*48b00*/  LDL.LU R63, [R1+0x1af0] ;  /* 0x001af000013f7983 */ /* 0x002ee20000300800 */
[----:B------:R-:W-:-:S03]  /*48b10*/  IADD3 R66, P1, R66, R6, RZ ;  /* 0x0000000642427210 */ /* 0x000fc60007f3e0ff */
[----:B------:R-:W3:Y:S04]  /*48b20*/  LDL.LU R72, [R1+0xf44] ;  /* 0x000f440001487983 */ /* 0x000ee80000300800 */
[----:B------:R-:W3:Y:S01]  /*48b30*/  LDL.LU R71, [R1+0xf48] ;  /* 0x000f480001477983 */ /* 0x000ee20000300800 */
[----:B------:R-:W-:Y:S01]  /*48b40*/  IMAD.X R67, R67, 0x1, R3, P1 ;  /* 0x0000000143437824 */ /* 0x000fe200008e0603 */
[----:B------:R-:W-:Y:S02]  /*48b50*/  MOV R61, R68 ;  /* 0x00000044003d7202 */ /* 0x000fe40000000f00 */
[----:B------:R-:W-:Y:S01]  /*48b60*/  STL [R1+0x1ad0], R66 ;  /* 0x001ad04201007387 */ /* 0x000fe20000100800 */
[----:B------:R-:W-:-:S03]  /*48b70*/  IADD3 R62, P3, R62, R6, RZ ;  /* 0x000000063e3e7210 */ /* 0x000fc60007f7e0ff */
[----:B------:R-:W-:Y:S01]  /*48b80*/  STL [R1+0x1acc], R67 ;  /* 0x001acc4301007387 */ /* 0x000fe20000100800 */
[----:B------:R-:W-:-:S03]  /*48b90*/  IADD3.X R65, R65, R3, RZ, P3, !PT ;  /* 0x0000000341417210 */ /* 0x000fc60001ffe4ff */
[----:B------:R1:W-:Y:S04]  /*48ba0*/  STL [R1+0x1ad8], R62 ;  /* 0x001ad83e01007387 */ /* 0x0003e80000100800 */
[----:B------:R1:W-:Y:S04]  /*48bb0*/  LDGSTS.E [R4+0x3500], [R60.64], P2 ;  /* 0x035000003c047fae */ /* 0x0003e80009121848 */
[----:B------:R2:W-:Y:S04]  /*48bc0*/  STL [R1+0x1ad4], R65 ;  /* 0x001ad44101007387 */ /* 0x0005e80000100800 */
[----:B------:R-:W3:Y:S01]  /*48bd0*/  LDL.LU R70, [R1+0xf4c] ;  /* 0x000f4c0001467983 */ /* 0x000ee20000300800 */
[----:B-1----:R-:W-:Y:S01]  /*48be0*/  IMAD.MOV.U32 R60, RZ, RZ, R66 ;  /* 0x000000ffff3c7224 */ /* 0x002fe200078e0042 */
[----:B------:R-:W-:-:S02]  /*48bf0*/  MOV R61, R67 ;  /* 0x00000043003d7202 */ /* 0x000fc40000000f00 */
[----:B------:R-:W3:Y:S04]  /*48c00*/  LDL.LU R69, [R1+0xf50] ;  /* 0x000f500001457983 */ /* 0x000ee80000300800 */
[----:B------:R1:W-:Y:S04]  /*48c10*/  LDGSTS.E [R4+0x3580], [R60.64], P2 ;  /* 0x035800003c047fae */ /* 0x0003e80009121848 */
[----:B------:R-:W3:Y:S01]  /*48c20*/  LDL.LU R68, [R1+0xf54] ;  /* 0x000f540001447983 */ /* 0x000ee20000300800 */
[----:B-1----:R-:W-:-:S03]  /*48c30*/  IMAD.MOV.U32 R60, RZ, RZ, R62 ;  /* 0x000000ffff3c7224 */ /* 0x002fc600078e003e */
[----:B------:R-:W3:Y:S01]  /*48c40*/  LDL.LU R62, [R1+0xf58] ;  /* 0x000f5800013e7983 */ /* 0x000ee20000300800 */
[-C--:B------:R-:W-:Y:S02]  /*48c50*/  IADD3 R7, P1, R7, R6.reuse, RZ ;  /* 0x0000000607077210 */ /* 0x080fe40007f3e0ff */
[----:B------:R-:W-:Y:S02]  /*48c60*/  IADD3 R5, P3, R5, R6, RZ ;  /* 0x0000000605057210 */ /* 0x000fe40007f7e0ff */
[----:B------:R-:W-:Y:S01]  /*48c70*/  MOV R61, R65 ;  /* 0x00000041003d7202 */ /* 0x000fe20000000f00 */
[----:B------:R-:W-:Y:S04]  /*48c80*/  STL [R1+0x1ae0], R7 ;  /* 0x001ae00701007387 */ /* 0x000fe80000100800 */
[----:B------:R1:W-:Y:S02]  /*48c90*/  LDGSTS.E [R4+0x3600], [R60.64], P2 ;  /* 0x036000003c047fae */ /* 0x0003e40009121848 */
[----:B-1----:R-:W-:-:S02]  /*48ca0*/  IMAD.MOV.U32 R60, RZ, RZ, R7 ;  /* 0x000000ffff3c7224 */ /* 0x002fc400078e0007 */
[----:B--2---:R-:W-:-:S05]  /*48cb0*/  IMAD.X R64, R64, 0x1, R3, P1 ;  /* 0x0000000140407824 */ /* 0x004fca00008e0603 */
[----:B------:R1:W-:Y:S01]  /*48cc0*/  STL [R1+0x1adc], R64 ;  /* 0x001adc4001007387 */ /* 0x0003e20000100800 */
[----:B----4-:R-:W-:-:S03]  /*48cd0*/  IADD3.X R2, R2, R3, RZ, P3, !PT ;  /* 0x0000000302027210 */ /* 0x010fc60001ffe4ff */
[----:B------:R-:W-:Y:S04]  /*48ce0*/  STL [R1+0x1ae8], R5 ;  /* 0x001ae80501007387 */ /* 0x000fe80000100800 */
[----:B------:R2:W-:Y:S01]  /*48cf0*/  STL [R1+0x1ae4], R2 ;  /* 0x001ae40201007387 */ /* 0x0005e20000100800 */
[----:B------:R-:W-:-:S03]  /*48d00*/  MOV R61, R64 ;  /* 0x00000040003d7202 */ /* 0x000fc60000000f00 */
[----:B------:R-:W4:Y:S04]  /*48d10*/  LDL.LU R67, [R1+0xf5c] ;  /* 0x000f5c0001437983 */ /* 0x000f280000300800 */
[----:B------:R-:W4:Y:S04]  /*48d20*/  LDL.LU R66, [R1+0xf60] ;  /* 0x000f600001427983 */ /* 0x000f280000300800 */
[----:B------:R-:W4:Y:S04]  /*48d30*/  LDL.LU R65, [R1+0xf64] ;  /* 0x000f640001417983 */ /* 0x000f280000300800 */
[----:B-1----:R-:W4:Y:S01]  /*48d40*/  LDL.LU R64, [R1+0xf68] ;  /* 0x000f680001407983 */ /* 0x002f220000300800 */
[----:B------:R-:W-:-:S03]  /*48d50*/  ISETP.GT.AND P1, PT, R0, 0x11, PT ;  /* 0x000000110000780c */ /* 0x000fc60003f24270 */
[----:B------:R1:W-:Y:S04]  /*48d60*/  LDGSTS.E [R4+0x3680], [R60.64], P2 ;  /* 0x036800003c047fae */ /* 0x0003e80009121848 */
[----:B------:R-:W4:Y:S01]  /*48d70*/  LDL.LU R7, [R1+0xf70] ;  /* 0x000f700001077983 */ /* 0x000f220000300800 */
[----:B-1----:R-:W-:Y:S01]  /*48d80*/  MOV R61, R2 ;  /* 0x00000002003d7202 */ /* 0x002fe20000000f00 */
[----:B------:R-:W-:Y:S01]  /*48d90*/  IMAD.MOV.U32 R60, RZ, RZ, R5 ;  /* 0x000000ffff3c7224 */ /* 0x000fe200078e0005 */
[----:B--2---:R-:W-:Y:S01]  /*48da0*/  SEL R2, RZ, 0x4, !P1 ;  /* 0x00000004ff027807 */ /* 0x004fe20004800000 */
[----:B------:R-:W2:Y:S03]  /*48db0*/  LDL.LU R5, [R1+0xf78] ;  /* 0x000f780001057983 */ /* 0x000ea60000300800 */
[----:B------:R-:W-:Y:S01]  /*48dc0*/  SEL R2, R2, RZ, !P0 ;  /* 0x000000ff02027207 */ /* 0x000fe20004000000 */
[----:B------:R1:W-:Y:S03]  /*48dd0*/  LDGSTS.E [R4+0x3700], [R60.64], P2 ;  /* 0x037000003c047fae */ /* 0x0003e60009121848 */
[----:B------:R-:W-:-:S02]  /*48de0*/  ISETP.NE.U32.AND P1, PT, R2, RZ, PT ;  /* 0x000000ff0200720c */ /* 0x000fc40003f25070 */
[----:B---3--:R-:W-:-:S05]  /*48df0*/  IADD3 R63, P3, R63, R6, RZ ;  /* 0x000000063f3f7210 */ /* 0x008fca0007f7e0ff */
[----:B------:R-:W-:Y:S01]  /*48e00*/  IMAD.X R74, R74, 0x1, R3, P3 ;  /* 0x000000014a4a7824 */ /* 0x000fe200018e0603 */
[----:B------:R-:W-:Y:S01]  /*48e10*/  IADD3 R71, P4, R71, R6, RZ ;  /* 0x0000000647477210 */ /* 0x000fe20007f9e0ff */
[----:B------:R3:W-:Y:S01]  /*48e20*/  STL [R1+0x1af0], R63 ;  /* 0x001af03f01007387 */ /* 0x0007e20000100800 */
[----:B-1----:R-:W-:Y:S02]  /*48e30*/  IMAD.MOV.U32 R60, RZ, RZ, R63 ;  /* 0x000000ffff3c7224 */ /* 0x002fe400078e003f */
[----:B------:R-:W-:Y:S01]  /*48e40*/  IADD3.X R72, R72, R3, RZ, P4, !PT ;  /* 0x0000000348487210 */ /* 0x000fe200027fe4ff */
[----:B------:R1:W-:Y:S01]  /*48e50*/  STL [R1+0x1aec], R74 ;  /* 0x001aec4a01007387 */ /* 0x0003e20000100800 */
[----:B------:R-:W-:-:S03]  /*48e60*/  MOV R61, R74 ;  /* 0x0000004a003d7202 */ /* 0x000fc60000000f00 */
[----:B------:R-:W-:Y:S04]  /*48e70*/  STL [R1+0xf48], R71 ;  /* 0x000f484701007387 */ /* 0x000fe80000100800 */
[----:B---3--:R-:W4:Y:S04]  /*48e80*/  LDL.LU R63, [R1+0xf6c] ;  /* 0x000f6c00013f7983 */ /* 0x008f280000300800 */
[----:B------:R-:W-:Y:S04]  /*48e90*/  STL [R1+0xf44], R72 ;  /* 0x000f444801007387 */ /* 0x000fe80000100800 */
[----:B------:R-:W4:Y:S04]  /*48ea0*/  LDL.LU R2, [R1+0xf74] ;  /* 0x000f740001027983 */ /* 0x000f280000300800 */
[----:B------:R1:W-:Y:S01]  /*48eb0*/  LDGSTS.E [R4+0x3780], [R60.64], P2 ;  /* 0x037800003c047fae */ /* 0x0003e20009121848 */
[----:B------:R-:W-:Y:S01]  /*48ec0*/  IADD3 R69, P2, R69, R6, RZ ;  /* 0x0000000645457210 */ /* 0x000fe20007f5e0ff */
[----:B-1----:R-:W-:Y:S01]  /*48ed0*/  IMAD.MOV.U32 R60, RZ, RZ, R71 ;  /* 0x000000ffff3c7224 */ /* 0x002fe200078e0047 */
[----:B------:R-:W-:-:S03]  /*48ee0*/  MOV R61, R72 ;  /* 0x00000048003d7202 */ /* 0x000fc60000000f00 */
[----:B------:R-:W-:Y:S01]  /*48ef0*/  IMAD.X R70, R70, 0x1, R3, P2 ;  /* 0x0000000146467824 */ /* 0x000fe200010e0603 */
        /* <DEDUP_REMOVED lines=10> */
[----:B------:R-:W4:Y:S01]  /*48fa0*/  LDL.LU R74, [R1+0xf7c] ;  /* 0x000f7c00014a7983 */ /* 0x000f220000300800 */
[----:B-1----:R-:W-:-:S03]  /*48fb0*/  IMAD.MOV.U32 R60, RZ, RZ, R62 ;  /* 0x000000ffff3c7224 */ /* 0x002fc600078e003e */
[----:B------:R-:W4:Y:S04]  /*48fc0*/  LDL.LU R62, [R1+0xf80] ;  /* 0x000f8000013e7983 */ /* 0x000f280000300800 */
[----:B------:R-:W4:Y:S04]  /*48fd0*/  LDL.LU R72, [R1+0x1044] ;  /* 0x0010440001487983 */ /* 0x000f280000300800 */
[----:B------:R-:W4:Y:S01]  /*48fe0*/  LDL.LU R71, [R1+0x1048] ;  /* 0x0010480001477983 */ /* 0x000f220000300800 */
[----:B------:R-:W-:-:S05]  /*48ff0*/  MOV R61, R68 ;  /* 0x00000044003d7202 */ /* 0x000fca0000000f00 */
[----:B------:R1:W-:Y:S01]  /*49000*/  LDGSTS.E [R4+0x4500], [R60.64], P1 ;  /* 0x045000003c047fae */ /* 0x0003e20008921848 */
[----:B----4-:R-:W-:-:S05]  /*49010*/  IADD3 R66, P2, R66, R6, RZ ;  /* 0x0000000642427210 */ /* 0x010fca0007f5e0ff */
[----:B------:R-:W-:Y:S01]  /*49020*/  IMAD.X R67, R67, 0x1, R3, P2 ;  /* 0x0000000143437824 */ /* 0x000fe200010e0603 */
[-C--:B------:R-:W-:Y:S01]  /*49030*/  IADD3 R64, P3, R64, R6.reuse, RZ ;  /* 0x0000000640407210 */ /* 0x080fe20007f7e0ff */
[----:B------:R-:W-:Y:S03]  /*49040*/  STL [R1+0xf60], R66 ;  /* 0x000f604201007387 */ /* 0x000fe60000100800 */
[----:B------:R-:W-:Y:S01]  /*49050*/  IADD3.X R65, R65, R3, RZ, P3, !PT ;  /* 0x0000000341417210 */ /* 0x000fe20001ffe4ff */
[----:B------:R-:W-:Y:S01]  /*49060*/  STL [R1+0xf5c], R67 ;  /* 0x000f5c4301007387 */ /* 0x000fe20000100800 */
[----:B-1----:R-:W-:Y:S01]  /*49070*/  IMAD.MOV.U32 R60, RZ, RZ, R66 ;  /* 0x000000ffff3c7224 */ /* 0x002fe200078e0042 */
[----:B------:R-:W-:Y:S02]  /*49080*/  MOV R61, R67 ;  /* 0x00000043003d7202 */ /* 0x000fe40000000f00 */
[----:B------:R1:W-:Y:S04]  /*49090*/  STL [R1+0xf68], R64 ;  /* 0x000f684001007387 */ /* 0x0003e80000100800 */
        /* <DEDUP_REMOVED lines=9> */
[----:B------:R-:W-:-:S03]  /*49130*/  MOV R61, R65 ;  /* 0x00000041003d7202 */ /* 0x000fc60000000f00 */
[----:B------:R-:W-:Y:S04]  /*49140*/  STL [R1+0xf70], R7 ;  /* 0x000f700701007387 */ /* 0x000fe80000100800 */
[----:B------:R1:W-:Y:S01]  /*49150*/  LDGSTS.E [R4+0x4600], [R60.64], P1 ;  /* 0x046000003c047fae */ /* 0x0003e20008921848 */
[----:B----4-:R-:W-:-:S05]  /*49160*/  IMAD.X R63, R63, 0x1, R3, P2 ;  /* 0x000000013f3f7824 */ /* 0x010fca00010e0603 */
[----:B------:R4:W-:Y:S01]  /*49170*/  STL [R1+0xf6c], R63 ;  /* 0x000f6c3f01007387 */ /* 0x0009e20000100800 */
[----:B------:R-:W-:-:S03]  /*49180*/  IADD3.X R2, R2, R3, RZ, P3, !PT ;  /* 0x0000000302027210 */ /* 0x000fc60001ffe4ff */
[----:B------:R-:W-:Y:S04]  /*49190*/  STL [R1+0xf78], R5 ;  /* 0x000f780501007387 */ /* 0x000fe80000100800 */
[----:B------:R4:W-:Y:S01]  /*491a0*/  STL [R1+0xf74], R2 ;  /* 0x000f740201007387 */ /* 0x0009e20000100800 */
[----:B-1----:R-:W-:-:S03]  /*491b0*/  MOV R61, R63 ;  /* 0x0000003f003d7202 */ /* 0x002fc60000000f00 */
[----:B------:R-:W2:Y:S04]  /*491c0*/  LDL.LU R67, [R1+0x105c] ;  /* 0x00105c0001437983 */ /* 0x000ea80000300800 */
[----:B------:R-:W2:Y:S04]  /*491d0*/  LDL.LU R66, [R1+0x1060] ;  /* 0x0010600001427983 */ /* 0x000ea80000300800 */
[----:B------:R-:W2:Y:S04]  /*491e0*/  LDL.LU R65, [R1+0x1064] ;  /* 0x0010640001417983 */ /* 0x000ea80000300800 */
[----:B----4-:R-:W3:Y:S01]  /*491f0*/  LDL.LU R63, [R1+0x1068] ;  /* 0x00106800013f7983 */ /* 0x010ee20000300800 */
[----:B------:R-:W-:Y:S01]  /*49200*/  IMAD.MOV.U32 R60, RZ, RZ, R7 ;  /* 0x000000ffff3c7224 */ /* 0x000fe200078e0007 */
[----:B------:R-:W-:-:S02]  /*49210*/  ISETP.GT.AND P2, PT, R0, 0x15, PT ;  /* 0x000000150000780c */ /* 0x000fc40003f44270 */
[----:B------:R-:W3:Y:S04]  /*49220*/  LDL.LU R7, [R1+0x1070] ;  /* 0x0010700001077983 */ /* 0x000ee80000300800 */
[----:B------:R1:W-:Y:S02]  /*49230*/  LDGSTS.E [R4+0x4680], [R60.64], P1 ;  /* 0x046800003c047fae */ /* 0x0003e40008921848 */
[----:B-1----:R-:W-:Y:S01]  /*49240*/  MOV R61, R2 ;  /* 0x00000002003d7202 */ /* 0x002fe20000000f00 */
[----:B------:R-:W-:Y:S01]  /*49250*/  IMAD.MOV.U32 R60, RZ, RZ, R5 ;  /* 0x000000ffff3c7224 */ /* 0x000fe200078e0005 */
[----:B------:R-:W-:Y:S01]  /*49260*/  SEL R2, RZ, 0x4, !P2 ;  /* 0x00000004ff027807 */ /* 0x000fe20005000000 */
[----:B------:R-:W3:Y:S03]  /*49270*/  LDL.LU R5, [R1+0x1078] ;  /* 0x0010780001057983 */ /* 0x000ee60000300800 */
[----:B------:R-:W-:Y:S01]  /*49280*/  SEL R2, R2, RZ, !P0 ;  /* 0x000000ff02027207 */ /* 0x000fe20004000000 */
[----:B------:R1:W-:Y:S01]  /*49290*/  LDGSTS.E [R4+0x4700], [R60.64], P1 ;  /* 0x047000003c047fae */ /* 0x0003e20008921848 */
[----:B------:R-:W-:-:S05]  /*492a0*/  IADD3 R62, P3, R62, R6, RZ ;  /* 0x000000063e3e7210 */ /* 0x000fca0007f7e0ff */
[----:B------:R-:W-:Y:S01]  /*492b0*/  IMAD.X R74, R74, 0x1, R3, P3 ;  /* 0x000000014a4a7824 */ /* 0x000fe200018e0603 */
[----:B------:R-:W-:Y:S01]  /*492c0*/  IADD3 R71, P4, R71, R6, RZ ;  /* 0x0000000647477210 */ /* 0x000fe20007f9e0ff */
[----:B------:R1:W-:Y:S03]  /*492d0*/  STL [R1+0xf80], R62 ;  /* 0x000f803e01007387 */ /* 0x0003e60000100800 */
[----:B------:R-:W-:Y:S01]  /*492e0*/  IADD3.X R72, R72, R3, RZ, P4, !PT ;  /* 0x0000000348487210 */ /* 0x000fe200027fe4ff */
[----:B------:R2:W-:Y:S01]  /*492f0*/  STL [R1+0xf7c], R74 ;  /* 0x000f7c4a01007387 */ /* 0x0005e20000100800 */
[----:B-1----:R-:W-:Y:S01]  /*49300*/  IMAD.MOV.U32 R60, RZ, RZ, R62 ;  /* 0x000000ffff3c7224 */ /* 0x002fe200078e003e */
[----:B------:R-:W-:Y:S02]  /*49310*/  ISETP.NE.U32.AND P2, PT, R2, RZ, PT ;  /* 0x000000ff0200720c */ /* 0x000fe40003f45070 */
[----:B------:R-:W-:Y:S04]  /*49320*/  STL [R1+0x1048], R71 ;  /* 0x0010484701007387 */ /* 0x000fe80000100800 */
        /* <DEDUP_REMOVED lines=21> */
[----:B-1----:R-:W2:Y:S04]  /*49480*/  LDL.LU R64, [R1+0x1080] ;  /* 0x0010800001407983 */ /* 0x002ea80000300800 */
[----:B------:R-:W4:Y:S04]  /*49490*/  LDL.LU R72, [R1+0x1144] ;  /* 0x0011440001487983 */ /* 0x000f280000300800 */
[----:B------:R-:W4:Y:S01]  /*494a0*/  LDL.LU R71, [R1+0x1148] ;  /* 0x0011480001477983 */ /* 0x000f220000300800 */
[----:B------:R-:W-:-:S05]  /*494b0*/  MOV R61, R68 ;  /* 0x00000044003d7202 */ /* 0x000fca0000000f00 */
[----:B------:R1:W-:Y:S01]  /*494c0*/  LDGSTS.E [R4+0x5500], [R60.64], P2 ;  /* 0x055000003c047fae */ /* 0x0003e20009121848 */
[----:B------:R-:W-:-:S05]  /*494d0*/  IADD3 R66, P1, R66, R6, RZ ;  /* 0x0000000642427210 */ /* 0x000fca0007f3e0ff */
[----:B------:R-:W-:Y:S01]  /*494e0*/  IMAD.X R67, R67, 0x1, R3, P1 ;  /* 0x0000000143437824 */ /* 0x000fe200008e0603 */
[-C--:B---3--:R-:W-:Y:S01]  /*494f0*/  IADD3 R63, P3, R63, R6.reuse, RZ ;  /* 0x000000063f3f7210 */ /* 0x088fe20007f7e0ff */
[----:B------:R-:W-:Y:S03]  /*49500*/  STL [R1+0x1060], R66 ;  /* 0x0010604201007387 */ /* 0x000fe60000100800 */
[----:B------:R-:W-:Y:S01]  /*49510*/  IADD3.X R65, R65, R3, RZ, P3, !PT ;  /* 0x0000000341417210 */ /* 0x000fe20001ffe4ff */
[----:B------:R-:W-:Y:S01]  /*49520*/  STL [R1+0x105c], R67 ;  /* 0x00105c4301007387 */ /* 0x000fe20000100800 */
[----:B-1----:R-:W-:Y:S01]  /*49530*/  IMAD.MOV.U32 R60, RZ, RZ, R66 ;  /* 0x000000ffff3c7224 */ /* 0x002fe200078e0042 */
[----:B------:R-:W-:Y:S02]  /*49540*/  MOV R61, R67 ;  /* 0x00000043003d7202 */ /* 0x000fe40000000f00 */
[----:B------:R1:W-:Y:S04]  /*49550*/  STL [R1+0x1068], R63 ;  /* 0x0010683f01007387 */ /* 0x0003e80000100800 */
[----:B------:R3:W-:Y:S04]  /*49560*/  STL [R1+0x1064], R65 ;  /* 0x0010644101007387 */ /* 0x0007e80000100800 */
[----:B------:R-:W4:Y:S04]  /*49570*/  LDL.LU R70, [R1+0x114c] ;  /* 0x00114c0001467983 */ /* 0x000f280000300800 */
[----:B------:R-:W4:Y:S01]  /*49580*/  LDL.LU R69, [R1+0x1150] ;  /* 0x0011500001457983 */ /* 0x000f220000300800 */
[----:B------:R-:W-:-:S03]  /*49590*/  IADD3 R7, P1, R7, R6, RZ ;  /* 0x0000000607077210 */ /* 0x000fc60007f3e0ff */
[----:B------:R1:W-:Y:S01]  /*495a0*/  LDGSTS.E [R4+0x5580], [R60.64], P2 ;  /* 0x055800003c047fae */ /* 0x0003e20009121848 */
[----:B------:R-:W-:-:S03]  /*495b0*/  IADD3 R5, P3, R5, R6, RZ ;  /* 0x0000000605057210 */ /* 0x000fc60007f7e0ff */
[----:B------:R-:W4:Y:S01]  /*495c0*/  LDL.LU R68, [R1+0x1154] ;  /* 0x0011540001447983 */ /* 0x000f220000300800 */
[----:B-1----:R-:W-:-:S03]  /*495d0*/  IMAD.MOV.U32 R60, RZ, RZ, R63 ;  /* 0x000000ffff3c7224 */ /* 0x002fc600078e003f */
[----:B------:R-:W4:Y:S01]  /*495e0*/  LDL.LU R63, [R1+0x1158] ;  /* 0x00115800013f7983 */ /* 0x000f220000300800 */
[----:B------:R-:W-:-:S03]  /*495f0*/  MOV R61, R65 ;  /* 0x00000041003d7202 */ /* 0x000fc60000000f00 */
[----:B------:R-:W-:Y:S04]  /*49600*/  STL [R1+0x1070], R7 ;  /* 0x0010700701007387 */ /* 0x000fe80000100800 */
[----:B------:R1:W-:Y:S01]  /*49610*/  LDGSTS.E [R4+0x5600], [R60.64], P2 ;  /* 0x056000003c047fae */ /* 0x0003e20009121848 */
[----:B------:R-:W-:-:S05]  /*49620*/  IMAD.X R62, R62, 0x1, R3, P1 ;  /* 0x000000013e3e7824 */ /* 0x000fca00008e0603 */
[----:B------:R3:W-:Y:S01]  /*49630*/  STL [R1+0x106c], R62 ;  /* 0x00106c3e01007387 */ /* 0x0007e20000100800 */
[----:B------:R-:W-:-:S03]  /*49640*/  IADD3.X R2, R2, R3, RZ, P3, !PT ;  /* 0x0000000302027210 */ /* 0x000fc60001ffe4ff */
[----:B------:R-:W-:Y:S04]  /*49650*/  STL [R1+0x1078], R5 ;  /* 0x0010780501007387 */ /* 0x000fe80000100800 */
[----:B------:R3:W-:Y:S01]  /*49660*/  STL [R1+0x1074], R2 ;  /* 0x0010740201007387 */ /* 0x0007e20000100800 */
[----:B-1----:R-:W-:-:S03]  /*49670*/  MOV R61, R62 ;  /* 0x0000003e003d7202 */ /* 0x002fc60000000f00 */
[----:B------:R-:W4:Y:S04]  /*49680*/  LDL.LU R67, [R1+0x115c] ;  /* 0x00115c0001437983 */ /* 0x000f280000300800 */
[----:B------:R-:W4:Y:S04]  /*49690*/  LDL.LU R66, [R1+0x1160] ;  /* 0x0011600001427983 */ /* 0x000f280000300800 */
[----:B---3--:R-:W3:Y:S04]  /*496a0*/  LDL.LU R65, [R1+0x1164] ;  /* 0x0011640001417983 */ /* 0x008ee80000300800 */
[----:B------:R-:W3:Y:S01]  /*496b0*/  LDL.LU R62, [R1+0x1168] ;  /* 0x00116800013e7983 */ /* 0x000ee20000300800 */
        /* <DEDUP_REMOVED lines=24> */
[----:B------:R-:W-:Y:S01]  /*49840*/  IADD3 R69, P2, R69, R6, RZ ;  /* 0x0000000645457210 */ /* 0x000fe20007f5e0ff */
        /* <DEDUP_REMOVED lines=18> */
[----:B------:R-:W-:Y:S02]  /*49970*/  IADD3 R66, P2, R66, R6, RZ ;  /* 0x0000000642427210 */ /* 0x000fe40007f5e0ff */
[----:B------:R-:W-:-:S03]  /*49980*/  MOV R61, R68 ;  /* 0x00000044003d7202 */ /* 0x000fc60000000f00 */
[----:B------:R-:W-:Y:S01]  /*49990*/  IMAD.X R67, R67, 0x1, R3, P2 ;  /* 0x0000000143437824 */ /* 0x000fe200010e0603 */
[----:B---3--:R-:W-:Y:S01]  /*499a0*/  IADD3 R62, P3, R62, R6, RZ ;  /* 0x000000063e3e7210 */ /* 0x008fe20007f7e0ff */
[----:B------:R-:W-:Y:S03]  /*499b0*/  STL [R1+0x1160], R66 ;  /* 0x0011604201007387 */ /* 0x000fe60000100800 */
[----:B------:R-:W-:Y:S01]  /*499c0*/  IADD3.X R65, R65, R3, RZ, P3, !PT ;  /* 0x0000000341417210 */ /* 0x000fe20001ffe4ff */
[----:B------:R-:W-:Y:S04]  /*499d0*/  STL [R1+0x115c], R67 ;  /* 0x00115c4301007387 */ /* 0x000fe80000100800 */
[----:B------:R1:W-:Y:S04]  /*499e0*/  STL [R1+0x1168], R62 ;  /* 0x0011683e01007387 */ /* 0x0003e80000100800 */
[----:B------:R3:W-:Y:S04]  /*499f0*/  LDGSTS.E [R4+0x6500], [R60.64], P1 ;  /* 0x065000003c047fae */ /* 0x0007e80008921848 */
[----:B------:R1:W-:Y:S04]  /*49a00*/  STL [R1+0x1164], R65 ;  /* 0x0011644101007387 */ /* 0x0003e80000100800 */
[----:B------:R-:W4:Y:S01]  /*49a10*/  LDL.LU R70, [R1+0x124c] ;  /* 0x00124c0001467983 */ /* 0x000f220000300800 */
[----:B---3--:R-:W-:Y:S01]  /*49a20*/  IMAD.MOV.U32 R60, RZ, RZ, R66 ;  /* 0x000000ffff3c7224 */ /* 0x008fe200078e0042 */
        /* <DEDUP_REMOVED lines=32> */
[----:B------:R-:W-:-:S05]  /*49c30*/  IADD3 R63, P3, R63, R6, RZ ;  /* 0x000000063f3f7210 */ /* 0x000fca0007f7e0ff */
[----:B------:R-:W-:Y:S01]  /*49c40*/  IMAD.X R74, R74, 0x1, R3, P3 ;  /* 0x000000014a4a7824 */ /* 0x000fe200018e0603 */
[----:B------:R-:W-:Y:S01]  /*49c50*/  IADD3 R71, P4, R71, R6, RZ ;  /* 0x0000000647477210 */ /* 0x000fe20007f9e0ff */
[----:B------:R1:W-:Y:S02]  /*49c60*/  STL [R1+0x1180], R63 ;  /* 0x0011803f01007387 */ /* 0x0003e40000100800 */
[----:B-1----:R-:W-:Y:S01]  /*49c70*/  IMAD.MOV.U32 R60, RZ, RZ, R63 ;  /* 0x000000ffff3c7224 */ /* 0x002fe200078e003f */
[----:B------:R-:W-:Y:S01]  /*49c80*/  IADD3.X R72, R72, R3, RZ, P4, !PT ;  /* 0x0000000348487210 */ /* 0x000fe200027fe4ff */
[----:B------:R1:W-:Y:S01]  /*49c90*/  STL [R1+0x117c], R74 ;  /* 0x00117c4a01007387 */ /* 0x0003e20000100800 */
[----:B------:R-:W-:-:S03]  /*49ca0*/  MOV R61, R74 ;  /* 0x0000004a003d7202 */ /* 0x000fc60000000f00 */
[----:B------:R-:W-:Y:S04]  /*49cb0*/  STL [R1+0x1248], R71 ;  /* 0x0012484701007387 */ /* 0x000fe80000100800 */
[----:B------:R-:W2:Y:S04]  /*49cc0*/  LDL.LU R63, [R1+0x126c] ;  /* 0x00126c00013f7983 */ /* 0x000ea80000300800 */
[----:B------:R-:W-:Y:S04]  /*49cd0*/  STL [R1+0x1244], R72 ;  /* 0x0012444801007387 */ /* 0x000fe80000100800 */
[----:B------:R-:W2:Y:S04]  /*49ce0*/  LDL.LU R2, [R1+0x1274] ;  /* 0x0012740001027983 */ /* 0x000ea80000300800 */
        /* <DEDUP_REMOVED lines=49> */
[----:B------:R-:W2:Y:S04]  /*4a000*/  LDL.LU R67, [R1+0x135c] ;  /* 0x00135c0001437983 */ /* 0x000ea80000300800 */
[----:B------:R-:W2:Y:S04]  /*4a010*/  LDL.LU R66, [R1+0x1360] ;  /* 0x0013600001427983 */ /* 0x000ea80000300800 */
[----:B----4-:R-:W3:Y:S04]  /*4a020*/  LDL.LU R65, [R1+0x1364] ;  /* 0x0013640001417983 */ /* 0x010ee80000300800 */
        /* <DEDUP_REMOVED lines=100> */
[----:B------:R1:W-:Y:S02]  /*4a670*/  LDGSTS.E [R4+0x8780], [R60.64], P1 ;  /* 0x087800003c047fae */ /* 0x0003e40008921848 */
[----:B-1----:R-:W-:Y:S01]  /*4a680*/  IMAD.MOV.U32 R60, RZ, RZ, R71 ;  /* 0x000000ffff3c7224 */ /* 0x002fe200078e0047 */
[----:B------:R-:W-:-:S05]  /*4a690*/  MOV R61, R72 ;  /* 0x00000048003d7202 */ /* 0x000fca0000000f00 */
[----:B------:R1:W-:Y:S01]  /*4a6a0*/  LDGSTS.E [R4+0x9400], [R60.64], P2 ;  /* 0x094000003c047fae */ /* 0x0003e20009121848 */
[----:B------:R-:W-:-:S05]  /*4a6b0*/  IADD3 R69, P1, R69, R6, RZ ;  /* 0x0000000645457210 */ /* 0x000fca0007f3e0ff */
[----:B------:R-:W-:Y:S01]  /*4a6c0*/  IMAD.X R70, R70, 0x1, R3, P1 ;  /* 0x0000000146467824 */ /* 0x000fe200008e0603 */
[----:B------:R-:W-:Y:S01]  /*4a6d0*/  STL [R1+0x1454], R69 ;  /* 0x0014544501007387 */ /* 0x000fe20000100800 */
[----:B-1----:R-:W-:-:S03]  /*4a6e0*/  IMAD.MOV.U32 R60, RZ, RZ, R69 ;  /* 0x000000ffff3c7224 */ /* 0x002fc600078e0045 */
[----:B------:R-:W-:Y:S02]  /*4a6f0*/  MOV R61, R70 ;  /* 0x00000046003d7202 */ /* 0x000fe40000000f00 */
[----:B------:R-:W-:Y:S01]  /*4a700*/  IADD3 R63, P3, R63, R6, RZ ;  /* 0x000000063f3f7210 */ /* 0x000fe20007f7e0ff */
[----:B------:R-:W-:Y:S03]  /*4a710*/  STL [R1+0x1450], R70 ;  /* 0x0014504601007387 */ /* 0x000fe60000100800 */
[----:B------:R-:W-:Y:S01]  /*4a720*/  IADD3.X R68, R68, R3, RZ, P3, !PT ;  /* 0x0000000344447210 */ /* 0x000fe20001ffe4ff */
        /* <DEDUP_REMOVED lines=10> */
[----:B------:R-:W-:-:S05]  /*4a7d0*/  IADD3 R66, P1, R66, R6, RZ ;  /* 0x0000000642427210 */ /* 0x000fca0007f3e0ff */
[----:B------:R-:W-:Y:S01]  /*4a7e0*/  IMAD.X R67, R67, 0x1, R3, P1 ;  /* 0x0000000143437824 */ /* 0x000fe200008e0603 */
[----:B---3--:R-:W-:Y:S01]  /*4a7f0*/  IADD3 R62, P3, R62, R6, RZ ;  /* 0x000000063e3e7210 */ /* 0x008fe20007f7e0ff */
        /* <DEDUP_REMOVED lines=8> */
[----:B------:R-:W4:Y:S04]  /*4a880*/  LDL.LU R69, [R1+0x1554] ;  /* 0x0015540001457983 */ /* 0x000f280000300800 */
[----:B------:R1:W-:Y:S04]  /*4a890*/  LDGSTS.E [R4+0x9580], [R60.64], P2 ;  /* 0x095800003c047fae */ /* 0x0003e80009121848 */
[----:B------:R-:W4:Y:S01]  /*4a8a0*/  LDL.LU R68, [R1+0x1558] ;  /* 0x0015580001447983 */ /* 0x000f220000300800 */
[----:B-1----:R-:W-:-:S03]  /*4a8b0*/  IMAD.MOV.U32 R60, RZ, RZ, R62 ;  /* 0x000000ffff3c7224 */ /* 0x002fc600078e003e */
[----:B------:R-:W4:Y:S01]  /*4a8c0*/  LDL.LU R62, [R1+0x155c] ;  /* 0x00155c00013e7983 */ /* 0x000f220000300800 */
        /* <DEDUP_REMOVED lines=14> */
[----:B---3--:R-:W3:Y:S04]  /*4a9b0*/  LDL.LU R65, [R1+0x1568] ;  /* 0x0015680001417983 */ /* 0x008ee80000300800 */
[----:B-1----:R-:W3:Y:S01]  /*4a9c0*/  LDL.LU R64, [R1+0x156c] ;  /* 0x00156c0001407983 */ /* 0x002ee20000300800 */
[----:B------:R-:W-:-:S03]  /*4a9d0*/  ISETP.GT.AND P1, PT, R0, 0x29, PT ;  /* 0x000000290000780c */ /* 0x000fc60003f24270 */
[----:B------:R1:W-:Y:S04]  /*4a9e0*/  LDGSTS.E [R4+0x9680], [R60.64], P2 ;  /* 0x096800003c047fae */ /* 0x0003e80009121848 */
[----:B------:R-:W3:Y:S01]  /*4a9f0*/  LDL.LU R7, [R1+0x1574] ;  /* 0x0015740001077983 */ /* 0x000ee20000300800 */
        /* <DEDUP_REMOVED lines=19> */
[----:B------:R1:W-:Y:S02]  /*4ab30*/  LDGSTS.E [R4+0x9780], [R60.64], P2 ;  /* 0x097800003c047fae */ /* 0x0003e40009121848 */
[----:B-1----:R-:W-:Y:S01]  /*4ab40*/  IMAD.MOV.U32 R60, RZ, RZ, R71 ;  /* 0x000000ffff3c7224 */ /* 0x002fe200078e0047 */
[----:B------:R-:W-:-:S02]  /*4ab50*/  MOV R61, R72 ;  /* 0x00000048003d7202 */ /* 0x000fc40000000f00 */
[----:B------:R-:W-:-:S03]  /*4ab60*/  IADD3 R69, P2, R69, R6, RZ ;  /* 0x0000000645457210 */ /* 0x000fc60007f5e0ff */
[----:B------:R1:W-:Y:S02]  /*4ab70*/  LDGSTS.E [R4+0xa400], [R60.64], P1 ;  /* 0x0a4000003c047fae */ /* 0x0003e40008921848 */
[----:B------:R-:W-:Y:S02]  /*4ab80*/  IMAD.X R70, R70, 0x1, R3, P2 ;  /* 0x0000000146467824 */ /* 0x000fe400010e0603 */
[----:B------:R-:W-:Y:S04]  /*4ab90*/  STL [R1+0x1554], R69 ;  /* 0x0015544501007387 */ /* 0x000fe80000100800 */
[----:B------:R-:W-:Y:S01]  /*4aba0*/  STL [R1+0x1550], R70 ;  /* 0x0015504601007387 */ /* 0x000fe20000100800 */
[----:B-1----:R-:W-:Y:S01]  /*4abb0*/  IMAD.MOV.U32 R60, RZ, RZ, R69 ;  /* 0x000000ffff3c7224 */ /* 0x002fe200078e0045 */
[----:B------:R-:W-:-:S02]  /*4abc0*/  MOV R61, R70 ;  /* 0x00000046003d7202 */ /* 0x000fc40000000f00 */
[----:B------:R-:W-:-:S03]  /*4abd0*/  IADD3 R62, P3, R62, R6, RZ ;  /* 0x000000063e3e7210 */ /* 0x000fc60007f7e0ff */
[----:B------:R1:W-:Y:S01]  /*4abe0*/  LDGSTS.E [R4+0xa480], [R60.64], P1 ;  /* 0x0a4800003c047fae */ /* 0x0003e20008921848 */
[----:B------:R-:W-:-:S03]  /*4abf0*/  IADD3.X R68, R68, R3, RZ, P3, !PT ;  /* 0x0000000344447210 */ /* 0x000fc60001ffe4ff */
[----:B------:R1:W-:Y:S04]  /*4ac00*/  STL [R1+0x155c], R62 ;  /* 0x00155c3e01007387 */ /* 0x0003e80000100800 */
[----:B------:R2:W-:Y:S01]  /*4ac10*/  STL [R1+0x1558], R68 ;  /* 0x0015584401007387 */ /* 0x0005e20000100800 */
[----:B-1----:R-:W-:-:S03]  /*4ac20*/  IMAD.MOV.U32 R60, RZ, RZ, R62 ;  /* 0x000000ffff3c7224 */ /* 0x002fc600078e003e */
[----:B------:R-:W2:Y:S04]  /*4ac30*/  LDL.LU R74, [R1+0x1580] ;  /* 0x00158000014a7983 */ /* 0x000ea80000300800 */
[----:B------:R-:W2:Y:S04]  /*4ac40*/  LDL.LU R62, [R1+0x1584] ;  /* 0x00158400013e7983 */ /* 0x000ea80000300800 */
[----:B------:R-:W2:Y:S04]  /*4ac50*/  LDL.LU R72, [R1+0x1648] ;  /* 0x0016480001487983 */ /* 0x000ea80000300800 */
[----:B------:R-:W2:Y:S01]  /*4ac60*/  LDL.LU R71, [R1+0x164c] ;  /* 0x00164c0001477983 */ /* 0x000ea20000300800 */
[----:B------:R-:W-:-:S05]  /*4ac70*/  MOV R61, R68 ;  /* 0x00000044003d7202 */ /* 0x000fca0000000f00 */
[----:B------:R1:W-:Y:S01]  /*4ac80*/  LDGSTS.E [R4+0xa500], [R60.64], P1 ;  /* 0x0a5000003c047fae */ /* 0x0003e20008921848 */
[----:B----4-:R-:W-:-:S05]  /*4ac90*/  IADD3 R66, P2, R66, R6, RZ ;  /* 0x0000000642427210 */ /* 0x010fca0007f5e0ff */
[----:B------:R-:W-:Y:S01]  /*4aca0*/  IMAD.X R67, R67, 0x1, R3, P2 ;  /* 0x0000000143437824 */ /* 0x000fe200010e0603 */
[-C--:B---3--:R-:W-:Y:S01]  /*4acb0*/  IADD3 R64, P3, R64, R6.reuse, RZ ;  /* 0x0000000640407210 */ /* 0x088fe20007f7e0ff */
[----:B------:R-:W-:Y:S03]  /*4acc0*/  STL [R1+0x1564], R66 ;  /* 0x0015644201007387 */ /* 0x000fe60000100800 */
[----:B------:R-:W-:Y:S01]  /*4acd0*/  IADD3.X R65, R65, R3, RZ, P3, !PT ;  /* 0x0000000341417210 */ /* 0x000fe20001ffe4ff */
[----:B------:R-:W-:Y:S01]  /*4ace0*/  STL [R1+0x1560], R67 ;  /* 0x0015604301007387 */ /* 0x000fe20000100800 */
[----:B-1----:R-:W-:Y:S01]  /*4acf0*/  IMAD.MOV.U32 R60, RZ, RZ, R66 ;  /* 0x000000ffff3c7224 */ /* 0x002fe200078e0042 */
[----:B------:R-:W-:Y:S02]  /*4ad00*/  MOV R61, R67 ;  /* 0x00000043003d7202 */ /* 0x000fe40000000f00 */
[----:B------:R-:W-:Y:S04]  /*4ad10*/  STL [R1+0x156c], R64 ;  /* 0x00156c4001007387 */ /* 0x000fe80000100800 */
[----:B------:R1:W-:Y:S04]  /*4ad20*/  STL [R1+0x1568], R65 ;  /* 0x0015684101007387 */ /* 0x0003e80000100800 */
[----:B------:R-:W3:Y:S04]  /*4ad30*/  LDL.LU R70, [R1+0x1650] ;  /* 0x0016500001467983 */ /* 0x000ee80000300800 */
[----:B------:R-:W4:Y:S01]  /*4ad40*/  LDL.LU R69, [R1+0x1654] ;  /* 0x0016540001457983 */ /* 0x000f220000300800 */
[----:B------:R-:W-:-:S03]  /*4ad50*/  IADD3 R7, P2, R7, R6, RZ ;  /* 0x0000000607077210 */ /* 0x000fc60007f5e0ff */
[----:B------:R1:W-:Y:S01]  /*4ad60*/  LDGSTS.E [R4+0xa580], [R60.64], P1 ;  /* 0x0a5800003c047fae */ /* 0x0003e20008921848 */
[----:B--2---:R-:W-:-:S03]  /*4ad70*/  IADD3 R5, P3, R5, R6, RZ ;  /* 0x0000000605057210 */ /* 0x004fc60007f7e0ff */
[----:B------:R-:W2:Y:S01]  /*4ad80*/  LDL.LU R68, [R1+0x1658] ;  /* 0x0016580001447983 */ /* 0x000ea20000300800 */
[----:B-1----:R-:W-:-:S03]  /*4ad90*/  MOV R61, R65 ;  /* 0x00000041003d7202 */ /* 0x002fc60000000f00 */
[----:B------:R-:W2:Y:S01]  /*4ada0*/  LDL.LU R65, [R1+0x165c] ;  /* 0x00165c0001417983 */ /* 0x000ea20000300800 */
[----:B------:R-:W-:-:S03]  /*4adb0*/  IMAD.MOV.U32 R60, RZ, RZ, R64 ;  /* 0x000000ffff3c7224 */ /* 0x000fc600078e0040 */
[----:B------:R-:W-:Y:S04]  /*4adc0*/  STL [R1+0x1574], R7 ;  /* 0x0015740701007387 */ /* 0x000fe80000100800 */
[----:B------:R1:W-:Y:S01]  /*4add0*/  LDGSTS.E [R4+0xa600], [R60.64], P1 ;  /* 0x0a6000003c047fae */ /* 0x0003e20008921848 */
[----:B------:R-:W-:-:S05]  /*4ade0*/  IMAD.X R63, R63, 0x1, R3, P2 ;  /* 0x000000013f3f7824 */ /* 0x000fca00010e0603 */
[----:B------:R1:W-:Y:S01]  /*4adf0*/  STL [R1+0x1570], R63 ;  /* 0x0015703f01007387 */ /* 0x0003e20000100800 */
[----:B------:R-:W-:-:S03]  /*4ae00*/  IADD3.X R2, R2, R3, RZ, P3, !PT ;  /* 0x0000000302027210 */ /* 0x000fc60001ffe4ff */
[----:B------:R-:W-:Y:S04]  /*4ae10*/  STL [R1+0x157c], R5 ;  /* 0x00157c0501007387 */ /* 0x000fe80000100800 */
[----:B------:R1:W-:Y:S02]  /*4ae20*/  STL [R1+0x1578], R2 ;  /* 0x0015780201007387 */ /* 0x0003e40000100800 */
[----:B-1----:R-:W-:Y:S02]  /*4ae30*/  MOV R61, R63 ;  /* 0x0000003f003d7202 */ /* 0x002fe40000000f00 */
[----:B------:R-:W2:Y:S04]  /*4ae40*/  LDL.LU R67, [R1+0x1660] ;  /* 0x0016600001437983 */ /* 0x000ea80000300800 */
[----:B------:R-:W2:Y:S04]  /*4ae50*/  LDL.LU R66, [R1+0x1664] ;  /* 0x0016640001427983 */ /* 0x000ea80000300800 */
[----:B------:R-:W2:Y:S04]  /*4ae60*/  LDL.LU R64, [R1+0x1668] ;  /* 0x0016680001407983 */ /* 0x000ea80000300800 */
[----:B------:R-:W2:Y:S01]  /*4ae70*/  LDL.LU R63, [R1+0x166c] ;  /* 0x00166c00013f7983 */ /* 0x000ea20000300800 */
[----:B------:R-:W-:Y:S01]  /*4ae80*/  IMAD.MOV.U32 R60, RZ, RZ, R7 ;  /* 0x000000ffff3c7224 */ /* 0x000fe200078e0007 */
[----:B------:R-:W-:-:S02]  /*4ae90*/  ISETP.GT.AND P2, PT, R0, 0x2d, PT ;  /* 0x0000002d0000780c */ /* 0x000fc40003f44270 */
[----:B------:R-:W2:Y:S04]  /*4aea0*/  LDL.LU R7, [R1+0x1674] ;  /* 0x0016740001077983 */ /* 0x000ea80000300800 */
[----:B------:R1:W-:Y:S02]  /*4aeb0*/  LDGSTS.E [R4+0xa680], [R60.64], P1 ;  /* 0x0a6800003c047fae */ /* 0x0003e40008921848 */
[----:B-1----:R-:W-:Y:S01]  /*4aec0*/  MOV R61, R2 ;  /* 0x00000002003d7202 */ /* 0x002fe20000000f00 */
[----:B------:R-:W-:Y:S01]  /*4aed0*/  IMAD.MOV.U32 R60, RZ, RZ, R5 ;  /* 0x000000ffff3c7224 */ /* 0x000fe200078e0005 */
[----:B------:R-:W-:Y:S01]  /*4aee0*/  SEL R2, RZ, 0x4, !P2 ;  /* 0x00000004ff027807 */ /* 0x000fe20005000000 */
[----:B------:R-:W2:Y:S03]  /*4aef0*/  LDL.LU R5, [R1+0x167c] ;  /* 0x00167c0001057983 */ /* 0x000ea60000300800 */
        /* <DEDUP_REMOVED lines=11> */
[----:B------:R-:W2:Y:S04]  /*4afb0*/  LDL.LU R62, [R1+0x1670] ;  /* 0x00167000013e7983 */ /* 0x000ea80000300800 */
[----:B------:R-:W-:Y:S04]  /*4afc0*/  STL [R1+0x1648], R72 ;  /* 0x0016484801007387 */ /* 0x000fe80000100800 */
[----:B------:R-:W2:Y:S01]  /*4afd0*/  LDL.LU R2, [R1+0x1678] ;  /* 0x0016780001027983 */ /* 0x000ea20000300800 */
[----:B------:R-:W-:-:S05]  /*4afe0*/  MOV R61, R74 ;  /* 0x0000004a003d7202 */ /* 0x000fca0000000f00 */
[----:B------:R1:W-:Y:S02]  /*4aff0*/  LDGSTS.E [R4+0xa780], [R60.64], P1 ;  /* 0x0a7800003c047fae */ /* 0x0003e40008921848 */
[----:B-1----:R-:W-:Y:S01]  /*4b000*/  IMAD.MOV.U32 R60, RZ, RZ, R71 ;  /* 0x000000ffff3c7224 */ /* 0x002fe200078e0047 */
[----:B------:R-:W-:-:S05]  /*4b010*/  MOV R61, R72 ;  /* 0x00000048003d7202 */ /* 0x000fca0000000f00 */
[----:B------:R1:W-:Y:S01]  /*4b020*/  LDGSTS.E [R4+0xb400], [R60.64], P2 ;  /* 0x0b4000003c047fae */ /* 0x0003e20009121848 */
[----:B----4-:R-:W-:-:S05]  /*4b030*/  IADD3 R69, P1, R69, R6, RZ ;  /* 0x0000000645457210 */ /* 0x010fca0007f3e0ff */
[----:B---3--:R-:W-:Y:S02]  /*4b040*/  IMAD.X R70, R70, 0x1, R3, P1 ;  /* 0x0000000146467824 */ /* 0x008fe400008e0603 */
        /* <DEDUP_REMOVED lines=12> */
[----:B------:R-:W-:-:S03]  /*4b110*/  MOV R61, R68 ;  /* 0x00000044003d7202 */ /* 0x000fc60000000f00 */
[----:B------:R-:W4:Y:S04]  /*4b120*/  LDL.LU R72, [R1+0x1748] ;  /* 0x0017480001487983 */ /* 0x000f280000300800 */
[----:B------:R-:W4:Y:S04]  /*4b130*/  LDL.LU R71, [R1+0x174c] ;  /* 0x00174c0001477983 */ /* 0x000f280000300800 */
[----:B------:R1:W-:Y:S01]  /*4b140*/  LDGSTS.E [R4+0xb500], [R60.64], P2 ;  /* 0x0b5000003c047fae */ /* 0x0003e20009121848 */
[----:B------:R-:W-:-:S05]  /*4b150*/  IADD3 R66, P1, R66, R6, RZ ;  /* 0x0000000642427210 */ /* 0x000fca0007f3e0ff */
[----:B------:R-:W-:Y:S01]  /*4b160*/  IMAD.X R67, R67, 0x1, R3, P1 ;  /* 0x0000000143437824 */ /* 0x000fe200008e0603 */
[-C--:B------:R-:W-:Y:S01]  /*4b170*/  IADD3 R63, P3, R63, R6.reuse, RZ ;  /* 0x000000063f3f7210 */ /* 0x080fe20007f7e0ff */
[----:B------:R-:W-:Y:S03]  /*4b180*/  STL [R1+0x1664], R66 ;  /* 0x0016644201007387 */ /* 0x000fe60000100800 */
[----:B------:R-:W-:Y:S01]  /*4b190*/  IADD3.X R64, R64, R3, RZ, P3, !PT ;  /* 0x0000000340407210 */ /* 0x000fe20001ffe4ff */
[----:B------:R-:W-:Y:S01]  /*4b1a0*/  STL [R1+0x1660], R67 ;  /* 0x0016604301007387 */ /* 0x000fe20000100800 */
[----:B-1----:R-:W-:Y:S01]  /*4b1b0*/  IMAD.MOV.U32 R60, RZ, RZ, R66 ;  /* 0x000000ffff3c7224 */ /* 0x002fe200078e0042 */
[----:B------:R-:W-:Y:S02]  /*4b1c0*/  MOV R61, R67 ;  /* 0x00000043003d7202 */ /* 0x000fe40000000f00 */
[----:B------:R-:W-:Y:S04]  /*4b1d0*/  STL [R1+0x166c], R63 ;  /* 0x00166c3f01007387 */ /* 0x000fe80000100800 */
[----:B------:R1:W-:Y:S04]  /*4b1e0*/  STL [R1+0x1668], R64 ;  /* 0x0016684001007387 */ /* 0x0003e80000100800 */
[----:B------:R-:W4:Y:S04]  /*4b1f0*/  LDL.LU R70, [R1+0x1750] ;  /* 0x0017500001467983 */ /* 0x000f280000300800 */
[----:B------:R-:W4:Y:S01]  /*4b200*/  LDL.LU R69, [R1+0x1754] ;  /* 0x0017540001457983 */ /* 0x000f220000300800 */
[----:B------:R-:W-:-:S03]  /*4b210*/  IADD3 R7, P1, R7, R6, RZ ;  /* 0x0000000607077210 */ /* 0x000fc60007f3e0ff */
[----:B------:R1:W-:Y:S01]  /*4b220*/  LDGSTS.E [R4+0xb580], [R60.64], P2 ;  /* 0x0b5800003c047fae */ /* 0x0003e20009121848 */
[----:B------:R-:W-:-:S03]  /*4b230*/  IADD3 R5, P3, R5, R6, RZ ;  /* 0x0000000605057210 */ /* 0x000fc60007f7e0ff */
[----:B---3--:R-:W4:Y:S01]  /*4b240*/  LDL.LU R68, [R1+0x1758] ;  /* 0x0017580001447983 */ /* 0x008f220000300800 */
[----:B-1----:R-:W-:-:S03]  /*4b250*/  MOV R61, R64 ;  /* 0x00000040003d7202 */ /* 0x002fc60000000f00 */
[----:B------:R-:W4:Y:S01]  /*4b260*/  LDL.LU R64, [R1+0x175c] ;  /* 0x00175c0001407983 */ /* 0x000f220000300800 */
[----:B------:R-:W-:-:S03]  /*4b270*/  IMAD.MOV.U32 R60, RZ, RZ, R63 ;  /* 0x000000ffff3c7224 */ /* 0x000fc600078e003f */
[----:B------:R1:W-:Y:S04]  /*4b280*/  STL [R1+0x1674], R7 ;  /* 0x0016740701007387 */ /* 0x0003e80000100800 */
[----:B------:R1:W-:Y:S01]  /*4b290*/  LDGSTS.E [R4+0xb600], [R60.64], P2 ;  /* 0x0b6000003c047fae */ /* 0x0003e20009121848 */
[----:B------:R-:W-:Y:S02]  /*4b2a0*/  IMAD.X R62, R62, 0x1, R3, P1 ;  /* 0x000000013e3e7824 */ /* 0x000fe400008e0603 */
[----:B-1----:R-:W-:-:S03]  /*4b2b0*/  IMAD.MOV.U32 R60, RZ, RZ, R7 ;  /* 0x000000ffff3c7224 */ /* 0x002fc600078e0007 */
[----:B------:R-:W-:Y:S01]  /*4b2c0*/  STL [R1+0x1670], R62 ;  /* 0x0016703e01007387 */ /* 0x000fe20000100800 */
[----:B------:R-:W-:-:S03]  /*4b2d0*/  IADD3.X R2, R2, R3, RZ, P3, !PT ;  /* 0x0000000302027210 */ /* 0x000fc60001ffe4ff */
        /* <DEDUP_REMOVED lines=13> */
[----:B------:R1:W-:Y:S01]  /*4b3b0*/  LDGSTS.E [R4+0xb700], [R60.64], P2 ;  /* 0x0b7000003c047fae */ /* 0x0003e20009121848 */
[----:B------:R-:W-:-:S03]  /*4b3c0*/  SEL R2, R2, RZ, !P0 ;  /* 0x000000ff02027207 */ /* 0x000fc60004000000 */
[----:B------:R-:W4:Y:S01]  /*4b3d0*/  LDL.LU R62, [R1+0x177c] ;  /* 0x00177c00013e7983 */ /* 0x000f220000300800 */
[----:B------:R-:W-:Y:S02]  /*4b3e0*/  ISETP.NE.U32.AND P1, PT, R2, RZ, PT ;  /* 0x000000ff0200720c */ /* 0x000fe40003f25070 */
[----:B--2---:R-:W-:-:S05]  /*4b3f0*/  IADD3 R65, P3, R65, R6, RZ ;  /* 0x0000000641417210 */ /* 0x004fca0007f7e0ff */
[----:B----4-:R-:W-:Y:S02]  /*4b400*/  IMAD.X R74, R74, 0x1, R3, P3 ;  /* 0x000000014a4a7824 */ /* 0x010fe400018e0603 */
[----:B-1----:R-:W-:Y:S01]  /*4b410*/  IMAD.MOV.U32 R60, RZ, RZ, R65 ;  /* 0x000000ffff3c7224 */ /* 0x002fe200078e0041 */
[----:B------:R-:W-:Y:S02]  /*4b420*/  IADD3 R71, P4, R71, R6, RZ ;  /* 0x0000000647477210 */ /* 0x000fe40007f9e0ff */
[----:B------:R-:W-:Y:S01]  /*4b430*/  MOV R61, R74 ;  /* 0x0000004a003d7202 */ /* 0x000fe20000000f00 */
[----:B------:R1:W-:Y:S01]  /*4b440*/  STL [R1+0x1684], R65 ;  /* 0x0016844101007387 */ /* 0x0003e20000100800 */
[----:B------:R-:W-:-:S03]  /*4b450*/  IADD3.X R72, R72, R3, RZ, P4, !PT ;  /* 0x0000000348487210 */ /* 0x000fc600027fe4ff */
[----:B------:R2:W-:Y:S04]  /*4b460*/  LDGSTS.E [R4+0xb780], [R60.64], P2 ;  /* 0x0b7800003c047fae */ /* 0x0005e80009121848 */
[----:B------:R4:W-:Y:S04]  /*4b470*/  STL [R1+0x1680], R74 ;  /* 0x0016804a01007387 */ /* 0x0009e80000100800 */
[----:B------:R-:W-:Y:S04]  /*4b480*/  STL [R1+0x174c], R71 ;  /* 0x00174c4701007387 */ /* 0x000fe80000100800 */
[----:B-1----:R-:W3:Y:S01]  /*4b490*/  LDL.LU R65, [R1+0x1770] ;  /* 0x0017700001417983 */ /* 0x002ee20000300800 */
[----:B--2---:R-:W-:Y:S01]  /*4b4a0*/  IMAD.MOV.U32 R60, RZ, RZ, R71 ;  /* 0x000000ffff3c7224 */ /* 0x004fe200078e0047 */
[----:B------:R-:W-:-:S02]  /*4b4b0*/  MOV R61, R72 ;  /* 0x00000048003d7202 */ /* 0x000fc40000000f00 */
[----:B------:R-:W-:Y:S04]  /*4b4c0*/  STL [R1+0x1748], R72 ;  /* 0x0017484801007387 */ /* 0x000fe80000100800 */
[----:B------:R-:W2:Y:S04]  /*4b4d0*/  LDL.LU R2, [R1+0x1778] ;  /* 0x0017780001027983 */ /* 0x000ea80000300800 */
[----:B------:R1:W-:Y:S01]  /*4b4e0*/  LDGSTS.E [R4+0xc400], [R60.64], P1 ;  /* 0x0c4000003c047fae */ /* 0x0003e20008921848 */
[----:B------:R-:W-:-:S05]  /*4b4f0*/  IADD3 R69, P2, R69, R6, RZ ;  /* 0x0000000645457210 */ /* 0x000fca0007f5e0ff */
[----:B------:R-:W-:Y:S02]  /*4b500*/  IMAD.X R70, R70, 0x1, R3, P2 ;  /* 0x0000000146467824 */ /* 0x000fe400010e0603 */
[----:B-1----:R-:W-:Y:S01]  /*4b510*/  IMAD.MOV.U32 R60, RZ, RZ, R69 ;  /* 0x000000ffff3c7224 */ /* 0x002fe200078e0045 */
[----:B------:R-:W-:Y:S02]  /*4b520*/  STL [R1+0x1754], R69 ;  /* 0x0017544501007387 */ /* 0x000fe40000100800 */
[----:B------:R-:W-:Y:S02]  /*4b530*/  MOV R61, R70 ;  /* 0x00000046003d7202 */ /* 0x000fe40000000f00 */
[----:B----4-:R-:W-:Y:S01]  /*4b540*/  IADD3 R64, P3, R64, R6, RZ ;  /* 0x0000000640407210 */ /* 0x010fe20007f7e0ff */
[----:B------:R-:W-:Y:S03]  /*4b550*/  STL [R1+0x1750], R70 ;  /* 0x0017504601007387 */ /* 0x000fe60000100800 */
[----:B------:R-:W-:Y:S01]  /*4b560*/  IADD3.X R68, R68, R3, RZ, P3, !PT ;  /* 0x0000000344447210 */ /* 0x000fe20001ffe4ff */
[----:B------:R1:W-:Y:S04]  /*4b570*/  STL [R1+0x175c], R64 ;  /* 0x00175c4001007387 */ /* 0x0003e80000100800 */
[----:B------:R4:W-:Y:S04]  /*4b580*/  LDGSTS.E [R4+0xc480], [R60.64], P1 ;  /* 0x0c4800003c047fae */ /* 0x0009e80008921848 */
[----:B------:R-:W-:Y:S04]  /*4b590*/  STL [R1+0x1758], R68 ;  /* 0x0017584401007387 */ /* 0x000fe80000100800 */
[----:B------:R-:W2:Y:S01]  /*4b5a0*/  LDL.LU R74, [R1+0x1780] ;  /* 0x00178000014a7983 */ /* 0x000ea20000300800 */
[----:B----4-:R-:W-:-:S03]  /*4b5b0*/  IMAD.MOV.U32 R60, RZ, RZ, R64 ;  /* 0x000000ffff3c7224 */ /* 0x010fc600078e0040 */
[----:B-1----:R-:W4:Y:S01]  /*4b5c0*/  LDL.LU R64, [R1+0x1784] ;  /* 0x0017840001407983 */ /* 0x002f220000300800 */
[----:B------:R-:W-:-:S03]  /*4b5d0*/  MOV R61, R68 ;  /* 0x00000044003d7202 */ /* 0x000fc60000000f00 */
[----:B------:R-:W4:Y:S04]  /*4b5e0*/  LDL.LU R72, [R1+0x1848] ;  /* 0x0018480001487983 */ /* 0x000f280000300800 */
[----:B------:R-:W4:Y:S04]  /*4b5f0*/  LDL.LU R71, [R1+0x184c] ;  /* 0x00184c0001477983 */ /* 0x000f280000300800 */
[----:B------:R1:W-:Y:S01]  /*4b600*/  LDGSTS.E [R4+0xc500], [R60.64], P1 ;  /* 0x0c5000003c047fae */ /* 0x0003e20008921848 */
[----:B------:R-:W-:-:S05]  /*4b610*/  IADD3 R66, P2, R66, R6, RZ ;  /* 0x0000000642427210 */ /* 0x000fca0007f5e0ff */
[----:B------:R-:W-:Y:S01]  /*4b620*/  IMAD.X R67, R67, 0x1, R3, P2 ;  /* 0x0000000143437824 */ /* 0x000fe200010e0603 */
[----:B------:R-:W-:Y:S04]  /*4b630*/  STL [R1+0x1764], R66 ;  /* 0x0017644201007387 */ /* 0x000fe80000100800 */
[----:B------:R-:W-:Y:S01]  /*4b640*/  STL [R1+0x1760], R67 ;  /* 0x0017604301007387 */ /* 0x000fe20000100800 */
[----:B------:R-:W-:-:S04]  /*4b650*/  IADD3 R5, P3, R5, R6, RZ ;  /* 0x0000000605057210 */ /* 0x000fc80007f7e0ff */
[----:B------:R-:W-:Y:S01]  /*4b660*/  IADD3.X R7, R7, R3, RZ, P3, !PT ;  /* 0x0000000307077210 */ /* 0x000fe20001ffe4ff */
[----:B------:R-:W-:Y:S01]  /*4b670*/  STL [R1+0x176c], R5 ;  /* 0x00176c0501007387 */ /* 0x000fe20000100800 */
[----:B-1----:R-:W-:Y:S01]  /*4b680*/  IMAD.MOV.U32 R60, RZ, RZ, R66 ;  /* 0x000000ffff3c7224 */ /* 0x002fe200078e0042 */
[----:B------:R-:W-:Y:S02]  /*4b690*/  MOV R61, R67 ;  /* 0x00000043003d7202 */ /* 0x000fe40000000f00 */
[----:B------:R1:W-:Y:S04]  /*4b6a0*/  STL [R1+0x1768], R7 ;  /* 0x0017680701007387 */ /* 0x0003e80000100800 */
[----:B------:R-:W4:Y:S04]  /*4b6b0*/  LDL.LU R70, [R1+0x1850] ;  /* 0x0018500001467983 */ /* 0x000f280000300800 */
[----:B------:R-:W4:Y:S04]  /*4b6c0*/  LDL.LU R69, [R1+0x1854] ;  /* 0x0018540001457983 */ /* 0x000f280000300800 */
[----:B------:R1:W-:Y:S02]  /*4b6d0*/  LDGSTS.E [R4+0xc580], [R60.64], P1 ;  /* 0x0c5800003c047fae */ /* 0x0003e40008921848 */
[----:B-1----:R-:W-:Y:S01]  /*4b6e0*/  MOV R61, R7 ;  /* 0x00000007003d7202 */ /* 0x002fe20000000f00 */
[----:B------:R-:W-:Y:S01]  /*4b6f0*/  IMAD.MOV.U32 R60, RZ, RZ, R5 ;  /* 0x000000ffff3c7224 */ /* 0x000fe200078e0005 */
[----:B------:R-:W4:Y:S04]  /*4b700*/  LDL.LU R7, [R1+0x1858] ;  /* 0x0018580001077983 */ /* 0x000f280000300800 */
[----:B------:R-:W4:Y:S01]  /*4b710*/  LDL.LU R5, [R1+0x185c] ;  /* 0x00185c0001057983 */ /* 0x000f220000300800 */
[----:B------:R-:W-:-:S02]  /*4b720*/  IADD3 R63, P2, R63, R6, RZ ;  /* 0x000000063f3f7210 */ /* 0x000fc40007f5e0ff */
[----:B------:R-:W-:Y:S01]  /*4b730*/  IADD3 R62, P3, R62, R6, RZ ;  /* 0x000000063e3e7210 */ /* 0x000fe20007f7e0ff */
[----:B------:R1:W-:Y:S04]  /*4b740*/  LDGSTS.E [R4+0xc600], [R60.64], P1 ;  /* 0x0c6000003c047fae */ /* 0x0003e80008921848 */
[----:B------:R-:W-:Y:S01]  /*4b750*/  STL [R1+0x1774], R63 ;  /* 0x0017743f01007387 */ /* 0x000fe20000100800 */
[----:B-1----:R-:W-:Y:S02]  /*4b760*/  IMAD.MOV.U32 R60, RZ, RZ, R63 ;  /* 0x000000ffff3c7224 */ /* 0x002fe400078e003f */
[----:B---3--:R-:W-:-:S05]  /*4b770*/  IMAD.X R65, R65, 0x1, R3, P2 ;  /* 0x0000000141417824 */ /* 0x008fca00010e0603 */
[----:B------:R1:W-:Y:S01]  /*4b780*/  STL [R1+0x1770], R65 ;  /* 0x0017704101007387 */ /* 0x0003e20000100800 */
[----:B--2---:R-:W-:-:S03]  /*4b790*/  IADD3.X R2, R2, R3, RZ, P3, !PT ;  /* 0x0000000302027210 */ /* 0x004fc60001ffe4ff */
[----:B------:R-:W-:Y:S01]  /*4b7a0*/  STL [R1+0x177c], R62 ;  /* 0x00177c3e01007387 */ /* 0x000fe20000100800 */
[----:B------:R-:W-:-:S03]  /*4b7b0*/  MOV R61, R65 ;  /* 0x00000041003d7202 */ /* 0x000fc60000000f00 */
[----:B------:R-:W2:Y:S04]  /*4b7c0*/  LDL.LU R67, [R1+0x1864] ;  /* 0x0018640001437983 */ /* 0x000ea80000300800 */
[----:B------:R3:W-:Y:S04]  /*4b7d0*/  STL [R1+0x1778], R2 ;  /* 0x0017780201007387 */ /* 0x0007e80000100800 */
[----:B-1----:R-:W2:Y:S01]  /*4b7e0*/  LDL.LU R65, [R1+0x186c] ;  /* 0x00186c0001417983 */ /* 0x002ea20000300800 */
[----:B------:R-:W-:-:S03]  /*4b7f0*/  ISETP.GT.AND P2, PT, R0, 0x35, PT ;  /* 0x000000350000780c */ /* 0x000fc60003f44270 */
[----:B------:R-:W2:Y:S04]  /*4b800*/  LDL.LU R68, [R1+0x1860] ;  /* 0x0018600001447983 */ /* 0x000ea80000300800 */
[----:B------:R-:W2:Y:S04]  /*4b810*/  LDL.LU R66, [R1+0x1868] ;  /* 0x0018680001427983 */ /* 0x000ea80000300800 */
[----:B------:R1:W-:Y:S04]  /*4b820*/  LDGSTS.E [R4+0xc680], [R60.64], P1 ;  /* 0x0c6800003c047fae */ /* 0x0003e80008921848 */
[----:B------:R-:W2:Y:S01]  /*4b830*/  LDL.LU R63, [R1+0x1874] ;  /* 0x00187400013f7983 */ /* 0x000ea20000300800 */
[----:B-1----:R-:W-:Y:S01]  /*4b840*/  MOV R61, R2 ;  /* 0x00000002003d7202 */ /* 0x002fe20000000f00 */
[----:B------:R-:W-:Y:S01]  /*4b850*/  IMAD.MOV.U32 R60, RZ, RZ, R62 ;  /* 0x000000ffff3c7224 */ /* 0x000fe200078e003e */
[----:B---3--:R-:W-:Y:S01]  /*4b860*/  SEL R2, RZ, 0x4, !P2 ;  /* 0x00000004ff027807 */ /* 0x008fe20005000000 */
[----:B------:R-:W3:Y:S03]  /*4b870*/  LDL.LU R62, [R1+0x187c] ;  /* 0x00187c00013e7983 */ /* 0x000ee60000300800 */
[----:B------:R-:W-:Y:S01]  /*4b880*/  SEL R2, R2, RZ, !P0 ;  /* 0x000000ff02027207 */ /* 0x000fe20004000000 */
[----:B------:R1:W-:Y:S01]  /*4b890*/  LDGSTS.E [R4+0xc700], [R60.64], P1 ;  /* 0x0c7000003c047fae */ /* 0x0003e20008921848 */
[----:B----4-:R-:W-:-:S05]  /*4b8a0*/  IADD3 R64, P3, R64, R6, RZ ;  /* 0x0000000640407210 */ /* 0x010fca0007f7e0ff */
[----:B------:R-:W-:Y:S02]  /*4b8b0*/  IMAD.X R74, R74, 0x1, R3, P3 ;  /* 0x000000014a4a7824 */ /* 0x000fe400018e0603 */
[----:B-1----:R-:W-:Y:S01]  /*4b8c0*/  IMAD.MOV.U32 R60, RZ, RZ, R64 ;  /* 0x000000ffff3c7224 */ /* 0x002fe200078e0040 */
[----:B------:R-:W-:Y:S02]  /*4b8d0*/  IADD3 R71, P4, R71, R6, RZ ;  /* 0x0000000647477210 */ /* 0x000fe40007f9e0ff */
[----:B------:R-:W-:Y:S01]  /*4b8e0*/  MOV R61, R74 ;  /* 0x0000004a003d7202 */ /* 0x000fe20000000f00 */
[----:B------:R1:W-:Y:S01]  /*4b8f0*/  STL [R1+0x1784], R64 ;  /* 0x0017844001007387 */ /* 0x0003e20000100800 */
[----:B------:R-:W-:Y:S02]  /*4b900*/  ISETP.NE.U32.AND P2, PT, R2, RZ, PT ;  /* 0x000000ff0200720c */ /* 0x000fe40003f45070 */
[----:B------:R-:W-:Y:S01]  /*4b910*/  IADD3.X R72, R72, R3, RZ, P4, !PT ;  /* 0x0000000348487210 */ /* 0x000fe200027fe4ff */
[----:B------:R-:W-:Y:S04]  /*4b920*/  STL [R1+0x1780], R74 ;  /* 0x0017804a01007387 */ /* 0x000fe80000100800 */
[----:B------:R-:W-:Y:S04]  /*4b930*/  STL [R1+0x184c], R71 ;  /* 0x00184c4701007387 */ /* 0x000fe80000100800 */
[----:B-1----:R-:W2:Y:S04]  /*4b940*/  LDL.LU R64, [R1+0x1870] ;  /* 0x0018700001407983 */ /* 0x002ea80000300800 */
[----:B------:R1:W-:Y:S04]  /*4b950*/  LDGSTS.E [R4+0xc780], [R60.64], P1 ;  /* 0x0c7800003c047fae */ /* 0x0003e80008921848 */
[----:B------:R-:W-:Y:S04]  /*4b960*/  STL [R1+0x1848], R72 ;  /* 0x0018484801007387 */ /* 0x000fe80000100800 */
[----:B------:R-:W2:Y:S01]  /*4b970*/  LDL.LU R2, [R1+0x1878] ;  /* 0x0018780001027983 */ /* 0x000ea20000300800 */
[----:B-1----:R-:W-:Y:S01]  /*4b980*/  IMAD.MOV.U32 R60, RZ, RZ, R71 ;  /* 0x000000ffff3c7224 */ /* 0x002fe200078e0047 */
[----:B------:R-:W-:-:S05]  /*4b990*/  MOV R61, R72 ;  /* 0x00000048003d7202 */ /* 0x000fca0000000f00 */
[----:B------:R1:W-:Y:S01]  /*4b9a0*/  LDGSTS.E [R4+0xd400], [R60.64], P2 ;  /* 0x0d4000003c047fae */ /* 0x0003e20009121848 */
[----:B------:R-:W-:-:S05]  /*4b9b0*/  IADD3 R69, P1, R69, R6, RZ ;  /* 0x0000000645457210 */ /* 0x000fca0007f3e0ff */
[----:B------:R-:W-:Y:S02]  /*4b9c0*/  IMAD.X R70, R70, 0x1, R3, P1 ;  /* 0x0000000146467824 */ /* 0x000fe400008e0603 */
[----:B-1----:R-:W-:-:S03]  /*4b9d0*/  IMAD.MOV.U32 R60, RZ, RZ, R69 ;  /* 0x000000ffff3c7224 */ /* 0x002fc600078e0045 */
[----:B------:R-:W-:Y:S01]  /*4b9e0*/  MOV R61, R70 ;  /* 0x00000046003d7202 */ /* 0x000fe20000000f00 */
[----:B------:R-:W-:Y:S04]  /*4b9f0*/  STL [R1+0x1854], R69 ;  /* 0x0018544501007387 */ /* 0x000fe80000100800 */
[----:B------:R-:W-:Y:S04]  /*4ba00*/  STL [R1+0x1850], R70 ;  /* 0x0018504601007387 */ /* 0x000fe80000100800 */
[----:B------:R1:W-:Y:S01]  /*4ba10*/  LDGSTS.E [R4+0xd480], [R60.64], P2 ;  /* 0x0d4800003c047fae */ /* 0x0003e20009121848 */
[----:B------:R-:W-:-:S04]  /*4ba20*/  IADD3 R5, P3, R5, R6, RZ ;  /* 0x0000000605057210 */ /* 0x000fc80007f7e0ff */
[----:B------:R-:W-:Y:S01]  /*4ba30*/  IADD3.X R7, R7, R3, RZ, P3, !PT ;  /* 0x0000000307077210 */ /* 0x000fe20001ffe4ff */
[----:B------:R-:W-:Y:S04]  /*4ba40*/  STL [R1+0x185c], R5 ;  /* 0x00185c0501007387 */ /* 0x000fe80000100800 */
[----:B------:R1:W-:Y:S02]  /*4ba50*/  STL [R1+0x1858], R7 ;  /* 0x0018580701007387 */ /* 0x0003e40000100800 */
[----:B-1----:R-:W-:Y:S01]  /*4ba60*/  MOV R61, R7 ;  /* 0x00000007003d7202 */ /* 0x002fe20000000f00 */
[----:B------:R-:W-:-:S05]  /*4ba70*/  IMAD.MOV.U32 R60, RZ, RZ, R5 ;  /* 0x000000ffff3c7224 */ /* 0x000fca00078e0005 */
[----:B------:R1:W-:Y:S04]  /*4ba80*/  LDGSTS.E [R4+0xd500], [R60.64], P2 ;  /* 0x0d5000003c047fae */ /* 0x0003e80009121848 */
[----:B------:R-:W2:Y:S04]  /*4ba90*/  LDL.LU R7, [R1+0x1880] ;  /* 0x0018800001077983 */ /* 0x000ea80000300800 */
[----:B------:R-:W2:Y:S02]  /*4baa0*/  LDL.LU R5, [R1+0x1884] ;  /* 0x0018840001057983 */ /* 0x000ea40000300800 */
[----:B--2---:R-:W-:-:S02]  /*4bab0*/  IADD3 R67, P1, R67, R6, RZ ;  /* 0x0000000643437210 */ /* 0x004fc40007f3e0ff */
[----:B------:R-:W-:-:S03]  /*4bac0*/  IADD3 R65, P3, R65, R6, RZ ;  /* 0x0000000641417210 */ /* 0x000fc60007f7e0ff */
[----:B------:R-:W-:Y:S01]  /*4bad0*/  IMAD.X R68, R68, 0x1, R3, P1 ;  /* 0x0000000144447824 */ /* 0x000fe200008e0603 */
[----:B------:R2:W-:Y:S01]  /*4bae0*/  STL [R1+0x1864], R67 ;  /* 0x0018644301007387 */ /* 0x0005e20000100800 */
[----:B------:R-:W-:-:S03]  /*4baf0*/  IADD3.X R66, R66, R3, RZ, P3, !PT ;  /* 0x0000000342427210 */ /* 0x000fc60001ffe4ff */
[----:B------:R1:W-:Y:S04]  /*4bb00*/  STL [R1+0x1860], R68 ;  /* 0x0018604401007387 */ /* 0x0003e80000100800 */
[----:B------:R1:W-:Y:S04]  /*4bb10*/  STL [R1+0x186c], R65 ;  /* 0x00186c4101007387 */ /* 0x0003e80000100800 */
[----:B------:R-:W-:Y:S04]  /*4bb20*/  STL [R1+0x1868], R66 ;  /* 0x0018684201007387 */ /* 0x000fe80000100800 */
[----:B------:R-:W4:Y:S04]  /*4bb30*/  LDL.LU R75, [R1+0x1948] ;  /* 0x00194800014b7983 */ /* 0x000f280000300800 */
[----:B------:R-:W4:Y:S01]  /*4bb40*/  LDL.LU R74, [R1+0x194c] ;  /* 0x00194c00014a7983 */ /* 0x000f220000300800 */
[----:B------:R-:W-:Y:S01]  /*4bb50*/  IADD3 R63, P1, R63, R6, RZ ;  /* 0x000000063f3f7210 */ /* 0x000fe20007f3e0ff */
[----:B-1----:R-:W-:Y:S01]  /*4bb60*/  IMAD.MOV.U32 R60, RZ, RZ, R67 ;  /* 0x000000ffff3c7224 */ /* 0x002fe200078e0043 */
[----:B------:R-:W-:Y:S01]  /*4bb70*/  MOV R61, R68 ;  /* 0x00000044003d7202 */ /* 0x000fe20000000f00 */
[----:B------:R-:W4:Y:S04]  /*4bb80*/  LDL.LU R72, [R1+0x1950] ;  /* 0x0019500001487983 */ /* 0x000f280000300800 */
[----:B------:R-:W4:Y:S01]  /*4bb90*/  LDL.LU R71, [R1+0x1954] ;  /* 0x0019540001477983 */ /* 0x000f220000300800 */
[----:B---3--:R-:W-:-:S03]  /*4bba0*/  IADD3 R62, P3, R62, R6, RZ ;  /* 0x000000063e3e7210 */ /* 0x008fc60007f7e0ff */
[----:B------:R1:W-:Y:S04]  /*4bbb0*/  LDGSTS.E [R4+0xd580], [R60.64], P2 ;  /* 0x0d5800003c047fae */ /* 0x0003e80009121848 */
[----:B------:R-:W3:Y:S04]  /*4bbc0*/  LDL.LU R69, [R1+0x195c] ;  /* 0x00195c0001457983 */ /* 0x000ee80000300800 */
[----:B--2---:R-:W2:Y:S01]  /*4bbd0*/  LDL.LU R67, [R1+0x1964] ;  /* 0x0019640001437983 */ /* 0x004ea20000300800 */
[----:B-1----:R-:W-:Y:S01]  /*4bbe0*/  IMAD.MOV.U32 R60, RZ, RZ, R65 ;  /* 0x000000ffff3c7224 */ /* 0x002fe200078e0041 */
[----:B------:R-:W-:-:S02]  /*4bbf0*/  MOV R61, R66 ;  /* 0x00000042003d7202 */ /* 0x000fc40000000f00 */
[----:B------:R-:W-:Y:S04]  /*4bc00*/  STL [R1+0x1874], R63 ;  /* 0x0018743f01007387 */ /* 0x000fe80000100800 */
[----:B------:R1:W-:Y:S01]  /*4bc10*/  LDGSTS.E [R4+0xd600], [R60.64], P2 ;  /* 0x0d6000003c047fae */ /* 0x0003e20009121848 */
[----:B------:R-:W-:Y:S02]  /*4bc20*/  IMAD.X R64, R64, 0x1, R3, P1 ;  /* 0x0000000140407824 */ /* 0x000fe400008e0603 */
[----:B-1----:R-:W-:-:S03]  /*4bc30*/  IMAD.MOV.U32 R60, RZ, RZ, R63 ;  /* 0x000000ffff3c7224 */ /* 0x002fc600078e003f */
[----:B------:R1:W-:Y:S01]  /*4bc40*/  STL [R1+0x1870], R64 ;  /* 0x0018704001007387 */ /* 0x0003e20000100800 */
[----:B------:R-:W-:-:S03]  /*4bc50*/  MOV R61, R64 ;  /* 0x00000040003d7202 */ /* 0x000fc60000000f00 */
[----:B------:R1:W-:Y:S01]  /*4bc60*/  STL [R1+0x187c], R62 ;  /* 0x00187c3e01007387 */ /* 0x0003e20000100800 */
[----:B------:R-:W-:-:S03]  /*4bc70*/  IADD3.X R2, R2, R3, RZ, P3, !PT ;  /* 0x0000000302027210 */ /* 0x000fc60001ffe4ff */
[----:B------:R-:W2:Y:S04]  /*4bc80*/  LDL.LU R70, [R1+0x1958] ;  /* 0x0019580001467983 */ /* 0x000ea80000300800 */
[----:B------:R1:W-:Y:S04]  /*4bc90*/  STL [R1+0x1878], R2 ;  /* 0x0018780201007387 */ /* 0x0003e80000100800 */
[----:B------:R-:W2:Y:S04]  /*4bca0*/  LDL.LU R68, [R1+0x1960] ;  /* 0x0019600001447983 */ /* 0x000ea80000300800 */
[----:B------:R-:W2:Y:S04]  /*4bcb0*/  LDL.LU R65, [R1+0x1968] ;  /* 0x0019680001417983 */ /* 0x000ea80000300800 */
[----:B------:R1:W-:Y:S04]  /*4bcc0*/  LDGSTS.E [R4+0xd680], [R60.64], P2 ;  /* 0x0d6800003c047fae */ /* 0x0003e80009121848 */
[----:B-1----:R-:W2:Y:S04]  /*4bcd0*/  LDL.LU R64, [R1+0x196c] ;  /* 0x00196c0001407983 */ /* 0x002ea80000300800 */
[----:B------:R-:W2:Y:S01]  /*4bce0*/  LDL.LU R63, [R1+0x1970] ;  /* 0x00197000013f7983 */ /* 0x000ea20000300800 */
[----:B------:R-:W-:-:S03]  /*4bcf0*/  IMAD.MOV.U32 R60, RZ, RZ, R62 ;  /* 0x000000ffff3c7224 */ /* 0x000fc600078e003e */
[----:B------:R-:W2:Y:S01]  /*4bd00*/  LDL.LU R62, [R1+0x1974] ;  /* 0x00197400013e7983 */ /* 0x000ea20000300800 */
[----:B------:R-:W-:Y:S02]  /*4bd10*/  ISETP.GT.AND P1, PT, R0, 0x39, PT ;  /* 0x000000390000780c */ /* 0x000fe40003f24270 */
[----:B------:R-:W-:Y:S02]  /*4bd20*/  MOV R61, R2 ;  /* 0x00000002003d7202 */ /* 0x000fe40000000f00 */
[----:B------:R-:W-:-:S03]  /*4bd30*/  SEL R2, RZ, 0x4, !P1 ;  /* 0x00000004ff027807 */ /* 0x000fc60004800000 */
[----:B------:R1:W-:Y:S01]  /*4bd40*/  LDGSTS.E [R4+0xd700], [R60.64], P2 ;  /* 0x0d7000003c047fae */ /* 0x0003e20009121848 */
[----:B------:R-:W-:-:S04]  /*4bd50*/  SEL R2, R2, RZ, !P0 ;  /* 0x000000ff02027207 */ /* 0x000fc80004000000 */
[----:B------:R-:W-:Y:S02]  /*4bd60*/  ISETP.NE.U32.AND P1, PT, R2, RZ, PT ;  /* 0x000000ff0200720c */ /* 0x000fe40003f25070 */
[----:B------:R-:W-:-:S05]  /*4bd70*/  IADD3 R5, P3, R5, R6, RZ ;  /* 0x0000000605057210 */ /* 0x000fca0007f7e0ff */
[----:B------:R-:W-:Y:S01]  /*4bd80*/  IMAD.X R7, R7, 0x1, R3, P3 ;  /* 0x0000000107077824 */ /* 0x000fe200018e0603 */
[----:B------:R-:W-:Y:S03]  /*4bd90*/  STL [R1+0x1884], R5 ;  /* 0x0018840501007387 */ /* 0x000fe60000100800 */
[----:B-1----:R-:W-:Y:S01]  /*4bda0*/  IMAD.MOV.U32 R61, RZ, RZ, R7 ;  /* 0x000000ffff3d7224 */ /* 0x002fe200078e0007 */
[----:B------:R1:W-:Y:S04]  /*4bdb0*/  STL [R1+0x1880], R7 ;  /* 0x0018800701007387 */ /* 0x0003e80000100800 */
[----:B------:R-:W2:Y:S01]  /*4bdc0*/  LDL.LU R66, [R1+0x1978] ;  /* 0x0019780001427983 */ /* 0x000ea20000300800 */
[----:B------:R-:W-:-:S03]  /*4bdd0*/  MOV R60, R5 ;  /* 0x00000005003c7202 */ /* 0x000fc60000000f00 */
[----:B-1----:R-:W2:Y:S04]  /*4bde0*/  LDL.LU R7, [R1+0x197c] ;  /* 0x00197c0001077983 */ /* 0x002ea80000300800 */
[----:B------:R-:W2:Y:S04]  /*4bdf0*/  LDL.LU R5, [R1+0x1980] ;  /* 0x0019800001057983 */ /* 0x000ea80000300800 */
[----:B------:R-:W2:Y:S04]  /*4be00*/  LDL.LU R2, [R1+0x1984] ;  /* 0x0019840001027983 */ /* 0x000ea80000300800 */
[----:B------:R1:W-:Y:S01]  /*4be10*/  LDGSTS.E [R4+0xd780], [R60.64], P2 ;  /* 0x0d7800003c047fae */ /* 0x0003e20009121848 */
[----:B----4-:R-:W-:-:S04]  /*4be20*/  IADD3 R74, P2, R74, R6, RZ ;  /* 0x000000064a4a7210 */ /* 0x010fc80007f5e0ff */
[----:B------:R-:W-:Y:S02]  /*4be30*/  IADD3.X R75, R75, R3, RZ, P2, !PT ;  /* 0x000000034b4b7210 */ /* 0x000fe400017fe4ff */
[----:B------:R-:W-:-:S03]  /*4be40*/  IADD3 R71, P3, R71, R6, RZ ;  /* 0x0000000647477210 */ /* 0x000fc60007f7e0ff */
[----:B-1----:R-:W-:Y:S01]  /*4be50*/  IMAD.MOV.U32 R61, RZ, RZ, R75 ;  /* 0x000000ffff3d7224 */ /* 0x002fe200078e004b */
[----:B------:R-:W-:Y:S01]  /*4be60*/  MOV R60, R74 ;  /* 0x0000004a003c7202 */ /* 0x000fe20000000f00 */
[----:B------:R-:W-:-:S04]  /*4be70*/  IMAD.X R72, R72, 0x1, R3, P3 ;  /* 0x0000000148487824 */ /* 0x000fc800018e0603 */
[----:B------:R1:W-:Y:S01]  /*4be80*/  LDGSTS.E [R4+0xe400], [R60.64], P1 ;  /* 0x0e4000003c047fae */ /* 0x0003e20008921848 */
[-C--:B---3--:R-:W-:Y:S02]  /*4be90*/  IADD3 R69, P2, R69, R6.reuse, RZ ;  /* 0x0000000645457210 */ /* 0x088fe40007f5e0ff */
[----:B--2---:R-:W-:Y:S02]  /*4bea0*/  IADD3 R67, P3, R67, R6, RZ ;  /* 0x0000000643437210 */ /* 0x004fe40007f7e0ff */
[----:B-1----:R-:W-:Y:S01]  /*4beb0*/  MOV R60, R71 ;  /* 0x00000047003c7202 */ /* 0x002fe20000000f00 */
[----:B------:R-:W-:Y:S01]  /*4bec0*/  IMAD.MOV.U32 R61, RZ, RZ, R72 ;  /* 0x000000ffff3d7224 */ /* 0x000fe200078e0048 */
[----:B------:R-:W-:Y:S04]  /*4bed0*/  STL [R1+0x194c], R74 ;  /* 0x00194c4a01007387 */ /* 0x000fe80000100800 */
[----:B------:R1:W-:Y:S04]  /*4bee0*/  LDGSTS.E [R4+0xe480], [R60.64], P1 ;  /* 0x0e4800003c047fae */ /* 0x0003e80008921848 */
[----:B------:R-:W-:Y:S04]  /*4bef0*/  STL [R1+0x1948], R75 ;  /* 0x0019484b01007387 */ /* 0x000fe80000100800 */
[----:B------:R-:W-:Y:S01]  /*4bf00*/  STL [R1+0x1954], R71 ;  /* 0x0019544701007387 */ /* 0x000fe20000100800 */
[----:B-1----:R-:W-:-:S03]  /*4bf10*/  MOV R60, R69 ;  /* 0x00000045003c7202 */ /* 0x002fc60000000f00 */
[----:B------:R-:W-:Y:S01]  /*4bf20*/  STL [R1+0x1950], R72 ;  /* 0x0019504801007387 */ /* 0x000fe20000100800 */
[----:B------:R-:W-:-:S05]  /*4bf30*/  IADD3.X R70, R70, R3, RZ, P2, !PT ;  /* 0x0000000346467210 */ /* 0x000fca00017fe4ff */
[----:B------:R-:W-:Y:S02]  /*4bf40*/  IMAD.MOV.U32 R61, RZ, RZ, R70 ;  /* 0x000000ffff3d7224 */ /* 0x000fe400078e0046 */
[----:B------:R-:W-:Y:S01]  /*4bf50*/  IMAD.X R68, R68, 0x1, R3, P3 ;  /* 0x0000000144447824 */ /* 0x000fe200018e0603 */
[----:B------:R-:W-:Y:S04]  /*4bf60*/  STL [R1+0x195c], R69 ;  /* 0x00195c4501007387 */ /* 0x000fe80000100800 */
[----:B------:R1:W-:Y:S01]  /*4bf70*/  LDGSTS.E [R4+0xe500], [R60.64], P1 ;  /* 0x0e5000003c047fae */ /* 0x0003e20008921848 */
[----:B------:R-:W-:-:S03]  /*4bf80*/  IADD3 R64, P2, R64, R6, RZ ;  /* 0x0000000640407210 */ /* 0x000fc60007f5e0ff */
[----:B------:R-:W-:Y:S01]  /*4bf90*/  STL [R1+0x1958], R70 ;  /* 0x0019584601007387 */ /* 0x000fe20000100800 */
[----:B------:R-:W-:Y:S01]  /*4bfa0*/  IADD3.X R65, R65, R3, RZ, P2, !PT ;  /* 0x0000000341417210 */ /* 0x000fe200017fe4ff */
[----:B-1----:R-:W-:Y:S01]  /*4bfb0*/  IMAD.MOV.U32 R61, RZ, RZ, R68 ;  /* 0x000000ffff3d7224 */ /* 0x002fe200078e0044 */
[----:B------:R-:W-:Y:S02]  /*4bfc0*/  MOV R60, R67 ;  /* 0x00000043003c7202 */ /* 0x000fe40000000f00 */
[----:B------:R-:W-:Y:S01]  /*4bfd0*/  IADD3 R62, P3, R62, R6, RZ ;  /* 0x000000063e3e7210 */ /* 0x000fe20007f7e0ff */
[----:B------:R-:W-:Y:S04]  /*4bfe0*/  STL [R1+0x1964], R67 ;  /* 0x0019644301007387 */ /* 0x000fe80000100800 */
[----:B------:R-:W-:Y:S01]  /*4bff0*/  IMAD.X R63, R63, 0x1, R3, P3 ;  /* 0x000000013f3f7824 */ /* 0x000fe200018e0603 */
[----:B------:R-:W-:Y:S04]  /*4c000*/  STL [R1+0x1960], R68 ;  /* 0x0019604401007387 */ /* 0x000fe80000100800 */
[----:B------:R-:W-:Y:S04]  /*4c010*/  STL [R1+0x196c], R64 ;  /* 0x00196c4001007387 */ /* 0x000fe80000100800 */
[----:B------:R1:W-:Y:S04]  /*4c020*/  LDGSTS.E [R4+0xe580], [R60.64], P1 ;  /* 0x0e5800003c047fae */ /* 0x0003e80008921848 */
[----:B------:R-:W-:Y:S04]  /*4c030*/  STL [R1+0x1968], R65 ;  /* 0x0019684101007387 */ /* 0x000fe80000100800 */
[----:B------:R-:W-:Y:S01]  /*4c040*/  STL [R1+0x1974], R62 ;  /* 0x0019743e01007387 */ /* 0x000fe20000100800 */
[----:B-1----:R-:W-:Y:S01]  /*4c050*/  MOV R60, R64 ;  /* 0x00000040003c7202 */ /* 0x002fe20000000f00 */
[----:B------:R-:W-:-:S02]  /*4c060*/  IMAD.MOV.U32 R61, RZ, RZ, R65 ;  /* 0x000000ffff3d7224 */ /* 0x000fc400078e0041 */
[----:B------:R1:W-:Y:S04]  /*4c070*/  STL [R1+0x1970], R63 ;  /* 0x0019703f01007387 */ /* 0x0003e80000100800 */
[----:B------:R-:W2:Y:S04]  /*4c080*/  LDL.LU.64 R184, [R1+0xed8] ;  /* 0x000ed80001b87983 */ /* 0x000ea80000300a00 */
[----:B------:R3:W-:Y:S02]  /*4c090*/  LDGSTS.E [R4+0xe600], [R60.64], P1 ;  /* 0x0e6000003c047fae */ /* 0x0007e40008921848 */
[----:B---3--:R-:W-:Y:S01]  /*4c0a0*/  MOV R60, R62 ;  /* 0x0000003e003c7202 */ /* 0x008fe20000000f00 */
[----:B------:R-:W-:-:S02]  /*4c0b0*/  IMAD.MOV.U32 R61, RZ, RZ, R63 ;  /* 0x000000ffff3d7224 */ /* 0x000fc400078e003f */
[----:B-1----:R-:W3:Y:S01]  /*4c0c0*/  LDL.LU.64 R62, [R1+0xed0] ;  /* 0x000ed000013e7983 */ /* 0x002ee20000300a00 */
[----:B------:R-:W-:-:S03]  /*4c0d0*/  IADD3 R7, P2, R7, R6, RZ ;  /* 0x0000000607077210 */ /* 0x000fc60007f5e0ff */
[----:B------:R-:W4:Y:S01]  /*4c0e0*/  LDL.LU.64 R64, [R1+0xec8] ;  /* 0x000ec80001407983 */ /* 0x000f220000300a00 */
[----:B------:R-:W-:Y:S02]  /*4c0f0*/  IADD3.X R66, R66, R3, RZ, P2, !PT ;  /* 0x0000000342427210 */ /* 0x000fe400017fe4ff */
[----:B------:R-:W-:Y:S01]  /*4c100*/  IADD3 R2, P3, R2, R6, RZ ;  /* 0x0000000602027210 */ /* 0x000fe20007f7e0ff */
[----:B------:R-:W-:Y:S04]  /*4c110*/  STL [R1+0x197c], R7 ;  /* 0x00197c0701007387 */ /* 0x000fe80000100800 */
[----:B------:R1:W-:Y:S01]  /*4c120*/  LDGSTS.E [R4+0xe680], [R60.64], P1 ;  /* 0x0e6800003c047fae */ /* 0x0003e20008921848 */
[----:B------:R-:W-:-:S03]  /*4c130*/  IMAD.X R5, R5, 0x1, R3, P3 ;  /* 0x0000000105057824 */ /* 0x000fc600018e0603 */
[----:B------:R1:W-:Y:S04]  /*4c140*/  STL [R1+0x1978], R66 ;  /* 0x0019784201007387 */ /* 0x0003e80000100800 */
[----:B------:R1:W-:Y:S02]  /*4c150*/  STL [R1+0x1984], R2 ;  /* 0x0019840201007387 */ /* 0x0003e40000100800 */
[----:B-1----:R-:W-:Y:S02]  /*4c160*/  IMAD.MOV.U32 R61, RZ, RZ, R66 ;  /* 0x000000ffff3d7224 */ /* 0x002fe400078e0042 */
[----:B------:R-:W4:Y:S04]  /*4c170*/  LDL.LU.64 R66, [R1+0xec0] ;  /* 0x000ec00001427983 */ /* 0x000f280000300a00 */
[----:B------:R1:W-:Y:S04]  /*4c180*/  STL [R1+0x1980], R5 ;  /* 0x0019800501007387 */ /* 0x0003e80000100800 */
[----:B------:R-:W4:Y:S04]  /*4c190*/  LDL.LU.64 R68, [R1+0xeb8] ;  /* 0x000eb80001447983 */ /* 0x000f280000300a00 */
[----:B------:R-:W4:Y:S04]  /*4c1a0*/  LDL.LU.64 R70, [R1+0xeb0] ;  /* 0x000eb00001467983 */ /* 0x000f280000300a00 */
[----:B------:R-:W4:Y:S04]  /*4c1b0*/  LDL.LU.64 R86, [R1+0xea8] ;  /* 0x000ea80001567983 */ /* 0x000f280000300a00 */
[----:B------:R-:W4:Y:S04]  /*4c1c0*/  LDL.LU.64 R84, [R1+0xea0] ;  /* 0x000ea00001547983 */ /* 0x000f280000300a00 */
[----:B------:R-:W4:Y:S04]  /*4c1d0*/  LDL.LU R82, [R1+0x1db0] ;  /* 0x001db00001527983 */ /* 0x000f280000300800 */
[----:B------:R-:W4:Y:S01]  /*4c1e0*/  LDL.LU R80, [R1+0x1e38] ;  /* 0x001e380001507983 */ /* 0x000f220000300800 */
[----:B------:R-:W-:-:S02]  /*4c1f0*/  MOV R60, R7 ;  /* 0x00000007003c7202 */ /* 0x000fc40000000f00 */
[----:B------:R-:W-:Y:S01]  /*4c200*/  ISETP.GT.AND P2, PT, R0, 0x3d, PT ;  /* 0x0000003d0000780c */ /* 0x000fe20003f44270 */
[----:B------:R-:W4:Y:S04]  /*4c210*/  LDL.LU R79, [R1+0x1da8] ;  /* 0x001da800014f7983 */ /* 0x000f280000300800 */
[----:B------:R1:W-:Y:S04]  /*4c220*/  LDGSTS.E [R4+0xe700], [R60.64], P1 ;  /* 0x0e7000003c047fae */ /* 0x0003e80008921848 */
[----:B------:R-:W4:Y:S04]  /*4c230*/  LDL.LU R78, [R1+0x1db4] ;  /* 0x001db400014e7983 */ /* 0x000f280000300800 */
[----:B------:R-:W4:Y:S01]  /*4c240*/  LDL.LU R77, [R1+0x1da0] ;  /* 0x001da000014d7983 */ /* 0x000f220000300800 */
[----:B-1----:R-:W-:Y:S01]  /*4c250*/  MOV R60, R2 ;  /* 0x00000002003c7202 */ /* 0x002fe20000000f00 */
[----:B------:R-:W-:-:S02]  /*4c260*/  IMAD.MOV.U32 R61, RZ, RZ, R5 ;  /* 0x000000ffff3d7224 */ /* 0x000fc400078e0005 */
[----:B------:R-:W4:Y:S04]  /*4c270*/  LDL.LU R76, [R1+0x1dac] ;  /* 0x001dac00014c7983 */ /* 0x000f280000300800 */
[----:B------:R3:W-:Y:S01]  /*4c280*/  LDGSTS.E [R4+0xe780], [R60.64], P1 ;  /* 0x0e7800003c047fae */ /* 0x0007e20008921848 */
[----:B------:R-:W-:Y:S02]  /*4c290*/  ISETP.GT.AND P1, PT, R0, 0x2, PT ;  /* 0x000000020000780c */ /* 0x000fe40003f24270 */
[----:B------:R-:W-:Y:S01]  /*4c2a0*/  SEL R2, RZ, 0x4, !P2 ;  /* 0x00000004ff027807 */ /* 0x000fe20005000000 */
[----:B------:R-:W4:Y:S01]  /*4c2b0*/  LDL.LU R75, [R1+0x1da4] ;  /* 0x001da400014b7983 */ /* 0x000f220000300800 */
[----:B------:R-:W-:Y:S02]  /*4c2c0*/  SEL R5, RZ, 0x4, !P1 ;  /* 0x00000004ff057807 */ /* 0x000fe40004800000 */
[----:B------:R-:W-:Y:S01]  /*4c2d0*/  SEL R2, R2, RZ, !P0 ;  /* 0x000000ff02027207 */ /* 0x000fe20004000000 */
[----:B------:R-:W4:Y:S01]  /*4c2e0*/  LDL.LU R74, [R1+0x1d9c] ;  /* 0x001d9c00014a7983 */ /* 0x000f220000300800 */
[----:B------:R-:W-:-:S04]  /*4c2f0*/  SEL R5, R5, RZ, !P0 ;  /* 0x000000ff05057207 */ /* 0x000fc80004000000 */
[----:B------:R-:W-:Y:S02]  /*4c300*/  ISETP.NE.U32.AND P1, PT, R5, RZ, PT ;  /* 0x000000ff0500720c */ /* 0x000fe40003f25070 */
[----:B------:R-:W-:Y:S02]  /*4c310*/  ISETP.NE.U32.AND P2, PT, R2, RZ, PT ;  /* 0x000000ff0200720c */ /* 0x000fe40003f45070 */
[----:B--2---:R-:W-:-:S04]  /*4c320*/  IADD3 R5, P3, R184, R6, RZ ;  /* 0x00000006b8057210 */ /* 0x004fc80007f7e0ff */
[----:B------:R-:W-:Y:S02]  /*4c330*/  IADD3.X R2, R185, R3, RZ, P3, !PT ;  /* 0x00000003b9027210 */ /* 0x000fe40001ffe4ff */
[----:B---3--:R-:W-:-:S05]  /*4c340*/  IADD3 R60, P3, R62, R6, RZ ;  /* 0x000000063e3c7210 */ /* 0x008fca0007f7e0ff */
[----:B------:R-:W-:Y:S01]  /*4c350*/  IMAD.X R7, R63, 0x1, R3, P3 ;  /* 0x000000013f077824 */ /* 0x000fe200018e0603 */
[----:B----4-:R-:W-:-:S04]  /*4c360*/  IADD3 R62, P3, R64, R6, RZ ;  /* 0x00000006403e7210 */ /* 0x010fc80007f7e0ff */
[----:B------:R-:W-:Y:S02]  /*4c370*/  IADD3.X R61, R65, R3, RZ, P3, !PT ;  /* 0x00000003413d7210 */ /* 0x000fe40001ffe4ff */
[----:B------:R-:W-:-:S05]  /*4c380*/  IADD3 R64, P3, R66, R6, RZ ;  /* 0x0000000642407210 */ /* 0x000fca0007f7e0ff */
[----:B------:R-:W-:Y:S01]  /*4c390*/  IMAD.X R63, R67, 0x1, R3, P3 ;  /* 0x00000001433f7824 */ /* 0x000fe200018e0603 */
[----:B------:R-:W-:-:S04]  /*4c3a0*/  IADD3 R66, P3, R68, R6, RZ ;  /* 0x0000000644427210 */ /* 0x000fc80007f7e0ff */
[----:B------:R-:W-:Y:S02]  /*4c3b0*/  IADD3.X R65, R69, R3, RZ, P3, !PT ;  /* 0x0000000345417210 */ /* 0x000fe40001ffe4ff */
[----:B------:R-:W-:-:S05]  /*4c3c0*/  IADD3 R68, P3, R70, R6, RZ ;  /* 0x0000000646447210 */ /* 0x000fca0007f7e0ff */
[----:B------:R-:W-:Y:S01]  /*4c3d0*/  IMAD.X R67, R71, 0x1, R3, P3 ;  /* 0x0000000147437824 */ /* 0x000fe200018e0603 */
[----:B------:R-:W-:-:S04]  /*4c3e0*/  IADD3 R70, P3, R86, R6, RZ ;  /* 0x0000000656467210 */ /* 0x000fc80007f7e0ff */
[-C--:B------:R-:W-:Y:S02]  /*4c3f0*/  IADD3.X R69, R87, R3.reuse, RZ, P3, !PT ;  /* 0x0000000357457210 */ /* 0x080fe40001ffe4ff */
[----:B------:R-:W-:Y:S01]  /*4c400*/  IADD3 R80, P3, R80, R6, RZ ;  /* 0x0000000650507210 */ /* 0x000fe20007f7e0ff */
[----:B------:R-:W-:Y:S01]  /*4c410*/  IMAD.MOV.U32 R214, RZ, RZ, R5 ;  /* 0x000000ffffd67224 */ /* 0x000fe200078e0005 */
[----:B------:R-:W-:Y:S02]  /*4c420*/  MOV R215, R2 ;  /* 0x0000000200d77202 */ /* 0x000fe40000000f00 */
[----:B------:R-:W-:Y:S01]  /*4c430*/  IADD3.X R82, R82, R3, RZ, P3, !PT ;  /* 0x0000000352527210 */ /* 0x000fe20001ffe4ff */
[----:B------:R-:W-:Y:S01]  /*4c440*/  IMAD.MOV.U32 R212, RZ, RZ, R60 ;  /* 0x000000ffffd47224 */ /* 0x000fe200078e003c */
[----:B------:R-:W-:Y:S01]  /*4c450*/  MOV R213, R7 ;  /* 0x0000000700d57202 */ /* 0x000fe20000000f00 */
[----:B------:R-:W-:Y:S01]  /*4c460*/  IMAD.MOV.U32 R194, RZ, RZ, R62 ;  /* 0x000000ffffc27224 */ /* 0x000fe200078e003e */
[----:B------:R-:W-:Y:S01]  /*4c470*/  MOV R195, R61 ;  /* 0x0000003d00c37202 */ /* 0x000fe20000000f00 */
[----:B------:R-:W-:Y:S01]  /*4c480*/  STL [R1+0x1e38], R80 ;  /* 0x001e385001007387 */ /* 0x000fe20000100800 */
[----:B------:R-:W-:Y:S01]  /*4c490*/  IMAD.MOV.U32 R190, RZ, RZ, R64 ;  /* 0x000000ffffbe7224 */ /* 0x000fe200078e0040 */
[----:B------:R-:W-:Y:S01]  /*4c4a0*/  MOV R191, R63 ;  /* 0x0000003f00bf7202 */ /* 0x000fe20000000f00 */
[----:B------:R-:W-:Y:S01]  /*4c4b0*/  IMAD.MOV.U32 R188, RZ, RZ, R66 ;  /* 0x000000ffffbc7224 */ /* 0x000fe200078e0042 */
[----:B------:R-:W-:Y:S01]  /*4c4c0*/  STL [R1+0x1db0], R82 ;  /* 0x001db05201007387 */ /* 0x000fe20000100800 */
[----:B------:R-:W-:Y:S01]  /*4c4d0*/  MOV R189, R65 ;  /* 0x0000004100bd7202 */ /* 0x000fe20000000f00 */
[----:B------:R-:W-:Y:S01]  /*4c4e0*/  IMAD.MOV.U32 R184, RZ, RZ, R68 ;  /* 0x000000ffffb87224 */ /* 0x000fe200078e0044 */
[----:B------:R-:W-:Y:S01]  /*4c4f0*/  MOV R185, R67 ;  /* 0x0000004300b97202 */ /* 0x000fe20000000f00 */
[----:B------:R-:W-:Y:S01]  /*4c500*/  STL.64 [R1+0xed8], R214 ;  /* 0x000ed8d601007387 */ /* 0x000fe20000100a00 */
[----:B------:R-:W-:Y:S01]  /*4c510*/  IMAD.MOV.U32 R86, RZ, RZ, R70 ;  /* 0x000000ffff567224 */ /* 0x000fe200078e0046 */
[----:B------:R-:W-:-:S02]  /*4c520*/  MOV R87, R69 ;  /* 0x0000004500577202 */ /* 0x000fc40000000f00 */
[----:B------:R-:W-:Y:S04]  /*4c530*/  STL.64 [R1+0xed0], R212 ;  /* 0x000ed0d401007387 */ /* 0x000fe80000100a00 */
[----:B------:R-:W-:Y:S04]  /*4c540*/  STL.64 [R1+0xec8], R194 ;  /* 0x000ec8c201007387 */ /* 0x000fe80000100a00 */
[----:B------:R-:W-:Y:S04]  /*4c550*/  STL.64 [R1+0xec0], R190 ;  /* 0x000ec0be01007387 */ /* 0x000fe80000100a00 */
[----:B------:R-:W-:Y:S04]  /*4c560*/  STL.64 [R1+0xeb8], R188 ;  /* 0x000eb8bc01007387 */ /* 0x000fe80000100a00 */
[----:B------:R-:W-:Y:S04]  /*4c570*/  STL.64 [R1+0xeb0], R184 ;  /* 0x000eb0b801007387 */ /* 0x000fe80000100a00 */
[----:B------:R-:W2:Y:S04]  /*4c580*/  LDL.LU R66, [R1+0x1d98] ;  /* 0x001d980001427983 */ /* 0x000ea80000300800 */
[----:B------:R-:W-:Y:S04]  /*4c590*/  STL.64 [R1+0xea8], R86 ;  /* 0x000ea85601007387 */ /* 0x000fe80000100a00 */
[----:B------:R-:W3:Y:S01]  /*4c5a0*/  LDL.LU R62, [R1+0x1d90] ;  /* 0x001d9000013e7983 */ /* 0x000ee20000300800 */
[----:B------:R-:W-:-:S03]  /*4c5b0*/  IADD3 R72, P4, R84, R6, RZ ;  /* 0x0000000654487210 */ /* 0x000fc60007f9e0ff */
[----:B------:R-:W1:Y:S02]  /*4c5c0*/  S2R R252, SR_TID.X ;  /* 0x0000000000fc7919 */ /* 0x000e640000002100 */
[----:B------:R-:W-:Y:S02]  /*4c5d0*/  IMAD.X R71, R85, 0x1, R3, P4 ;  /* 0x0000000155477824 */ /* 0x000fe400020e0603 */
[----:B------:R-:W-:Y:S01]  /*4c5e0*/  IMAD.MOV.U32 R84, RZ, RZ, R72 ;  /* 0x000000ffff547224 */ /* 0x000fe200078e0048 */
[----:B------:R4:W-:Y:S02]  /*4c5f0*/  LDGSTS.E [R4+0xf400], [R214.64], P2 ;  /* 0x0f400000d6047fae */ /* 0x0009e40009121848 */
[----:B------:R-:W-:Y:S02]  /*4c600*/  MOV R85, R71 ;  /* 0x0000004700557202 */ /* 0x000fe40000000f00 */
[----:B------:R4:W-:Y:S04]  /*4c610*/  LDGSTS.E [R4+0xf480], [R212.64], P2 ;  /* 0x0f480000d4047fae */ /* 0x0009e80009121848 */
[----:B------:R-:W-:Y:S04]  /*4c620*/  STL.64 [R1+0xea0], R84 ;  /* 0x000ea05401007387 */ /* 0x000fe80000100a00 */
[----:B------:R-:W3:Y:S04]  /*4c630*/  LDL.LU R63, [R1+0x1d94] ;  /* 0x001d9400013f7983 */ /* 0x000ee80000300800 */
[----:B------:R-:W3:Y:S04]  /*4c640*/  LDL.LU R7, [R1+0x1d8c] ;  /* 0x001d8c0001077983 */ /* 0x000ee80000300800 */
[----:B------:R-:W3:Y:S01]  /*4c650*/  LDL.LU R65, [R1+0x1d88] ;  /* 0x001d880001417983 */ /* 0x000ee20000300800 */
[----:B-1----:R-:W-:-:S03]  /*4c660*/  LOP3.LUT R252, R252, 0x1f, RZ, 0xc0, !PT ;  /* 0x0000001ffcfc7812 */ /* 0x002fc600078ec0ff */
[----:B------:R4:W-:Y:S04]  /*4c670*/  LDGSTS.E [R4+0xf500], [R194.64], P2 ;  /* 0x0f500000c2047fae */ /* 0x0009e80009121848 */
[----:B------:R4:W-:Y:S04]  /*4c680*/  LDGSTS.E [R4+0xf580], [R190.64], P2 ;  /* 0x0f580000be047fae */ /* 0x0009e80009121848 */
[----:B------:R-:W3:Y:S01]  /*4c690*/  LDL.LU R61, [R1+0x1d80] ;  /* 0x001d8000013d7983 */ /* 0x000ee20000300800 */
[----:B------:R-:W-:-:S03]  /*4c6a0*/  IMAD.SHL.U32 R252, R252, 0x4, RZ ;  /* 0x00000004fcfc7824 */ /* 0x000fc600078e00ff */
[----:B------:R4:W-:Y:S04]  /*4c6b0*/  LDGSTS.E [R4+0xf600], [R188.64], P2 ;  /* 0x0f600000bc047fae */ /* 0x0009e80009121848 */
[----:B------:R4:W-:Y:S01]  /*4c6c0*/  LDGSTS.E [R4+0xf680], [R184.64], P2 ;  /* 0x0f680000b8047fae */ /* 0x0009e20009121848 */
[----:B------:R-:W-:-:S03]  /*4c6d0*/  IADD3 R76, P3, R76, R6, RZ ;  /* 0x000000064c4c7210 */ /* 0x000fc60007f7e0ff */
[----:B------:R4:W-:Y:S04]  /*4c6e0*/  LDGSTS.E [R4+0xf700], [R86.64], P2 ;  /* 0x0f70000056047fae */ /* 0x0009e80009121848 */
[----:B------:R4:W-:Y:S01]  /*4c6f0*/  LDGSTS.E [R4+0xf780], [R84.64], P2 ;  /* 0x0f78000054047fae */ /* 0x0009e20009121848 */
[----:B------:R-:W-:Y:S02]  /*4c700*/  IADD3 R78, P2, R78, R6, RZ ;  /* 0x000000064e4e7210 */ /* 0x000fe40007f5e0ff */
[----:B------:R-:W-:Y:S02]  /*4c710*/  MOV R2, UR5 ;  /* 0x0000000500027c02 */ /* 0x000fe40008000f00 */
[----:B------:R-:W-:Y:S02]  /*4c720*/  LOP3.LUT R83, R252, 0x40, RZ, 0x3c, !PT ;  /* 0x00000040fc537812 */ /* 0x000fe400078e3cff */
[----:B------:R-:W-:Y:S01]  /*4c730*/  IADD3.X R79, R79, R3, RZ, P2, !PT ;  /* 0x000000034f4f7210 */ /* 0x000fe200017fe4ff */
[----:B------:R-:W-:Y:S01]  /*4c740*/  IMAD.X R77, R77, 0x1, R3, P3 ;  /* 0x000000014d4d7824 */ /* 0x000fe200018e0603 */
[----:B------:R-:W-:Y:S01]  /*4c750*/  STL [R1+0x1db4], R78 ;  /* 0x001db44e01007387 */ /* 0x000fe20000100800 */
[----:B------:R-:W-:Y:S01]  /*4c760*/  IMAD R2, R2, 0x10000, R83 ;  /* 0x0001000002027824 */ /* 0x000fe200078e0253 */
[----:B----4-:R-:W-:Y:S01]  /*4c770*/  MOV R4, R80 ;  /* 0x0000005000047202 */ /* 0x010fe20000000f00 */
[----:B------:R-:W-:Y:S01]  /*4c780*/  IMAD.MOV.U32 R5, RZ, RZ, R82 ;  /* 0x000000ffff057224 */ /* 0x000fe200078e0052 */
[----:B------:R-:W-:Y:S04]  /*4c790*/  STL [R1+0x1da8], R79 ;  /* 0x001da84f01007387 */ /* 0x000fe80000100800 */
[----:B------:R-:W-:Y:S04]  /*4c7a0*/  STL [R1+0x1dac], R76 ;  /* 0x001dac4c01007387 */ /* 0x000fe80000100800 */
[----:B------:R-:W-:Y:S04]  /*4c7b0*/  STL [R1+0x1da0], R77 ;  /* 0x001da04d01007387 */ /* 0x000fe80000100800 */
[----:B------:R-:W4:Y:S01]  /*4c7c0*/  LDL.LU R64, [R1+0x1d78] ;  /* 0x001d780001407983 */ /* 0x000f220000300800 */
[----:B------:R-:W-:-:S03]  /*4c7d0*/  IADD3 R75, P2, R75, R6, RZ ;  /* 0x000000064b4b7210 */ /* 0x000fc60007f5e0ff */
[----:B------:R-:W4:Y:S01]  /*4c7e0*/  LDL.LU R60, [R1+0x1d84] ;  /* 0x001d8400013c7983 */ /* 0x000f220000300800 */
[----:B------:R-:W-:-:S03]  /*4c7f0*/  IADD3 R74, P3, R74, R6, RZ ;  /* 0x000000064a4a7210 */ /* 0x000fc60007f7e0ff */
[----:B------:R1:W-:Y:S04]  /*4c800*/  LDGSTS.E [R2+0x800], [R4.64], P1 ;  /* 0x0080000004027fae */ /* 0x0003e80008921848 */
[----:B------:R-:W4:Y:S04]  /*4c810*/  LDL.LU R72, [R1+0x1cb0] ;  /* 0x001cb00001487983 */ /* 0x000f280000300800 */
[----:B------:R-:W4:Y:S01]  /*4c820*/  LDL.LU R71, [R1+0x1d3c] ;  /* 0x001d3c0001477983 */ /* 0x000f220000300800 */
[----:B-1----:R-:W-:Y:S01]  /*4c830*/  MOV R4, R78 ;  /* 0x0000004e00047202 */ /* 0x002fe20000000f00 */
[----:B------:R-:W-:-:S02]  /*4c840*/  IMAD.MOV.U32 R5, RZ, RZ, R79 ;  /* 0x000000ffff057224 */ /* 0x000fc400078e004f */
[----:B------:R-:W-:Y:S04]  /*4c850*/  STL [R1+0x1da4], R75 ;  /* 0x001da44b01007387 */ /* 0x000fe80000100800 */
[----:B------:R1:W-:Y:S02]  /*4c860*/  LDGSTS.E [R2+0x880], [R4.64], P1 ;  /* 0x0088000004027fae */ /* 0x0003e40008921848 */
[----:B-1----:R-:W-:Y:S01]  /*4c870*/  MOV R4, R76 ;  /* 0x0000004c00047202 */ /* 0x002fe20000000f00 */
[----:B------:R-:W-:-:S05]  /*4c880*/  IMAD.MOV.U32 R5, RZ, RZ, R77 ;  /* 0x000000ffff057224 */ /* 0x000fca00078e004d */
[----:B------:R1:W-:Y:S02]  /*4c890*/  LDGSTS.E [R2+0x900], [R4.64], P1 ;  /* 0x0090000004027fae */ /* 0x0003e40008921848 */
[----:B-1----:R-:W-:Y:S02]  /*4c8a0*/  MOV R4, R75 ;  /* 0x0000004b00047202 */ /* 0x002fe40000000f00 */
[----:B--2---:R-:W-:-:S05]  /*4c8b0*/  IADD3.X R66, R66, R3, RZ, P2, !PT ;  /* 0x0000000342427210 */ /* 0x004fca00017fe4ff */
[----:B------:R1:W-:Y:S01]  /*4c8c0*/  STL [R1+0x1d98], R66 ;  /* 0x001d984201007387 */ /* 0x0003e20000100800 */
[----:B---3--:R-:W-:-:S03]  /*4c8d0*/  IMAD.X R62, R62, 0x1, R3, P3 ;  /* 0x000000013e3e7824 */ /* 0x008fc600018e0603 */
[----:B------:R-:W-:Y:S01]  /*4c8e0*/  STL [R1+0x1d9c], R74 ;  /* 0x001d9c4a01007387 */ /* 0x000fe20000100800 */
[----:B------:R-:W-:-:S03]  /*4c8f0*/  IMAD.MOV.U32 R5, RZ, RZ, R66 ;  /* 0x000000ffff057224 */ /* 0x000fc600078e0042 */
[----:B------:R2:W-:Y:S04]  /*4c900*/  STL [R1+0x1d90], R62 ;  /* 0x001d903e01007387 */ /* 0x0005e80000100800 */
[----:B------:R-:W3:Y:S04]  /*4c910*/  LDL.LU R70, [R1+0x1ca8] ;  /* 0x001ca80001467983 */ /* 0x000ee80000300800 */
[----:B------:R-:W3:Y:S04]  /*4c920*/  LDL.LU R69, [R1+0x1cb4] ;  /* 0x001cb40001457983 */ /* 0x000ee80000300800 */
[----:B------:R2:W-:Y:S04]  /*4c930*/  LDGSTS.E [R2+0x980], [R4.64], P1 ;  /* 0x0098000004027fae */ /* 0x0005e80008921848 */
[----:B-1----:R-:W3:Y:S01]  /*4c940*/  LDL.LU R66, [R1+0x1ca0] ;  /* 0x001ca00001427983 */ /* 0x002ee20000300800 */
[----:B--2---:R-:W-:-:S03]  /*4c950*/  IMAD.MOV.U32 R5, RZ, RZ, R62 ;  /* 0x000000ffff057224 */ /* 0x004fc600078e003e */
[----:B------:R-:W2:Y:S01]  /*4c960*/  LDL.LU R62, [R1+0x1cac] ;  /* 0x001cac00013e7983 */ /* 0x000ea20000300800 */
[-C--:B------:R-:W-:Y:S02]  /*4c970*/  IADD3 R63, P2, R63, R6.reuse, RZ ;  /* 0x000000063f3f7210 */ /* 0x080fe40007f5e0ff */
[----:B------:R-:W-:Y:S02]  /*4c980*/  IADD3 R7, P3, R7, R6, RZ ;  /* 0x0000000607077210 */ /* 0x000fe40007f7e0ff */
[----:B------:R-:W-:Y:S02]  /*4c990*/  MOV R4, R74 ;  /* 0x0000004a00047202 */ /* 0x000fe40000000f00 */
[----:B------:R-:W-:Y:S01]  /*4c9a0*/  IADD3.X R65, R65, R3, RZ, P2, !PT ;  /* 0x0000000341417210 */ /* 0x000fe200017fe4ff */
[----:B------:R-:W-:Y:S01]  /*4c9b0*/  STL [R1+0x1d94], R63 ;  /* 0x001d943f01007387 */ /* 0x000fe20000100800 */
[----:B------:R-:W-:-:S03]  /*4c9c0*/  IMAD.X R61, R61, 0x1, R3, P3 ;  /* 0x000000013d3d7824 */ /* 0x000fc600018e0603 */
[----:B------:R1:W-:Y:S04]  /*4c9d0*/  LDGSTS.E [R2+0xa00], [R4.64], P1 ;  /* 0x00a0000004027fae */ /* 0x0003e80008921848 */
[----:B------:R1:W-:Y:S04]  /*4c9e0*/  STL [R1+0x1d88], R65 ;  /* 0x001d884101007387 */ /* 0x0003e80000100800 */
[----:B------:R-:W-:Y:S01]  /*4c9f0*/  STL [R1+0x1d8c], R7 ;  /* 0x001d8c0701007387 */ /* 0x000fe20000100800 */
[----:B-1----:R-:W-:Y:S01]  /*4ca00*/  MOV R4, R63 ;  /* 0x0000003f00047202 */ /* 0x002fe20000000f00 */
[----:B------:R-:W-:-:S02]  /*4ca10*/  IMAD.MOV.U32 R5, RZ, RZ, R65 ;  /* 0x000000ffff057224 */ /* 0x000fc400078e0041 */
[----:B------:R1:W-:Y:S04]  /*4ca20*/  STL [R1+0x1d80], R61 ;  /* 0x001d803d01007387 */ /* 0x0003e80000100800 */
[----:B------:R-:W2:Y:S04]  /*4ca30*/  LDL.LU R68, [R1+0x1c98] ;  /* 0x001c980001447983 */ /* 0x000ea80000300800 */
[----:B------:R1:W-:Y:S04]  /*4ca40*/  LDGSTS.E [R2+0xa80], [R4.64], P1 ;  /* 0x00a8000004027fae */ /* 0x0003e80008921848 */
[----:B------:R-:W2:Y:S04]  /*4ca50*/  LDL.LU R67, [R1+0x1ca4] ;  /* 0x001ca40001437983 */ /* 0x000ea80000300800 */
[----:B------:R-:W2:Y:S01]  /*4ca60*/  LDL.LU R65, [R1+0x1c90] ;  /* 0x001c900001417983 */ /* 0x000ea20000300800 */
[----:B-1----:R-:W-:-:S03]  /*4ca70*/  IMAD.MOV.U32 R5, RZ, RZ, R61 ;  /* 0x000000ffff057224 */ /* 0x002fc600078e003d */
[----:B------:R-:W2:Y:S01]  /*4ca80*/  LDL.LU R61, [R1+0x1c9c] ;  /* 0x001c9c00013d7983 */ /* 0x000ea20000300800 */
[----:B------:R-:W-:Y:S02]  /*4ca90*/  MOV R4, R7 ;  /* 0x0000000700047202 */ /* 0x000fe40000000f00 */
[----:B------:R-:W-:Y:S01]  /*4caa0*/  ISETP.GT.AND P2, PT, R0, 0x6, PT ;  /* 0x000000060000780c */ /* 0x000fe20003f44270 */
[----:B------:R-:W2:Y:S04]  /*4cab0*/  LDL.LU R63, [R1+0x1c94] ;  /* 0x001c9400013f7983 */ /* 0x000ea80000300800 */
[----:B------:R1:W-:Y:S01]  /*4cac0*/  LDGSTS.E [R2+0xb00], [R4.64], P1 ;  /* 0x00b0000004027fae */ /* 0x0003e20008921848 */
[----:B----4-:R-:W-:-:S03]  /*4cad0*/  IADD3 R60, P3, R60, R6, RZ ;  /* 0x000000063c3c7210 */ /* 0x010fc60007f7e0ff */
[----:B------:R-:W4:Y:S01]  /*4cae0*/  LDL.LU R7, [R1+0x1c8c] ;  /* 0x001c8c0001077983 */ /* 0x000f220000300800 */
[----:B------:R-:W-:Y:S02]  /*4caf0*/  IADD3.X R64, R64, R3, RZ, P3, !PT ;  /* 0x0000000340407210 */ /* 0x000fe40001ffe4ff */
[----:B-1----:R-:W-:Y:S02]  /*4cb00*/  SEL R4, RZ, 0x4, !P2 ;  /* 0x00000004ff047807 */ /* 0x002fe40005000000 */
[----:B------:R-:W-:Y:S02]  /*4cb10*/  IADD3 R71, P4, R71, R6, RZ ;  /* 0x0000000647477210 */ /* 0x000fe40007f9e0ff */
[----:B------:R-:W-:Y:S01]  /*4cb20*/  SEL R4, R4, RZ, !P0 ;  /* 0x000000ff04047207 */ /* 0x000fe20004000000 */
[----:B------:R-:W-:Y:S02]  /*4cb30*/  STL [R1+0x1d84], R60 ;  /* 0x001d843c01007387 */ /* 0x000fe40000100800 */
[----:B------:R-:W-:Y:S01]  /*4cb40*/  IMAD.X R72, R72, 0x1, R3, P4 ;  /* 0x0000000148487824 */ /* 0x000fe200020e0603 */
[----:B------:R-:W-:Y:S01]  /*4cb50*/  ISETP.NE.U32.AND P2, PT, R4, RZ, PT ;  /* 0x000000ff0400720c */ /* 0x000fe20003f45070 */
[----:B------:R1:W-:Y:S01]  /*4cb60*/  STL [R1+0x1d78], R64 ;  /* 0x001d784001007387 */ /* 0x0003e20000100800 */
[----:B------:R-:W-:Y:S01]  /*4cb70*/  MOV R4, R60 ;  /* 0x0000003c00047202 */ /* 0x000fe20000000f00 */
[----:B------:R-:W-:-:S02]  /*4cb80*/  IMAD.MOV.U32 R5, RZ, RZ, R64 ;  /* 0x000000ffff057224 */ /* 0x000fc400078e0040 */
[----:B------:R-:W-:Y:S04]  /*4cb90*/  STL [R1+0x1d3c], R71 ;  /* 0x001d3c4701007387 */ /* 0x000fe80000100800 */
[----:B------:R1:W-:Y:S04]  /*4cba0*/  LDGSTS.E [R2+0xb80], [R4.64], P1 ;  /* 0x00b8000004027fae */ /* 0x0003e80008921848 */
[----:B-1----:R-:W4:Y:S04]  /*4cbb0*/  LDL.LU R64, [R1+0x1c88] ;  /* 0x001c880001407983 */ /* 0x002f280000300800 */
[----:B------:R-:W-:Y:S04]  /*4cbc0*/  STL [R1+0x1cb0], R72 ;  /* 0x001cb04801007387 */ /* 0x000fe80000100800 */
[----:B------:R-:W4:Y:S01]  /*4cbd0*/  LDL.LU R60, [R1+0x1c80] ;  /* 0x001c8000013c7983 */ /* 0x000f220000300800 */
[----:B------:R-:W-:Y:S01]  /*4cbe0*/  MOV R4, R71 ;  /* 0x0000004700047202 */ /* 0x000fe20000000f00 */
[----:B------:R-:W-:-:S05]  /*4cbf0*/  IMAD.MOV.U32 R5, RZ, RZ, R72 ;  /* 0x000000ffff057224 */ /* 0x000fca00078e0048 */
[----:B------:R1:W-:Y:S01]  /*4cc00*/  LDGSTS.E [R2+0x1800], [R4.64], P2 ;  /* 0x0180000004027fae */ /* 0x0003e20009121848 */
[----:B---3--:R-:W-:-:S04]  /*4cc10*/  IADD3 R69, P1, R69, R6, RZ ;  /* 0x0000000645457210 */ /* 0x008fc80007f3e0ff */
        /* <DEDUP_REMOVED lines=13> */
[----:B------:R-:W3:Y:S04]  /*4ccf0*/  LDL.LU R62, [R1+0x1c84] ;  /* 0x001c8400013e7983 */ /* 0x000ee80000300800 */
[----:B------:R-:W2:Y:S04]  /*4cd00*/  LDL.LU R72, [R1+0x1bfc] ;  /* 0x001bfc0001487983 */ /* 0x000ea80000300800 */
[----:B------:R-:W2:Y:S01]  /*4cd10*/  LDL.LU R71, [R1+0x1c00] ;  /* 0x001c000001477983 */ /* 0x000ea20000300800 */
[----:B------:R-:W-:-:S03]  /*4cd20*/  IADD3 R67, P1, R67, R6, RZ ;  /* 0x0000000643437210 */ /* 0x000fc60007f3e0ff */
[----:B------:R1:W-:Y:S01]  /*4cd30*/  LDGSTS.E [R2+0x1900], [R4.64], P2 ;  /* 0x0190000004027fae */ /* 0x0003e20009121848 */
[----:B------:R-:W-:Y:S02]  /*4cd40*/  IADD3.X R68, R68, R3, RZ, P1, !PT ;  /* 0x0000000344447210 */ /* 0x000fe40000ffe4ff */
[----:B------:R-:W-:Y:S01]  /*4cd50*/  IADD3 R61, P3, R61, R6, RZ ;  /* 0x000000063d3d7210 */ /* 0x000fe20007f7e0ff */
        /* <DEDUP_REMOVED lines=8> */
[----:B------:R-:W2:Y:S01]  /*4cde0*/  LDL.LU R69, [R1+0x1c08] ;  /* 0x001c080001457983 */ /* 0x000ea20000300800 */
[----:B------:R-:W-:-:S03]  /*4cdf0*/  IADD3 R63, P1, R63, R6, RZ ;  /* 0x000000063f3f7210 */ /* 0x000fc60007f3e0ff */
[----:B------:R1:W-:Y:S01]  /*4ce00*/  LDGSTS.E [R2+0x1980], [R4.64], P2 ;  /* 0x0198000004027fae */ /* 0x0003e20009121848 */
[----:B----4-:R-:W-:Y:S01]  /*4ce10*/  IADD3 R7, P3, R7, R6, RZ ;  /* 0x0000000607077210 */ /* 0x010fe20007f7e0ff */
[----:B-1----:R-:W-:Y:S01]  /*4ce20*/  IMAD.MOV.U32 R5, RZ, RZ, R65 ;  /* 0x000000ffff057224 */ /* 0x002fe200078e0041 */
[----:B------:R-:W-:Y:S01]  /*4ce30*/  MOV R4, R61 ;  /* 0x0000003d00047202 */ /* 0x000fe20000000f00 */
[----:B------:R-:W4:Y:S01]  /*4ce40*/  LDL.LU R65, [R1+0x1c0c] ;  /* 0x001c0c0001417983 */ /* 0x000f220000300800 */
[----:B------:R-:W-:-:S03]  /*4ce50*/  IADD3.X R64, R64, R3, RZ, P1, !PT ;  /* 0x0000000340407210 */ /* 0x000fc60000ffe4ff */
[----:B------:R-:W4:Y:S04]  /*4ce60*/  LDL.LU R61, [R1+0x1c10] ;  /* 0x001c1000013d7983 */ /* 0x000f280000300800 */
[----:B------:R1:W-:Y:S01]  /*4ce70*/  LDGSTS.E [R2+0x1a00], [R4.64], P2 ;  /* 0x01a0000004027fae */ /* 0x0003e20009121848 */
[----:B------:R-:W-:-:S03]  /*4ce80*/  IMAD.X R60, R60, 0x1, R3, P3 ;  /* 0x000000013c3c7824 */ /* 0x000fc600018e0603 */
[----:B------:R-:W-:Y:S04]  /*4ce90*/  STL [R1+0x1c94], R63 ;  /* 0x001c943f01007387 */ /* 0x000fe80000100800 */
[----:B------:R1:W-:Y:S02]  /*4cea0*/  STL [R1+0x1c88], R64 ;  /* 0x001c884001007387 */ /* 0x0003e40000100800 */
[----:B-1----:R-:W-:Y:S01]  /*4ceb0*/  MOV R4, R63 ;  /* 0x0000003f00047202 */ /* 0x002fe20000000f00 */
[----:B------:R-:W-:Y:S01]  /*4cec0*/  IMAD.MOV.U32 R5, RZ, RZ, R64 ;  /* 0x000000ffff057224 */ /* 0x000fe200078e0040 */
[----:B------:R-:W-:Y:S04]  /*4ced0*/  STL [R1+0x1c8c], R7 ;  /* 0x001c8c0701007387 */ /* 0x000fe80000100800 */
[----:B------:R1:W-:Y:S04]  /*4cee0*/  STL [R1+0x1c80], R60 ;  /* 0x001c803c01007387 */ /* 0x0003e80000100800 */
[----:B------:R-:W4:Y:S04]  /*4cef0*/  LDL.LU R68, [R1+0x1c14] ;  /* 0x001c140001447983 */ /* 0x000f280000300800 */
[----:B------:R1:W-:Y:S04]  /*4cf00*/  LDGSTS.E [R2+0x1a80], [R4.64], P2 ;  /* 0x01a8000004027fae */ /* 0x0003e80009121848 */
[----:B------:R-:W4:Y:S04]  /*4cf10*/  LDL.LU R67, [R1+0x1c18] ;  /* 0x001c180001437983 */ /* 0x000f280000300800 */
[----:B------:R-:W4:Y:S01]  /*4cf20*/  LDL.LU R64, [R1+0x1c1c] ;  /* 0x001c1c0001407983 */ /* 0x000f220000300800 */
        /* <DEDUP_REMOVED lines=20> */
[----:B-1----:R-:W3:Y:S04]  /*4d070*/  LDL.LU R66, [R1+0x1c24] ;  /* 0x001c240001427983 */ /* 0x002ee80000300800 */
[----:B------:R-:W-:Y:S04]  /*4d080*/  STL [R1+0x1bfc], R72 ;  /* 0x001bfc4801007387 */ /* 0x000fe80000100800 */
[----:B------:R-:W3:Y:S01]  /*4d090*/  LDL.LU R62, [R1+0x1c2c] ;  /* 0x001c2c00013e7983 */ /* 0x000ee20000300800 */
[----:B--2---:R-:W-:Y:S01]  /*4d0a0*/  MOV R4, R71 ;  /* 0x0000004700047202 */ /* 0x004fe20000000f00 */
[----:B------:R-:W-:-:S05]  /*4d0b0*/  IMAD.MOV.U32 R5, RZ, RZ, R72 ;  /* 0x000000ffff057224 */ /* 0x000fca00078e0048 */
[----:B------:R1:W-:Y:S01]  /*4d0c0*/  LDGSTS.E [R2+0x2800], [R4.64], P1 ;  /* 0x0280000004027fae */ /* 0x0003e20008921848 */
[----:B------:R-:W-:-:S04]  /*4d0d0*/  IADD3 R69, P2, R69, R6, RZ ;  /* 0x0000000645457210 */ /* 0x000fc80007f5e0ff */
[----:B------:R-:W-:Y:S01]  /*4d0e0*/  IADD3.X R70, R70, R3, RZ, P2, !PT ;  /* 0x0000000346467210 */ /* 0x000fe200017fe4ff */
[----:B------:R-:W-:Y:S01]  /*4d0f0*/  STL [R1+0x1c08], R69 ;  /* 0x001c084501007387 */ /* 0x000fe20000100800 */
[----:B-1----:R-:W-:-:S03]  /*4d100*/  MOV R4, R69 ;  /* 0x0000004500047202 */ /* 0x002fc60000000f00 */
[----:B------:R-:W-:Y:S01]  /*4d110*/  IMAD.MOV.U32 R5, RZ, RZ, R70 ;  /* 0x000000ffff057224 */ /* 0x000fe200078e0046 */
[----:B------:R-:W-:Y:S04]  /*4d120*/  STL [R1+0x1c04], R70 ;  /* 0x001c044601007387 */ /* 0x000fe80000100800 */
[----:B------:R1:W-:Y:S01]  /*4d130*/  LDGSTS.E [R2+0x2880], [R4.64], P1 ;  /* 0x0288000004027fae */ /* 0x0003e20008921848 */
[----:B----4-:R-:W-:-:S05]  /*4d140*/  IADD3 R61, P3, R61, R6, RZ ;  /* 0x000000063d3d7210 */ /* 0x010fca0007f7e0ff */
        /* <DEDUP_REMOVED lines=21> */
[----:B------:R-:W4:Y:S01]  /*4d2a0*/  LDL.LU R69, [R1+0x1b00] ;  /* 0x001b000001457983 */ /* 0x000f220000300800 */
[----:B------:R-:W-:-:S03]  /*4d2b0*/  IADD3 R63, P2, R63, R6, RZ ;  /* 0x000000063f3f7210 */ /* 0x000fc60007f5e0ff */
[----:B------:R1:W-:Y:S01]  /*4d2c0*/  LDGSTS.E [R2+0x2980], [R4.64], P1 ;  /* 0x0298000004027fae */ /* 0x0003e20008921848 */
        /* <DEDUP_REMOVED lines=8> */
[----:B---3--:R-:W-:-:S05]  /*4d350*/  IADD3.X R66, R66, R3, RZ, P2, !PT ;  /* 0x0000000342427210 */ /* 0x008fca00017fe4ff */
[----:B------:R-:W-:Y:S02]  /*4d360*/  IMAD.MOV.U32 R5, RZ, RZ, R66 ;  /* 0x000000ffff057224 */ /* 0x000fe400078e0042 */
[----:B------:R-:W-:Y:S01]  /*4d370*/  IMAD.X R62, R62, 0x1, R3, P3 ;  /* 0x000000013e3e7824 */ /* 0x000fe200018e0603 */
[----:B------:R1:W-:Y:S04]  /*4d380*/  STL [R1+0x1c24], R66 ;  /* 0x001c244201007387 */ /* 0x0003e80000100800 */
[----:B------:R-:W-:Y:S04]  /*4d390*/  STL [R1+0x1c30], R7 ;  /* 0x001c300701007387 */ /* 0x000fe80000100800 */
[----:B------:R3:W-:Y:S04]  /*4d3a0*/  STL [R1+0x1c2c], R62 ;  /* 0x001c2c3e01007387 */ /* 0x0007e80000100800 */
[----:B------:R-:W2:Y:S04]  /*4d3b0*/  LDL.LU R68, [R1+0x1b0c] ;  /* 0x001b0c0001447983 */ /* 0x000ea80000300800 */
[----:B------:R3:W-:Y:S04]  /*4d3c0*/  LDGSTS.E [R2+0x2a80], [R4.64], P1 ;  /* 0x02a8000004027fae */ /* 0x0007e80008921848 */
[----:B------:R-:W2:Y:S04]  /*4d3d0*/  LDL.LU R67, [R1+0x1b14] ;  /* 0x001b140001437983 */ /* 0x000ea80000300800 */
[----:B-1----:R-:W2:Y:S01]  /*4d3e0*/  LDL.LU R66, [R1+0x1b18] ;  /* 0x001b180001427983 */ /* 0x002ea20000300800 */
[----:B---3--:R-:W-:-:S03]  /*4d3f0*/  IMAD.MOV.U32 R5, RZ, RZ, R62 ;  /* 0x000000ffff057224 */ /* 0x008fc600078e003e */
[----:B------:R-:W3:Y:S01]  /*4d400*/  LDL.LU R62, [R1+0x1b1c] ;  /* 0x001b1c00013e7983 */ /* 0x000ee20000300800 */
[----:B------:R-:W-:Y:S02]  /*4d410*/  MOV R4, R7 ;  /* 0x0000000700047202 */ /* 0x000fe40000000f00 */
[----:B------:R-:W-:Y:S01]  /*4d420*/  ISETP.GT.AND P2, PT, R0, 0xe, PT ;  /* 0x0000000e0000780c */ /* 0x000fe20003f44270 */
[----:B------:R-:W3:Y:S04]  /*4d430*/  LDL.LU R63, [R1+0x1b24] ;  /* 0x001b2400013f7983 */ /* 0x000ee80000300800 */
[----:B------:R1:W-:Y:S04]  /*4d440*/  LDGSTS.E [R2+0x2b00], [R4.64], P1 ;  /* 0x02b0000004027fae */ /* 0x0003e80008921848 */
[----:B------:R-:W3:Y:S01]  /*4d450*/  LDL.LU R7, [R1+0x1b2c] ;  /* 0x001b2c0001077983 */ /* 0x000ee20000300800 */
[----:B-1----:R-:W-:-:S02]  /*4d460*/  SEL R4, RZ, 0x4, !P2 ;  /* 0x00000004ff047807 */ /* 0x002fc40005000000 */
[-C--:B----4-:R-:W-:Y:S02]  /*4d470*/  IADD3 R61, P3, R61, R6.reuse, RZ ;  /* 0x000000063d3d7210 */ /* 0x090fe40007f7e0ff */
[----:B------:R-:W-:Y:S02]  /*4d480*/  SEL R4, R4, RZ, !P0 ;  /* 0x000000ff04047207 */ /* 0x000fe40004000000 */
[----:B------:R-:W-:Y:S02]  /*4d490*/  IADD3.X R65, R65, R3, RZ, P3, !PT ;  /* 0x0000000341417210 */ /* 0x000fe40001ffe4ff */
        /* <DEDUP_REMOVED lines=9> */
[----:B-1----:R-:W3:Y:S04]  /*4d530*/  LDL.LU R65, [R1+0x1b20] ;  /* 0x001b200001417983 */ /* 0x002ee80000300800 */
[----:B------:R-:W-:Y:S04]  /*4d540*/  STL [R1+0x1af4], R72 ;  /* 0x001af44801007387 */ /* 0x000fe80000100800 */
[----:B------:R-:W3:Y:S01]  /*4d550*/  LDL.LU R61, [R1+0x1b28] ;  /* 0x001b2800013d7983 */ /* 0x000ee20000300800 */
[----:B----4-:R-:W-:Y:S01]  /*4d560*/  MOV R4, R71 ;  /* 0x0000004700047202 */ /* 0x010fe20000000f00 */
        /* <DEDUP_REMOVED lines=20> */
[----:B--2---:R-:W-:-:S04]  /*4d6b0*/  IADD3 R67, P1, R67, R6, RZ ;  /* 0x0000000643437210 */ /* 0x004fc80007f3e0ff */
[----:B------:R-:W-:Y:S02]  /*4d6c0*/  IADD3.X R68, R68, R3, RZ, P1, !PT ;  /* 0x0000000344447210 */ /* 0x000fe40000ffe4ff */
[----:B---3--:R-:W-:Y:S01]  /*4d6d0*/  IADD3 R62, P3, R62, R6, RZ ;  /* 0x000000063e3e7210 */ /* 0x008fe20007f7e0ff */
[----:B------:R-:W-:Y:S04]  /*4d6e0*/  STL [R1+0x1b14], R67 ;  /* 0x001b144301007387 */ /* 0x000fe80000100800 */
[----:B------:R-:W-:Y:S01]  /*4d6f0*/  IMAD.X R66, R66, 0x1, R3, P3 ;  /* 0x0000000142427824 */ /* 0x000fe200018e0603 */
[----:B------:R-:W-:Y:S01]  /*4d700*/  STL [R1+0x1b0c], R68 ;  /* 0x001b0c4401007387 */ /* 0x000fe20000100800 */
[----:B----4-:R-:W-:Y:S01]  /*4d710*/  MOV R4, R67 ;  /* 0x0000004300047202 */ /* 0x010fe20000000f00 */
[----:B------:R-:W-:-:S02]  /*4d720*/  IMAD.MOV.U32 R5, RZ, RZ, R68 ;  /* 0x000000ffff057224 */ /* 0x000fc400078e0044 */
[----:B------:R-:W-:Y:S04]  /*4d730*/  STL [R1+0x1b1c], R62 ;  /* 0x001b1c3e01007387 */ /* 0x000fe80000100800 */
[----:B------:R1:W-:Y:S04]  /*4d740*/  STL [R1+0x1b18], R66 ;  /* 0x001b184201007387 */ /* 0x0003e80000100800 */
[----:B------:R-:W2:Y:S04]  /*4d750*/  LDL.LU R70, [R1+0xf8c] ;  /* 0x000f8c0001467983 */ /* 0x000ea80000300800 */
[----:B------:R-:W3:Y:S04]  /*4d760*/  LDL.LU R69, [R1+0xf90] ;  /* 0x000f900001457983 */ /* 0x000ee80000300800 */
[----:B------:R4:W-:Y:S02]  /*4d770*/  LDGSTS.E [R2+0x3980], [R4.64], P2 ;  /* 0x0398000004027fae */ /* 0x0009e40009121848 */
[----:B----4-:R-:W-:Y:S01]  /*4d780*/  IMAD.MOV.U32 R5, RZ, RZ, R66 ;  /* 0x000000ffff057224 */ /* 0x010fe200078e0042 */
[----:B------:R-:W-:Y:S01]  /*4d790*/  MOV R4, R62 ;  /* 0x0000003e00047202 */ /* 0x000fe20000000f00 */
[----:B-1----:R-:W4:Y:S04]  /*4d7a0*/  LDL.LU R66, [R1+0xf94] ;  /* 0x000f940001427983 */ /* 0x002f280000300800 */
[----:B------:R-:W4:Y:S01]  /*4d7b0*/  LDL.LU R62, [R1+0xf98] ;  /* 0x000f9800013e7983 */ /* 0x000f220000300800 */
        /* <DEDUP_REMOVED lines=23> */
[-C--:B------:R-:W-:Y:S02]  /*4d930*/  IADD3 R60, P3, R60, R6.reuse, RZ ;  /* 0x000000063c3c7210 */ /* 0x080fe40007f7e0ff */
[----:B------:R-:W-:Y:S02]  /*4d940*/  SEL R4, R4, RZ, !P0 ;  /* 0x000000ff04047207 */ /* 0x000fe40004000000 */
[----:B------:R-:W-:Y:S02]  /*4d950*/  IADD3.X R64, R64, R3, RZ, P3, !PT ;  /* 0x0000000340407210 */ /* 0x000fe40001ffe4ff */
[----:B------:R-:W-:Y:S01]  /*4d960*/  IADD3 R71, P4, R71, R6, RZ ;  /* 0x0000000647477210 */ /* 0x000fe20007f9e0ff */
[----:B------:R-:W-:Y:S01]  /*4d970*/  STL [R1+0x1b34], R60 ;  /* 0x001b343c01007387 */ /* 0x000fe20000100800 */
[----:B------:R-:W-:Y:S01]  /*4d980*/  ISETP.NE.U32.AND P1, PT, R4, RZ, PT ;  /* 0x000000ff0400720c */ /* 0x000fe20003f25070 */
        /* <DEDUP_REMOVED lines=26> */
[----:B-1----:R-:W3:Y:S04]  /*4db30*/  LDL.LU R66, [R1+0xfbc] ;  /* 0x000fbc0001427983 */ /* 0x002ee80000300800 */
[----:B------:R-:W4:Y:S04]  /*4db40*/  LDL.LU R62, [R1+0xfc0] ;  /* 0x000fc000013e7983 */ /* 0x000f280000300800 */
[----:B------:R-:W3:Y:S04]  /*4db50*/  LDL.LU R72, [R1+0x1084] ;  /* 0x0010840001487983 */ /* 0x000ee80000300800 */
[----:B------:R-:W3:Y:S01]  /*4db60*/  LDL.LU R71, [R1+0x1088] ;  /* 0x0010880001477983 */ /* 0x000ee20000300800 */
        /* <DEDUP_REMOVED lines=10> */
[----:B------:R-:W2:Y:S04]  /*4dc10*/  LDL.LU R70, [R1+0x108c] ;  /* 0x00108c0001467983 */ /* 0x000ea80000300800 */
[----:B------:R-:W2:Y:S01]  /*4dc20*/  LDL.LU R69, [R1+0x1090] ;  /* 0x0010900001457983 */ /* 0x000ea20000300800 */
[----:B------:R-:W-:-:S03]  /*4dc30*/  IADD3 R63, P2, R63, R6, RZ ;  /* 0x000000063f3f7210 */ /* 0x000fc60007f5e0ff */
[----:B------:R1:W-:Y:S01]  /*4dc40*/  LDGSTS.E [R2+0x4980], [R4.64], P1 ;  /* 0x0498000004027fae */ /* 0x0003e20008921848 */
[----:B------:R-:W-:Y:S01]  /*4dc50*/  IADD3 R7, P3, R7, R6, RZ ;  /* 0x0000000607077210 */ /* 0x000fe20007f7e0ff */
[----:B-1----:R-:W-:Y:S01]  /*4dc60*/  IMAD.MOV.U32 R5, RZ, RZ, R65 ;  /* 0x000000ffff057224 */ /* 0x002fe200078e0041 */
[----:B------:R-:W-:Y:S01]  /*4dc70*/  MOV R4, R61 ;  /* 0x0000003d00047202 */ /* 0x000fe20000000f00 */
[----:B------:R-:W2:Y:S04]  /*4dc80*/  LDL.LU R65, [R1+0x1094] ;  /* 0x0010940001417983 */ /* 0x000ea80000300800 */
[----:B------:R-:W2:Y:S04]  /*4dc90*/  LDL.LU R61, [R1+0x1098] ;  /* 0x00109800013d7983 */ /* 0x000ea80000300800 */
        /* <DEDUP_REMOVED lines=18> */
[----:B------:R1:W-:Y:S04]  /*4ddc0*/  LDGSTS.E [R2+0x4b00], [R4.64], P1 ;  /* 0x04b0000004027fae */ /* 0x0003e80008921848 */
[----:B------:R-:W2:Y:S01]  /*4ddd0*/  LDL.LU R7, [R1+0x10b8] ;  /* 0x0010b80001077983 */ /* 0x000ea20000300800 */
[----:B-1----:R-:W-:-:S04]  /*4dde0*/  SEL R4, RZ, 0x4, !P2 ;  /* 0x00000004ff047807 */ /* 0x002fc80005000000 */
[----:B------:R-:W-:-:S04]  /*4ddf0*/  SEL R4, R4, RZ, !P0 ;  /* 0x000000ff04047207 */ /* 0x000fc80004000000 */
[----:B------:R-:W-:Y:S02]  /*4de00*/  ISETP.NE.U32.AND P2, PT, R4, RZ, PT ;  /* 0x000000ff0400720c */ /* 0x000fe40003f45070 */
[----:B----4-:R-:W-:-:S04]  /*4de10*/  IADD3 R62, P3, R62, R6, RZ ;  /* 0x000000063e3e7210 */ /* 0x010fc80007f7e0ff */
[----:B---3--:R-:W-:Y:S02]  /*4de20*/  IADD3.X R66, R66, R3, RZ, P3, !PT ;  /* 0x0000000342427210 */ /* 0x008fe40001ffe4ff */
        /* <DEDUP_REMOVED lines=11> */
[----:B---3--:R-:W-:Y:S01]  /*4dee0*/  MOV R4, R71 ;  /* 0x0000004700047202 */ /* 0x008fe20000000f00 */
[----:B------:R-:W-:-:S05]  /*4def0*/  IMAD.MOV.U32 R5, RZ, RZ, R72 ;  /* 0x000000ffff057224 */ /* 0x000fca00078e0048 */
[----:B------:R1:W-:Y:S01]  /*4df00*/  LDGSTS.E [R2+0x5800], [R4.64], P2 ;  /* 0x0580000004027fae */ /* 0x0003e20009121848 */
[----:B--2---:R-:W-:-:S04]  /*4df10*/  IADD3 R69, P1, R69, R6, RZ ;  /* 0x0000000645457210 */ /* 0x004fc80007f3e0ff */
        /* <DEDUP_REMOVED lines=27> */
[----:B------:R-:W3:Y:S04]  /*4e0d0*/  LDL.LU R70, [R1+0x118c] ;  /* 0x00118c0001467983 */ /* 0x000ee80000300800 */
[----:B------:R-:W3:Y:S01]  /*4e0e0*/  LDL.LU R69, [R1+0x1190] ;  /* 0x0011900001457983 */ /* 0x000ee20000300800 */
[----:B------:R-:W-:-:S03]  /*4e0f0*/  IADD3 R63, P1, R63, R6, RZ ;  /* 0x000000063f3f7210 */ /* 0x000fc60007f3e0ff */
[----:B------:R1:W-:Y:S01]  /*4e100*/  LDGSTS.E [R2+0x5980], [R4.64], P2 ;  /* 0x0598000004027fae */ /* 0x0003e20009121848 */
[----:B------:R-:W-:Y:S01]  /*4e110*/  IADD3 R7, P3, R7, R6, RZ ;  /* 0x0000000607077210 */ /* 0x000fe20007f7e0ff */
[----:B-1----:R-:W-:Y:S01]  /*4e120*/  IMAD.MOV.U32 R5, RZ, RZ, R64 ;  /* 0x000000ffff057224 */ /* 0x002fe200078e0040 */
[----:B------:R-:W-:Y:S01]  /*4e130*/  MOV R4, R60 ;  /* 0x0000003c00047202 */ /* 0x000fe20000000f00 */
[----:B------:R-:W3:Y:S04]  /*4e140*/  LDL.LU R64, [R1+0x1194] ;  /* 0x0011940001407983 */ /* 0x000ee80000300800 */
[----:B------:R-:W3:Y:S04]  /*4e150*/  LDL.LU R60, [R1+0x1198] ;  /* 0x00119800013c7983 */ /* 0x000ee80000300800 */
        /* <DEDUP_REMOVED lines=13> */
[----:B----4-:R-:W-:-:S03]  /*4e230*/  IMAD.MOV.U32 R5, RZ, RZ, R62 ;  /* 0x000000ffff057224 */ /* 0x010fc600078e003e */
[----:B------:R-:W4:Y:S01]  /*4e240*/  LDL.LU R62, [R1+0x11a8] ;  /* 0x0011a800013e7983 */ /* 0x000f220000300800 */
[----:B------:R-:W-:Y:S02]  /*4e250*/  MOV R4, R7 ;  /* 0x0000000700047202 */ /* 0x000fe40000000f00 */
[----:B------:R-:W-:Y:S01]  /*4e260*/  ISETP.GT.AND P1, PT, R0, 0x1a, PT ;  /* 0x0000001a0000780c */ /* 0x000fe20003f24270 */
[----:B------:R-:W4:Y:S04]  /*4e270*/  LDL.LU R63, [R1+0x11b0] ;  /* 0x0011b000013f7983 */ /* 0x000f280000300800 */
[----:B------:R1:W-:Y:S04]  /*4e280*/  LDGSTS.E [R2+0x5b00], [R4.64], P2 ;  /* 0x05b0000004027fae */ /* 0x0003e80009121848 */
[----:B------:R-:W4:Y:S01]  /*4e290*/  LDL.LU R7, [R1+0x11b8] ;  /* 0x0011b80001077983 */ /* 0x000f220000300800 */
[----:B-1----:R-:W-:-:S02]  /*4e2a0*/  SEL R4, RZ, 0x4, !P1 ;  /* 0x00000004ff047807 */ /* 0x002fc40004800000 */
[-C--:B---3--:R-:W-:Y:S02]  /*4e2b0*/  IADD3 R61, P3, R61, R6.reuse, RZ ;  /* 0x000000063d3d7210 */ /* 0x088fe40007f7e0ff */
        /* <DEDUP_REMOVED lines=35> */
[----:B--2---:R-:W-:-:S04]  /*4e4f0*/  IADD3 R67, P2, R67, R6, RZ ;  /* 0x0000000643437210 */ /* 0x004fc80007f5e0ff */
[----:B------:R-:W-:Y:S02]  /*4e500*/  IADD3.X R68, R68, R3, RZ, P2, !PT ;  /* 0x0000000344447210 */ /* 0x000fe400017fe4ff */
[----:B----4-:R-:W-:Y:S01]  /*4e510*/  IADD3 R62, P3, R62, R6, RZ ;  /* 0x000000063e3e7210 */ /* 0x010fe20007f7e0ff */
[----:B------:R-:W-:Y:S04]  /*4e520*/  STL [R1+0x11a0], R67 ;  /* 0x0011a04301007387 */ /* 0x000fe80000100800 */
[----:B------:R-:W-:Y:S01]  /*4e530*/  IMAD.X R66, R66, 0x1, R3, P3 ;  /* 0x0000000142427824 */ /* 0x000fe200018e0603 */
[----:B------:R-:W-:Y:S01]  /*4e540*/  STL [R1+0x119c], R68 ;  /* 0x00119c4401007387 */ /* 0x000fe20000100800 */
[----:B---3--:R-:W-:Y:S01]  /*4e550*/  MOV R4, R67 ;  /* 0x0000004300047202 */ /* 0x008fe20000000f00 */
        /* <DEDUP_REMOVED lines=164> */
[----:B------:R-:W-:Y:S04]  /*4efa0*/  STL [R1+0x13b0], R63 ;  /* 0x0013b03f01007387 */ /* 0x000fe80000100800 */
[----:B------:R1:W-:Y:S02]  /*4efb0*/  LDGSTS.E [R2+0x8a00], [R4.64], P1 ;  /* 0x08a0000004027fae */ /* 0x0003e40008921848 */
[----:B-1----:R-:W-:-:S02]  /*4efc0*/  MOV R4, R63 ;  /* 0x0000003f00047202 */ /* 0x002fc40000000f00 */
[----:B----4-:R-:W-:-:S05]  /*4efd0*/  IADD3.X R66, R66, R3, RZ, P2, !PT ;  /* 0x0000000342427210 */ /* 0x010fca00017fe4ff */
[----:B------:R1:W-:Y:S01]  /*4efe0*/  STL [R1+0x13ac], R66 ;  /* 0x0013ac4201007387 */ /* 0x0003e20000100800 */
[----:B------:R-:W-:-:S03]  /*4eff0*/  IMAD.X R62, R62, 0x1, R3, P3 ;  /* 0x000000013e3e7824 */ /* 0x000fc600018e0603 */
[----:B------:R-:W-:Y:S01]  /*4f000*/  STL [R1+0x13b8], R7 ;  /* 0x0013b80701007387 */ /* 0x000fe20000100800 */
[----:B------:R-:W-:-:S03]  /*4f010*/  IMAD.MOV.U32 R5, RZ, RZ, R66 ;  /* 0x000000ffff057224 */ /* 0x000fc600078e0042 */
[----:B------:R4:W-:Y:S04]  /*4f020*/  STL [R1+0x13b4], R62 ;  /* 0x0013b43e01007387 */ /* 0x0009e80000100800 */
[----:B------:R-:W2:Y:S04]  /*4f030*/  LDL.LU R68, [R1+0x14a0] ;  /* 0x0014a00001447983 */ /* 0x000ea80000300800 */
[----:B------:R-:W2:Y:S04]  /*4f040*/  LDL.LU R67, [R1+0x14a4] ;  /* 0x0014a40001437983 */ /* 0x000ea80000300800 */
[----:B-1----:R-:W2:Y:S04]  /*4f050*/  LDL.LU R66, [R1+0x14a8] ;  /* 0x0014a80001427983 */ /* 0x002ea80000300800 */
[----:B------:R-:W2:Y:S01]  /*4f060*/  LDL.LU R63, [R1+0x14ac] ;  /* 0x0014ac00013f7983 */ /* 0x000ea20000300800 */
[----:B------:R-:W-:-:S03]  /*4f070*/  ISETP.GT.AND P2, PT, R0, 0x26, PT ;  /* 0x000000260000780c */ /* 0x000fc60003f44270 */
[----:B------:R1:W-:Y:S02]  /*4f080*/  LDGSTS.E [R2+0x8a80], [R4.64], P1 ;  /* 0x08a8000004027fae */ /* 0x0003e40008921848 */
[----:B-1----:R-:W-:Y:S01]  /*4f090*/  MOV R4, R7 ;  /* 0x0000000700047202 */ /* 0x002fe20000000f00 */
[----:B------:R-:W-:Y:S02]  /*4f0a0*/  IMAD.MOV.U32 R5, RZ, RZ, R62 ;  /* 0x000000ffff057224 */ /* 0x000fe400078e003e */
[----:B----4-:R-:W4:Y:S04]  /*4f0b0*/  LDL.LU R62, [R1+0x14b4] ;  /* 0x0014b400013e7983 */ /* 0x010f280000300800 */
[----:B------:R1:W-:Y:S04]  /*4f0c0*/  LDGSTS.E [R2+0x8b00], [R4.64], P1 ;  /* 0x08b0000004027fae */ /* 0x0003e80008921848 */
[----:B------:R-:W4:Y:S01]  /*4f0d0*/  LDL.LU R7, [R1+0x14bc] ;  /* 0x0014bc0001077983 */ /* 0x000f220000300800 */
[----:B---3--:R-:W-:-:S02]  /*4f0e0*/  IADD3 R61, P3, R61, R6, RZ ;  /* 0x000000063d3d7210 */ /* 0x008fc40007f7e0ff */
        /* <DEDUP_REMOVED lines=49> */
[----:B-1----:R-:W-:Y:S01]  /*4f400*/  IMAD.MOV.U32 R5, RZ, RZ, R66 ;  /* 0x000000ffff057224 */ /* 0x002fe200078e0042 */
[----:B------:R-:W-:Y:S01]  /*4f410*/  MOV R4, R63 ;  /* 0x0000003f00047202 */ /* 0x000fe20000000f00 */
[----:B------:R-:W2:Y:S04]  /*4f420*/  LDL.LU R66, [R1+0x1598] ;  /* 0x0015980001427983 */ /* 0x000ea80000300800 */
[----:B------:R-:W2:Y:S01]  /*4f430*/  LDL.LU R63, [R1+0x159c] ;  /* 0x00159c00013f7983 */ /* 0x000ea20000300800 */
[----:B----4-:R-:W-:-:S02]  /*4f440*/  IADD3 R62, P1, R62, R6, RZ ;  /* 0x000000063e3e7210 */ /* 0x010fc40007f3e0ff */
[----:B------:R-:W-:Y:S01]  /*4f450*/  IADD3 R7, P3, R7, R6, RZ ;  /* 0x0000000607077210 */ /* 0x000fe20007f7e0ff */
[----:B------:R1:W-:Y:S04]  /*4f460*/  LDGSTS.E [R2+0x9a00], [R4.64], P2 ;  /* 0x09a0000004027fae */ /* 0x0003e80009121848 */
[----:B------:R-:W-:Y:S01]  /*4f470*/  STL [R1+0x14b4], R62 ;  /* 0x0014b43e01007387 */ /* 0x000fe20000100800 */
[----:B------:R-:W-:Y:S02]  /*4f480*/  IADD3.X R65, R65, R3, RZ, P1, !PT ;  /* 0x0000000341417210 */ /* 0x000fe40000ffe4ff */
[----:B-1----:R-:W-:-:S03]  /*4f490*/  MOV R4, R62 ;  /* 0x0000003e00047202 */ /* 0x002fc60000000f00 */
        /* <DEDUP_REMOVED lines=72> */
[----:B------:R1:W-:Y:S01]  /*4f920*/  LDGSTS.E [R2+0xaa00], [R4.64], P1 ;  /* 0x0aa0000004027fae */ /* 0x0003e20008921848 */
[----:B------:R-:W-:-:S03]  /*4f930*/  IADD3.X R64, R64, R3, RZ, P2, !PT ;  /* 0x0000000340407210 */ /* 0x000fc600017fe4ff */
[----:B------:R1:W-:Y:S01]  /*4f940*/  STL [R1+0x15b4], R62 ;  /* 0x0015b43e01007387 */ /* 0x0003e20000100800 */
[----:B------:R-:W-:-:S03]  /*4f950*/  IMAD.X R60, R60, 0x1, R3, P3 ;  /* 0x000000013c3c7824 */ /* 0x000fc600018e0603 */
[----:B------:R-:W-:Y:S01]  /*4f960*/  STL [R1+0x15b0], R64 ;  /* 0x0015b04001007387 */ /* 0x000fe20000100800 */
[----:B-1----:R-:W-:Y:S01]  /*4f970*/  MOV R4, R62 ;  /* 0x0000003e00047202 */ /* 0x002fe20000000f00 */
[----:B------:R-:W-:Y:S02]  /*4f980*/  IMAD.MOV.U32 R5, RZ, RZ, R64 ;  /* 0x000000ffff057224 */ /* 0x000fe400078e0040 */
        /* <DEDUP_REMOVED lines=33> */
[----:B------:R-:W-:Y:S02]  /*4fba0*/  IADD3.X R70, R70, R3, RZ, P1, !PT ;  /* 0x0000000346467210 */ /* 0x000fe40000ffe4ff */
        /* <DEDUP_REMOVED lines=55> */
[----:B-1----:R-:W-:-:S04]  /*4ff20*/  SEL R4, RZ, 0x4, !P1 ;  /* 0x00000004ff047807 */ /* 0x002fc80004800000 */
[----:B------:R-:W-:Y:S02]  /*4ff30*/  SEL R4, R4, RZ, !P0 ;  /* 0x000000ff04047207 */ /* 0x000fe40004000000 */
[----:B----4-:R-:W-:-:S04]  /*4ff40*/  IADD3 R61, P3, R61, R6, RZ ;  /* 0x000000063d3d7210 */ /* 0x010fc80007f7e0ff */
[----:B------:R-:W-:Y:S02]  /*4ff50*/  IADD3.X R65, R65, R3, RZ, P3, !PT ;  /* 0x0000000341417210 */ /* 0x000fe40001ffe4ff */
[----:B------:R-:W-:-:S03]  /*4ff60*/  IADD3 R71, P4, R71, R6, RZ ;  /* 0x0000000647477210 */ /* 0x000fc60007f9e0ff */
[----:B------:R-:W-:Y:S01]  /*4ff70*/  IMAD.MOV.U32 R5, RZ, RZ, R65 ;  /* 0x000000ffff057224 */ /* 0x000fe200078e0041 */
[----:B------:R-:W-:Y:S01]  /*4ff80*/  ISETP.NE.U32.AND P1, PT, R4, RZ, PT ;  /* 0x000000ff0400720c */ /* 0x000fe20003f25070 */
[----:B------:R-:W-:Y:S01]  /*4ff90*/  STL [R1+0x16c4], R61 ;  /* 0x0016c43d01007387 */ /* 0x000fe20000100800 */
[----:B------:R-:W-:Y:S01]  /*4ffa0*/  MOV R4, R61 ;  /* 0x0000003d00047202 */ /* 0x000fe20000000f00 */
[----:B------:R-:W-:Y:S02]  /*4ffb0*/  IMAD.X R72, R72, 0x1, R3, P4 ;  /* 0x0000000148487824 */ /* 0x000fe400020e0603 */
[----:B------:R1:W-:Y:S04]  /*4ffc0*/  STL [R1+0x16c0], R65 ;  /* 0x0016c04101007387 */ /* 0x0003e80000100800 */
[----:B------:R-:W-:Y:S04]  /*4ffd0*/  STL [R1+0x178c], R71 ;  /* 0x00178c4701007387 */ /* 0x000fe80000100800 */
[----:B------:R4:W-:Y:S04]  /*4ffe0*/  LDGSTS.E [R2+0xbb80], [R4.64], P2 ;  /* 0x0bb8000004027fae */ /* 0x0009e80009121848 */
[----:B-1----:R-:W2:Y:S04]  /*4fff0*/  LDL.LU R65, [R1+0x17b0] ;  /* 0x0017b00001417983 */ /* 0x002ea80000300800 */
[----:B------:R-:W-:Y:S04]  /*50000*/  STL [R1+0x1788], R72 ;  /* 0x0017884801007387 */ /* 0x000fe80000100800 */
[----:B------:R-:W2:Y:S01]  /*50010*/  LDL.LU R61, [R1+0x17b8] ;  /* 0x0017b800013d7983 */ /* 0x000ea20000300800 */
[----:B----4-:R-:W-:Y:S01]  /*50020*/  MOV R4, R71 ;  /* 0x0000004700047202 */ /* 0x010fe20000000f00 */
[----:B------:R-:W-:Y:S01]  /*50030*/  IMAD.MOV.U32 R5, RZ, RZ, R72 ;  /* 0x000000ffff057224 */ /* 0x000fe200078e0048 */
[----:B------:R-:W-:-:S04]  /*50040*/  IADD3 R69, P2, R69, R6, RZ ;  /* 0x0000000645457210 */ /* 0x000fc80007f5e0ff */
[----:B------:R1:W-:Y:S01]  /*50050*/  LDGSTS.E [R2+0xc800], [R4.64], P1 ;  /* 0x0c80000004027fae */ /* 0x0003e20008921848 */
[----:B------:R-:W-:-:S03]  /*50060*/  IADD3.X R70, R70, R3, RZ, P2, !PT ;  /* 0x0000000346467210 */ /* 0x000fc600017fe4ff */
[----:B------:R-:W-:Y:S04]  /*50070*/  STL [R1+0x1794], R69 ;  /* 0x0017944501007387 */ /* 0x000fe80000100800 */
[----:B------:R-:W-:Y:S01]  /*50080*/  STL [R1+0x1790], R70 ;  /* 0x0017904601007387 */ /* 0x000fe20000100800 */
[----:B-1----:R-:W-:Y:S01]  /*50090*/  MOV R4, R69 ;  /* 0x0000004500047202 */ /* 0x002fe20000000f00 */
[----:B------:R-:W-:-:S05]  /*500a0*/  IMAD.MOV.U32 R5, RZ, RZ, R70 ;  /* 0x000000ffff057224 */ /* 0x000fca00078e0046 */
[----:B------:R1:W-:Y:S01]  /*500b0*/  LDGSTS.E [R2+0xc880], [R4.64], P1 ;  /* 0x0c88000004027fae */ /* 0x0003e20008921848 */
[----:B------:R-:W-:-:S05]  /*500c0*/  IADD3 R60, P3, R60, R6, RZ ;  /* 0x000000063c3c7210 */ /* 0x000fca0007f7e0ff */
[----:B------:R-:W-:Y:S01]  /*500d0*/  IMAD.X R62, R62, 0x1, R3, P3 ;  /* 0x000000013e3e7824 */ /* 0x000fe200018e0603 */
[----:B------:R-:W-:Y:S03]  /*500e0*/  STL [R1+0x179c], R60 ;  /* 0x00179c3c01007387 */ /* 0x000fe60000100800 */
[----:B-1----:R-:W-:Y:S01]  /*500f0*/  IMAD.MOV.U32 R5, RZ, RZ, R62 ;  /* 0x000000ffff057224 */ /* 0x002fe200078e003e */
[----:B------:R1:W-:Y:S01]  /*50100*/  STL [R1+0x1798], R62 ;  /* 0x0017983e01007387 */ /* 0x0003e20000100800 */
[----:B------:R-:W-:-:S05]  /*50110*/  MOV R4, R60 ;  /* 0x0000003c00047202 */ /* 0x000fca0000000f00 */
[----:B------:R4:W-:Y:S04]  /*50120*/  LDGSTS.E [R2+0xc900], [R4.64], P1 ;  /* 0x0c90000004027fae */ /* 0x0009e80008921848 */
[----:B-1----:R-:W2:Y:S04]  /*50130*/  LDL.LU R62, [R1+0x17c0] ;  /* 0x0017c000013e7983 */ /* 0x002ea80000300800 */
[----:B------:R-:W2:Y:S04]  /*50140*/  LDL.LU R60, [R1+0x17c4] ;  /* 0x0017c400013c7983 */ /* 0x000ea80000300800 */
[----:B------:R-:W2:Y:S04]  /*50150*/  LDL.LU R72, [R1+0x1888] ;  /* 0x0018880001487983 */ /* 0x000ea80000300800 */
[----:B------:R-:W2:Y:S01]  /*50160*/  LDL.LU R71, [R1+0x188c] ;  /* 0x00188c0001477983 */ /* 0x000ea20000300800 */
[----:B---3--:R-:W-:-:S04]  /*50170*/  IADD3 R67, P2, R67, R6, RZ ;  /* 0x0000000643437210 */ /* 0x008fc80007f5e0ff */
[----:B------:R-:W-:Y:S02]  /*50180*/  IADD3.X R68, R68, R3, RZ, P2, !PT ;  /* 0x0000000344447210 */ /* 0x000fe400017fe4ff */
[----:B--2---:R-:W-:Y:S01]  /*50190*/  IADD3 R63, P3, R63, R6, RZ ;  /* 0x000000063f3f7210 */ /* 0x004fe20007f7e0ff */
        /* <DEDUP_REMOVED lines=16> */
[----:B------:R1:W-:Y:S04]  /*502a0*/  LDGSTS.E [R2+0xca00], [R4.64], P1 ;  /* 0x0ca0000004027fae */ /* 0x0003e80008921848 */
[----:B------:R1:W-:Y:S01]  /*502b0*/  STL [R1+0x17b4], R64 ;  /* 0x0017b44001007387 */ /* 0x0003e20000100800 */
[----:B------:R-:W-:Y:S02]  /*502c0*/  IADD3.X R65, R65, R3, RZ, P2, !PT ;  /* 0x0000000341417210 */ /* 0x000fe400017fe4ff */
[----:B-1----:R-:W-:-:S03]  /*502d0*/  MOV R4, R64 ;  /* 0x0000004000047202 */ /* 0x002fc60000000f00 */
[----:B------:R1:W-:Y:S01]  /*502e0*/  STL [R1+0x17b0], R65 ;  /* 0x0017b04101007387 */ /* 0x0003e20000100800 */
[----:B------:R-:W-:-:S03]  /*502f0*/  IMAD.X R61, R61, 0x1, R3, P3 ;  /* 0x000000013d3d7824 */ /* 0x000fc600018e0603 */
[----:B------:R-:W-:Y:S01]  /*50300*/  STL [R1+0x17bc], R7 ;  /* 0x0017bc0701007387 */ /* 0x000fe20000100800 */
[----:B------:R-:W-:-:S03]  /*50310*/  IMAD.MOV.U32 R5, RZ, RZ, R65 ;  /* 0x000000ffff057224 */ /* 0x000fc600078e0041 */
[----:B------:R-:W4:Y:S04]  /*50320*/  LDL.LU R67, [R1+0x18a4] ;  /* 0x0018a40001437983 */ /* 0x000f280000300800 */
[----:B------:R1:W-:Y:S04]  /*50330*/  STL [R1+0x17b8], R61 ;  /* 0x0017b83d01007387 */ /* 0x0003e80000100800 */
[----:B------:R-:W4:Y:S01]  /*50340*/  LDL.LU R64, [R1+0x18ac] ;  /* 0x0018ac0001407983 */ /* 0x000f220000300800 */
[----:B------:R-:W-:-:S03]  /*50350*/  ISETP.GT.AND P2, PT, R0, 0x36, PT ;  /* 0x000000360000780c */ /* 0x000fc60003f44270 */
[----:B------:R1:W-:Y:S04]  /*50360*/  LDGSTS.E [R2+0xca80], [R4.64], P1 ;  /* 0x0ca8000004027fae */ /* 0x0003e80008921848 */
[----:B------:R-:W4:Y:S04]  /*50370*/  LDL.LU R68, [R1+0x18a0] ;  /* 0x0018a00001447983 */ /* 0x000f280000300800 */
[----:B-1----:R-:W4:Y:S01]  /*50380*/  LDL.LU R65, [R1+0x18a8] ;  /* 0x0018a80001417983 */ /* 0x002f220000300800 */
[----:B------:R-:W-:Y:S01]  /*50390*/  MOV R4, R7 ;  /* 0x0000000700047202 */ /* 0x000fe20000000f00 */
[----:B------:R-:W-:-:S02]  /*503a0*/  IMAD.MOV.U32 R5, RZ, RZ, R61 ;  /* 0x000000ffff057224 */ /* 0x000fc400078e003d */
[----:B------:R-:W4:Y:S04]  /*503b0*/  LDL.LU R61, [R1+0x18b4] ;  /* 0x0018b400013d7983 */ /* 0x000f280000300800 */
[----:B------:R1:W-:Y:S04]  /*503c0*/  LDGSTS.E [R2+0xcb00], [R4.64], P1 ;  /* 0x0cb0000004027fae */ /* 0x0003e80008921848 */
[----:B------:R-:W4:Y:S01]  /*503d0*/  LDL.LU R7, [R1+0x18bc] ;  /* 0x0018bc0001077983 */ /* 0x000f220000300800 */
[----:B-1----:R-:W-:Y:S02]  /*503e0*/  SEL R4, RZ, 0x4, !P2 ;  /* 0x00000004ff047807 */ /* 0x002fe40005000000 */
[----:B------:R-:W-:-:S02]  /*503f0*/  IADD3 R60, P3, R60, R6, RZ ;  /* 0x000000063c3c7210 */ /* 0x000fc40007f7e0ff */
[----:B------:R-:W-:Y:S02]  /*50400*/  SEL R4, R4, RZ, !P0 ;  /* 0x000000ff04047207 */ /* 0x000fe40004000000 */
[----:B------:R-:W-:Y:S01]  /*50410*/  IADD3.X R62, R62, R3, RZ, P3, !PT ;  /* 0x000000033e3e7210 */ /* 0x000fe20001ffe4ff */
[----:B------:R-:W-:Y:S01]  /*50420*/  STL [R1+0x17c4], R60 ;  /* 0x0017c43c01007387 */ /* 0x000fe20000100800 */
[----:B------:R-:W-:Y:S02]  /*50430*/  ISETP.NE.U32.AND P2, PT, R4, RZ, PT ;  /* 0x000000ff0400720c */ /* 0x000fe40003f45070 */
[----:B------:R-:W-:Y:S01]  /*50440*/  IADD3 R71, P4, R71, R6, RZ ;  /* 0x0000000647477210 */ /* 0x000fe20007f9e0ff */
[----:B------:R-:W-:Y:S01]  /*50450*/  IMAD.MOV.U32 R5, RZ, RZ, R62 ;  /* 0x000000ffff057224 */ /* 0x000fe200078e003e */
[----:B------:R-:W-:Y:S01]  /*50460*/  MOV R4, R60 ;  /* 0x0000003c00047202 */ /* 0x000fe20000000f00 */
[----:B------:R1:W-:Y:S02]  /*50470*/  STL [R1+0x17c0], R62 ;  /* 0x0017c03e01007387 */ /* 0x0003e40000100800 */
[----:B------:R-:W-:-:S02]  /*50480*/  IMAD.X R72, R72, 0x1, R3, P4 ;  /* 0x0000000148487824 */ /* 0x000fc400020e0603 */
        /* <DEDUP_REMOVED lines=23> */
[----:B------:R-:W4:Y:S01]  /*50600*/  LDL.LU R63, [R1+0x18c4] ;  /* 0x0018c400013f7983 */ /* 0x000f220000300800 */
[----:B------:R-:W-:-:S02]  /*50610*/  IADD3 R67, P1, R67, R6, RZ ;  /* 0x0000000643437210 */ /* 0x000fc40007f3e0ff */
[----:B------:R-:W-:-:S03]  /*50620*/  IADD3 R64, P3, R64, R6, RZ ;  /* 0x0000000640407210 */ /* 0x000fc60007f7e0ff */
[----:B------:R1:W-:Y:S01]  /*50630*/  STL [R1+0x18a4], R67 ;  /* 0x0018a44301007387 */ /* 0x0003e20000100800 */
[----:B------:R-:W-:Y:S01]  /*50640*/  IADD3.X R68, R68, R3, RZ, P1, !PT ;  /* 0x0000000344447210 */ /* 0x000fe20000ffe4ff */
[----:B------:R-:W-:-:S04]  /*50650*/  IMAD.X R65, R65, 0x1, R3, P3 ;  /* 0x0000000141417824 */ /* 0x000fc800018e0603 */
[----:B------:R1:W-:Y:S04]  /*50660*/  STL [R1+0x18a0], R68 ;  /* 0x0018a04401007387 */ /* 0x0003e80000100800 */
[----:B------:R-:W-:Y:S04]  /*50670*/  STL [R1+0x18ac], R64 ;  /* 0x0018ac4001007387 */ /* 0x000fe80000100800 */
[----:B------:R1:W-:Y:S04]  /*50680*/  STL [R1+0x18a8], R65 ;  /* 0x0018a84101007387 */ /* 0x0003e80000100800 */
[----:B------:R-:W3:Y:S04]  /*50690*/  LDL.LU R75, [R1+0x1988] ;  /* 0x00198800014b7983 */ /* 0x000ee80000300800 */
[----:B------:R-:W3:Y:S01]  /*506a0*/  LDL.LU R74, [R1+0x198c] ;  /* 0x00198c00014a7983 */ /* 0x000ee20000300800 */
[----:B--2---:R-:W-:Y:S01]  /*506b0*/  MOV R4, R67 ;  /* 0x0000004300047202 */ /* 0x004fe20000000f00 */
[----:B------:R-:W-:Y:S01]  /*506c0*/  IMAD.MOV.U32 R5, RZ, RZ, R68 ;  /* 0x000000ffff057224 */ /* 0x000fe200078e0044 */
[-C--:B------:R-:W-:Y:S01]  /*506d0*/  IADD3 R61, P1, R61, R6.reuse, RZ ;  /* 0x000000063d3d7210 */ /* 0x080fe20007f3e0ff */
[----:B------:R-:W2:Y:S01]  /*506e0*/  LDL.LU R72, [R1+0x1990] ;  /* 0x0019900001487983 */ /* 0x000ea20000300800 */
[----:B------:R-:W-:-:S03]  /*506f0*/  IADD3 R7, P3, R7, R6, RZ ;  /* 0x0000000607077210 */ /* 0x000fc60007f7e0ff */
[----:B------:R-:W2:Y:S04]  /*50700*/  LDL.LU R71, [R1+0x1994] ;  /* 0x0019940001477983 */ /* 0x000ea80000300800 */
[----:B------:R1:W-:Y:S04]  /*50710*/  LDGSTS.E [R2+0xd980], [R4.64], P2 ;  /* 0x0d98000004027fae */ /* 0x0003e80009121848 */
[----:B------:R-:W2:Y:S04]  /*50720*/  LDL.LU R69, [R1+0x199c] ;  /* 0x00199c0001457983 */ /* 0x000ea80000300800 */
[----:B-1----:R-:W2:Y:S01]  /*50730*/  LDL.LU R67, [R1+0x19a4] ;  /* 0x0019a40001437983 */ /* 0x002ea20000300800 */
[----:B------:R-:W-:Y:S01]  /*50740*/  MOV R4, R64 ;  /* 0x0000004000047202 */ /* 0x000fe20000000f00 */
[----:B------:R-:W-:-:S02]  /*50750*/  IMAD.MOV.U32 R5, RZ, RZ, R65 ;  /* 0x000000ffff057224 */ /* 0x000fc400078e0041 */
[----:B------:R1:W-:Y:S04]  /*50760*/  STL [R1+0x18b4], R61 ;  /* 0x0018b43d01007387 */ /* 0x0003e80000100800 */
[----:B------:R1:W-:Y:S01]  /*50770*/  LDGSTS.E [R2+0xda00], [R4.64], P2 ;  /* 0x0da0000004027fae */ /* 0x0003e20009121848 */
[----:B------:R-:W-:-:S05]  /*50780*/  IADD3.X R62, R62, R3, RZ, P1, !PT ;  /* 0x000000033e3e7210 */ /* 0x000fca0000ffe4ff */
[----:B------:R-:W-:Y:S01]  /*50790*/  STL [R1+0x18b0], R62 ;  /* 0x0018b03e01007387 */ /* 0x000fe20000100800 */
[----:B------:R-:W-:-:S03]  /*507a0*/  IMAD.X R60, R60, 0x1, R3, P3 ;  /* 0x000000013c3c7824 */ /* 0x000fc600018e0603 */
[----:B------:R-:W-:Y:S01]  /*507b0*/  STL [R1+0x18bc], R7 ;  /* 0x0018bc0701007387 */ /* 0x000fe20000100800 */
[----:B-1----:R-:W-:Y:S01]  /*507c0*/  MOV R4, R61 ;  /* 0x0000003d00047202 */ /* 0x002fe20000000f00 */
[----:B------:R-:W-:Y:S02]  /*507d0*/  IMAD.MOV.U32 R5, RZ, RZ, R62 ;  /* 0x000000ffff057224 */ /* 0x000fe400078e003e */
[----:B------:R-:W2:Y:S04]  /*507e0*/  LDL.LU R70, [R1+0x1998] ;  /* 0x0019980001467983 */ /* 0x000ea80000300800 */
[----:B------:R1:W-:Y:S04]  /*507f0*/  STL [R1+0x18b8], R60 ;  /* 0x0018b83c01007387 */ /* 0x0003e80000100800 */
[----:B------:R-:W2:Y:S01]  /*50800*/  LDL.LU R68, [R1+0x19a0] ;  /* 0x0019a00001447983 */ /* 0x000ea20000300800 */
[----:B------:R-:W-:-:S03]  /*50810*/  ISETP.GT.AND P1, PT, R0, 0x3a, PT ;  /* 0x0000003a0000780c */ /* 0x000fc60003f24270 */
[----:B------:R1:W-:Y:S04]  /*50820*/  LDGSTS.E [R2+0xda80], [R4.64], P2 ;  /* 0x0da8000004027fae */ /* 0x0003e80009121848 */
[----:B------:R-:W2:Y:S04]  /*50830*/  LDL.LU R65, [R1+0x19a8] ;  /* 0x0019a80001417983 */ /* 0x000ea80000300800 */
[----:B------:R-:W2:Y:S01]  /*50840*/  LDL.LU R64, [R1+0x19ac] ;  /* 0x0019ac0001407983 */ /* 0x000ea20000300800 */
[----:B-1----:R-:W-:Y:S01]  /*50850*/  MOV R4, R7 ;  /* 0x0000000700047202 */ /* 0x002fe20000000f00 */
[----:B------:R-:W-:-:S02]  /*50860*/  IMAD.MOV.U32 R5, RZ, RZ, R60 ;  /* 0x000000ffff057224 */ /* 0x000fc400078e003c */
[----:B------:R-:W2:Y:S04]  /*50870*/  LDL.LU R61, [R1+0x19b0] ;  /* 0x0019b000013d7983 */ /* 0x000ea80000300800 */
[----:B------:R1:W-:Y:S04]  /*50880*/  LDGSTS.E [R2+0xdb00], [R4.64], P2 ;  /* 0x0db0000004027fae */ /* 0x0003e80009121848 */
[----:B------:R-:W2:Y:S04]  /*50890*/  LDL.LU R60, [R1+0x19b4] ;  /* 0x0019b400013c7983 */ /* 0x000ea80000300800 */
[----:B------:R-:W2:Y:S01]  /*508a0*/  LDL.LU R62, [R1+0x19bc] ;  /* 0x0019bc00013e7983 */ /* 0x000ea20000300800 */
[----:B-1----:R-:W-:-:S03]  /*508b0*/  SEL R4, RZ, 0x4, !P1 ;  /* 0x00000004ff047807 */ /* 0x002fc60004800000 */
[----:B------:R-:W2:Y:S01]  /*508c0*/  LDL.LU R7, [R1+0x19c4] ;  /* 0x0019c40001077983 */ /* 0x000ea20000300800 */
[----:B------:R-:W-:-:S04]  /*508d0*/  SEL R4, R4, RZ, !P0 ;  /* 0x000000ff04047207 */ /* 0x000fc80004000000 */
[----:B------:R-:W-:Y:S02]  /*508e0*/  ISETP.NE.U32.AND P1, PT, R4, RZ, PT ;  /* 0x000000ff0400720c */ /* 0x000fe40003f25070 */
[----:B----4-:R-:W-:-:S04]  /*508f0*/  IADD3 R63, P3, R63, R6, RZ ;  /* 0x000000063f3f7210 */ /* 0x010fc80007f7e0ff */
[----:B---3--:R-:W-:Y:S01]  /*50900*/  IADD3.X R66, R66, R3, RZ, P3, !PT ;  /* 0x0000000342427210 */ /* 0x008fe20001ffe4ff */
[----:B------:R1:W-:Y:S01]  /*50910*/  STL [R1+0x18c4], R63 ;  /* 0x0018c43f01007387 */ /* 0x0003e20000100800 */
[----:B------:R-:W-:-:S03]  /*50920*/  IMAD.MOV.U32 R4, RZ, RZ, R63 ;  /* 0x000000ffff047224 */ /* 0x000fc600078e003f */
[----:B------:R3:W-:Y:S01]  /*50930*/  STL [R1+0x18c0], R66 ;  /* 0x0018c04201007387 */ /* 0x0007e20000100800 */
[----:B------:R-:W-:-:S03]  /*50940*/  MOV R5, R66 ;  /* 0x0000004200057202 */ /* 0x000fc60000000f00 */
[----:B-1----:R-:W4:Y:S04]  /*50950*/  LDL.LU R63, [R1+0x19b8] ;  /* 0x0019b800013f7983 */ /* 0x002f280000300800 */
[----:B---3--:R-:W3:Y:S04]  /*50960*/  LDL.LU R66, [R1+0x19c0] ;  /* 0x0019c00001427983 */ /* 0x008ee80000300800 */
[----:B------:R1:W-:Y:S01]  /*50970*/  LDGSTS.E [R2+0xdb80], [R4.64], P2 ;  /* 0x0db8000004027fae */ /* 0x0003e20009121848 */
[----:B------:R-:W-:-:S05]  /*50980*/  IADD3 R74, P2, R74, R6, RZ ;  /* 0x000000064a4a7210 */ /* 0x000fca0007f5e0ff */
[----:B------:R-:W-:Y:S01]  /*50990*/  IMAD.X R75, R75, 0x1, R3, P2 ;  /* 0x000000014b4b7824 */ /* 0x000fe200010e0603 */
[----:B--2---:R-:W-:Y:S01]  /*509a0*/  IADD3 R71, P3, R71, R6, RZ ;  /* 0x0000000647477210 */ /* 0x004fe20007f7e0ff */
[----:B-1----:R-:W-:-:S03]  /*509b0*/  IMAD.MOV.U32 R4, RZ, RZ, R74 ;  /* 0x000000ffff047224 */ /* 0x002fc600078e004a */
[----:B------:R-:W-:Y:S02]  /*509c0*/  MOV R5, R75 ;  /* 0x0000004b00057202 */ /* 0x000fe40000000f00 */
[----:B------:R-:W-:-:S03]  /*509d0*/  IADD3.X R72, R72, R3, RZ, P3, !PT ;  /* 0x0000000348487210 */ /* 0x000fc60001ffe4ff */
[----:B------:R1:W-:Y:S01]  /*509e0*/  LDGSTS.E [R2+0xe800], [R4.64], P1 ;  /* 0x0e80000004027fae */ /* 0x0003e20008921848 */
[-C--:B------:R-:W-:Y:S02]  /*509f0*/  IADD3 R69, P2, R69, R6.reuse, RZ ;  /* 0x0000000645457210 */ /* 0x080fe40007f5e0ff */
[----:B------:R-:W-:Y:S01]  /*50a00*/  IADD3 R67, P3, R67, R6, RZ ;  /* 0x0000000643437210 */ /* 0x000fe20007f7e0ff */
[----:B-1----:R-:W-:Y:S01]  /*50a10*/  IMAD.MOV.U32 R4, RZ, RZ, R71 ;  /* 0x000000ffff047224 */ /* 0x002fe200078e0047 */
[----:B------:R-:W-:-:S05]  /*50a20*/  MOV R5, R72 ;  /* 0x0000004800057202 */ /* 0x000fca0000000f00 */
[----:B------:R1:W-:Y:S01]  /*50a30*/  LDGSTS.E [R2+0xe880], [R4.64], P1 ;  /* 0x0e88000004027fae */ /* 0x0003e20008921848 */
[----:B------:R-:W-:Y:S02]  /*50a40*/  IMAD.X R70, R70, 0x1, R3, P2 ;  /* 0x0000000146467824 */ /* 0x000fe400010e0603 */
[----:B-1----:R-:W-:-:S03]  /*50a50*/  IMAD.MOV.U32 R4, RZ, RZ, R69 ;  /* 0x000000ffff047224 */ /* 0x002fc600078e0045 */
[----:B------:R-:W-:Y:S02]  /*50a60*/  MOV R5, R70 ;  /* 0x0000004600057202 */ /* 0x000fe40000000f00 */
[----:B------:R-:W-:-:S03]  /*50a70*/  IADD3.X R68, R68, R3, RZ, P3, !PT ;  /* 0x0000000344447210 */ /* 0x000fc60001ffe4ff */
[----:B------:R1:W-:Y:S04]  /*50a80*/  LDGSTS.E [R2+0xe900], [R4.64], P1 ;  /* 0x0e90000004027fae */ /* 0x0003e80008921848 */
[----:B------:R-:W-:Y:S01]  /*50a90*/  STL [R1+0x198c], R74 ;  /* 0x00198c4a01007387 */ /* 0x000fe20000100800 */
[----:B------:R-:W-:Y:S01]  /*50aa0*/  IADD3 R64, P2, R64, R6, RZ ;  /* 0x0000000640407210 */ /* 0x000fe20007f5e0ff */
[----:B-1----:R-:W-:Y:S01]  /*50ab0*/  IMAD.MOV.U32 R4, RZ, RZ, R67 ;  /* 0x000000ffff047224 */ /* 0x002fe200078e0043 */
[----:B------:R-:W-:Y:S01]  /*50ac0*/  MOV R5, R68 ;  /* 0x0000004400057202 */ /* 0x000fe20000000f00 */
[----:B------:R-:W-:Y:S02]  /*50ad0*/  STL [R1+0x1988], R75 ;  /* 0x0019884b01007387 */ /* 0x000fe40000100800 */
[----:B------:R-:W-:-:S02]  /*50ae0*/  IMAD.X R65, R65, 0x1, R3, P2 ;  /* 0x0000000141417824 */ /* 0x000fc400010e0603 */
[----:B------:R-:W-:Y:S04]  /*50af0*/  STL [R1+0x1994], R71 ;  /* 0x0019944701007387 */ /* 0x000fe80000100800 */
[----:B------:R-:W-:Y:S01]  /*50b00*/  STL [R1+0x1990], R72 ;  /* 0x0019904801007387 */ /* 0x000fe20000100800 */
[----:B------:R-:W-:-:S03]  /*50b10*/  IADD3 R60, P3, R60, R6, RZ ;  /* 0x000000063c3c7210 */ /* 0x000fc60007f7e0ff */
[----:B------:R-:W-:Y:S01]  /*50b20*/  STL [R1+0x199c], R69 ;  /* 0x00199c4501007387 */ /* 0x000fe20000100800 */
[----:B------:R-:W-:-:S03]  /*50b30*/  IADD3.X R61, R61, R3, RZ, P3, !PT ;  /* 0x000000033d3d7210 */ /* 0x000fc60001ffe4ff */
[----:B------:R1:W-:Y:S01]  /*50b40*/  LDGSTS.E [R2+0xe980], [R4.64], P1 ;  /* 0x0e98000004027fae */ /* 0x0003e20008921848 */
[----:B------:R-:W-:-:S03]  /*50b50*/  IADD3 R62, P2, R62, R6, RZ ;  /* 0x000000063e3e7210 */ /* 0x000fc60007f5e0ff */
[----:B------:R-:W-:Y:S04]  /*50b60*/  STL [R1+0x1998], R70 ;  /* 0x0019984601007387 */ /* 0x000fe80000100800 */
[----:B------:R-:W-:Y:S01]  /*50b70*/  STL [R1+0x19a4], R67 ;  /* 0x0019a44301007387 */ /* 0x000fe20000100800 */
[----:B-1----:R-:W-:Y:S01]  /*50b80*/  IMAD.MOV.U32 R4, RZ, RZ, R64 ;  /* 0x000000ffff047224 */ /* 0x002fe200078e0040 */
[----:B------:R-:W-:Y:S02]  /*50b90*/  MOV R5, R65 ;  /* 0x0000004100057202 */ /* 0x000fe40000000f00 */
[----:B------:R-:W-:Y:S04]  /*50ba0*/  STL [R1+0x19a0], R68 ;  /* 0x0019a04401007387 */ /* 0x000fe80000100800 */
[----:B------:R-:W-:Y:S01]  /*50bb0*/  STL [R1+0x19ac], R64 ;  /* 0x0019ac4001007387 */ /* 0x000fe20000100800 */
[----:B------:R-:W-:-:S03]  /*50bc0*/  IADD3 R7, P3, R7, R6, RZ ;  /* 0x0000000607077210 */ /* 0x000fc60007f7e0ff */
[----:B------:R-:W-:Y:S04]  /*50bd0*/  STL [R1+0x19a8], R65 ;  /* 0x0019a84101007387 */ /* 0x000fe80000100800 */
[----:B------:R-:W-:Y:S04]  /*50be0*/  STL [R1+0x19b4], R60 ;  /* 0x0019b43c01007387 */ /* 0x000fe80000100800 */
[----:B------:R1:W-:Y:S04]  /*50bf0*/  LDGSTS.E [R2+0xea00], [R4.64], P1 ;  /* 0x0ea0000004027fae */ /* 0x0003e80008921848 */
[----:B------:R2:W-:Y:S01]  /*50c00*/  STL [R1+0x19b0], R61 ;  /* 0x0019b03d01007387 */ /* 0x0005e20000100800 */
[----:B-1----:R-:W-:Y:S01]  /*50c10*/  IMAD.MOV.U32 R4, RZ, RZ, R60 ;  /* 0x000000ffff047224 */ /* 0x002fe200078e003c */
[----:B------:R-:W-:-:S02]  /*50c20*/  MOV R5, R61 ;  /* 0x0000003d00057202 */ /* 0x000fc40000000f00 */
[----:B--2---:R-:W2:Y:S04]  /*50c30*/  LDL.LU.64 R60, [R1+0xe98] ;  /* 0x000e9800013c7983 */ /* 0x004ea80000300a00 */
[----:B------:R-:W-:Y:S04]  /*50c40*/  STL [R1+0x19bc], R62 ;  /* 0x0019bc3e01007387 */ /* 0x000fe80000100800 */
[----:B------:R1:W-:Y:S02]  /*50c50*/  LDGSTS.E [R2+0xea80], [R4.64], P1 ;  /* 0x0ea8000004027fae */ /* 0x0003e40008921848 */
[----:B-1----:R-:W-:-:S02]  /*50c60*/  IMAD.MOV.U32 R4, RZ, RZ, R62 ;  /* 0x000000ffff047224 */ /* 0x002fc400078e003e */
[----:B----4-:R-:W-:Y:S01]  /*50c70*/  IMAD.X R63, R63, 0x1, R3, P2 ;  /* 0x000000013f3f7824 */ /* 0x010fe200010e0603 */
[----:B---3--:R-:W-:-:S04]  /*50c80*/  IADD3.X R66, R66, R3, RZ, P3, !PT ;  /* 0x0000000342427210 */ /* 0x008fc80001ffe4ff */
[----:B------:R1:W-:Y:S01]  /*50c90*/  STL [R1+0x19b8], R63 ;  /* 0x0019b83f01007387 */ /* 0x0003e20000100800 */
[----:B------:R-:W-:-:S03]  /*50ca0*/  MOV R5, R63 ;  /* 0x0000003f00057202 */ /* 0x000fc60000000f00 */
[----:B------:R-:W-:Y:S04]  /*50cb0*/  STL [R1+0x19c4], R7 ;  /* 0x0019c40701007387 */ /* 0x000fe80000100800 */
[----:B------:R3:W-:Y:S04]  /*50cc0*/  LDGSTS.E [R2+0xeb00], [R4.64], P1 ;  /* 0x0eb0000004027fae */ /* 0x0007e80008921848 */
[----:B-1----:R-:W4:Y:S04]  /*50cd0*/  LDL.LU.64 R62, [R1+0xe90] ;  /* 0x000e9000013e7983 */ /* 0x002f280000300a00 */
[----:B------:R1:W-:Y:S04]  /*50ce0*/  STL [R1+0x19c0], R66 ;  /* 0x0019c04201007387 */ /* 0x0003e80000100800 */
[----:B------:R-:W4:Y:S01]  /*50cf0*/  LDL.LU.64 R64, [R1+0xe88] ;  /* 0x000e880001407983 */ /* 0x000f220000300a00 */
[----:B---3--:R-:W-:-:S03]  /*50d00*/  MOV R5, R66 ;  /* 0x0000004200057202 */ /* 0x008fc60000000f00 */
[----:B-1----:R-:W3:Y:S04]  /*50d10*/  LDL.LU.64 R66, [R1+0xe80] ;  /* 0x000e800001427983 */ /* 0x002ee80000300a00 */
[----:B------:R-:W3:Y:S04]  /*50d20*/  LDL.LU.64 R68, [R1+0xe78] ;  /* 0x000e780001447983 */ /* 0x000ee80000300a00 */
[----:B------:R-:W3:Y:S04]  /*50d30*/  LDL.LU.64 R70, [R1+0xe70] ;  /* 0x000e700001467983 */ /* 0x000ee80000300a00 */
[----:B------:R-:W3:Y:S04]  /*50d40*/  LDL.LU.64 R184, [R1+0xe68] ;  /* 0x000e680001b87983 */ /* 0x000ee80000300a00 */
[----:B------:R-:W3:Y:S04]  /*50d50*/  LDL.LU.64 R86, [R1+0xe60] ;  /* 0x000e600001567983 */ /* 0x000ee80000300a00 */
        /* <DEDUP_REMOVED lines=10> */
[----:B------:R-:W-:-:S05]  /*50e00*/  IMAD.MOV.U32 R4, RZ, RZ, R7 ;  /* 0x000000ffff047224 */ /* 0x000fca00078e0007 */
[----:B------:R1:W-:Y:S01]  /*50e10*/  LDGSTS.E [R2+0xeb80], [R4.64], P1 ;  /* 0x0eb8000004027fae */ /* 0x0003e20008921848 */
[C---:B------:R-:W-:Y:S02]  /*50e20*/  ISETP.GT.AND P1, PT, R0.reuse, 0x3e, PT ;  /* 0x0000003e0000780c */ /* 0x040fe40003f24270 */
[----:B------:R-:W-:Y:S02]  /*50e30*/  ISETP.GT.AND P2, PT, R0, 0x3, PT ;  /* 0x000000030000780c */ /* 0x000fe40003f44270 */
[----:B-1----:R-:W-:Y:S02]  /*50e40*/  SEL R5, RZ, 0x4, !P1 ;  /* 0x00000004ff057807 */ /* 0x002fe40004800000 */
[----:B------:R-:W-:Y:S02]  /*50e50*/  SEL R4, RZ, 0x4, !P2 ;  /* 0x00000004ff047807 */ /* 0x000fe40005000000 */
[----:B------:R-:W-:Y:S02]  /*50e60*/  SEL R5, R5, RZ, !P0 ;  /* 0x000000ff05057207 */ /* 0x000fe40004000000 */
[----:B------:R-:W-:-:S02]  /*50e70*/  SEL R4, R4, RZ, !P0 ;  /* 0x000000ff04047207 */ /* 0x000fc40004000000 */
[----:B------:R-:W-:Y:S02]  /*50e80*/  ISETP.NE.U32.AND P2, PT, R5, RZ, PT ;  /* 0x000000ff0500720c */ /* 0x000fe40003f45070 */
[----:B------:R-:W-:Y:S02]  /*50e90*/  ISETP.NE.U32.AND P1, PT, R4, RZ, PT ;  /* 0x000000ff0400720c */ /* 0x000fe40003f25070 */
[----:B--2---:R-:W-:-:S05]  /*50ea0*/  IADD3 R5, P3, R60, R6, RZ ;  /* 0x000000063c057210 */ /* 0x004fca0007f7e0ff */
[----:B------:R-:W-:Y:S01]  /*50eb0*/  IMAD.X R4, R61, 0x1, R3, P3 ;  /* 0x000000013d047824 */ /* 0x000fe200018e0603 */
[----:B------:R-:W-:-:S03]  /*50ec0*/  MOV R226, R5 ;  /* 0x0000000500e27202 */ /* 0x000fc60000000f00 */
[----:B------:R-:W-:Y:S01]  /*50ed0*/  IMAD.MOV.U32 R227, RZ, RZ, R4 ;  /* 0x000000ffffe37224 */ /* 0x000fe200078e0004 */
[----:B------:R-:W-:-:S04]  /*50ee0*/  SHF.L.U32 R252, R187, 0x2, RZ ;  /* 0x00000002bbfc7819 */ /* 0x000fc800000006ff */
[----:B------:R1:W-:Y:S01]  /*50ef0*/  LDGSTS.E [R2+0xf800], [R226.64], P2 ;  /* 0x0f800000e2027fae */ /* 0x0003e20009121848 */
[----:B------:R-:W-:Y:S01]  /*50f00*/  IMAD.U32 R4, RZ, RZ, UR5 ;  /* 0x00000005ff047e24 */ /* 0x000fe2000f8e00ff */
[----:B----4-:R-:W-:-:S04]  /*50f10*/  IADD3 R60, P3, R62, R6, RZ ;  /* 0x000000063e3c7210 */ /* 0x010fc80007f7e0ff */
[----:B------:R-:W-:Y:S02]  /*50f20*/  IADD3.X R7, R63, R3, RZ, P3, !PT ;  /* 0x000000033f077210 */ /* 0x000fe40001ffe4ff */
[----:B------:R-:W-:-:S05]  /*50f30*/  IADD3 R62, P3, R64, R6, RZ ;  /* 0x00000006403e7210 */ /* 0x000fca0007f7e0ff */
[----:B------:R-:W-:Y:S01]  /*50f40*/  IMAD.X R61, R65, 0x1, R3, P3 ;  /* 0x00000001413d7824 */ /* 0x000fe200018e0603 */
[----:B---3--:R-:W-:-:S04]  /*50f50*/  IADD3 R64, P3, R66, R6, RZ ;  /* 0x0000000642407210 */ /* 0x008fc80007f7e0ff */
[----:B------:R-:W-:Y:S02]  /*50f60*/  IADD3.X R63, R67, R3, RZ, P3, !PT ;  /* 0x00000003433f7210 */ /* 0x000fe40001ffe4ff */
[----:B------:R-:W-:-:S05]  /*50f70*/  IADD3 R66, P3, R68, R6, RZ ;  /* 0x0000000644427210 */ /* 0x000fca0007f7e0ff */
[----:B------:R-:W-:Y:S01]  /*50f80*/  IMAD.X R65, R69, 0x1, R3, P3 ;  /* 0x0000000145417824 */ /* 0x000fe200018e0603 */
[----:B------:R-:W-:-:S04]  /*50f90*/  IADD3 R68, P3, R70, R6, RZ ;  /* 0x0000000646447210 */ /* 0x000fc80007f7e0ff */
[----:B------:R-:W-:Y:S02]  /*50fa0*/  IADD3.X R67, R71, R3, RZ, P3, !PT ;  /* 0x0000000347437210 */ /* 0x000fe40001ffe4ff */
[----:B------:R-:W-:-:S05]  /*50fb0*/  IADD3 R70, P3, R184, R6, RZ ;  /* 0x00000006b8467210 */ /* 0x000fca0007f7e0ff */
[----:B------:R-:W-:Y:S01]  /*50fc0*/  IMAD.X R69, R185, 0x1, R3, P3 ;  /* 0x00000001b9457824 */ /* 0x000fe200018e0603 */
[-C--:B------:R-:W-:Y:S02]  /*50fd0*/  IADD3 R83, P3, R83, R6.reuse, RZ ;  /* 0x0000000653537210 */ /* 0x080fe40007f7e0ff */
[----:B------:R-:W-:Y:S01]  /*50fe0*/  IADD3 R72, P4, R86, R6, RZ ;  /* 0x0000000656487210 */ /* 0x000fe20007f9e0ff */
[----:B------:R-:W-:Y:S02]  /*50ff0*/  IMAD.MOV.U32 R225, RZ, RZ, R7 ;  /* 0x000000ffffe17224 */ /* 0x000fe400078e0007 */
[----:B------:R-:W-:Y:S01]  /*51000*/  IMAD.X R84, R84, 0x1, R3, P3 ;  /* 0x0000000154547824 */ /* 0x000fe200018e0603 */
[----:B------:R-:W-:Y:S01]  /*51010*/  MOV R224, R60 ;  /* 0x0000003c00e07202 */ /* 0x000fe20000000f00 */
[----:B------:R-:W-:Y:S01]  /*51020*/  IMAD.MOV.U32 R215, RZ, RZ, R61 ;  /* 0x000000ffffd77224 */ /* 0x000fe200078e003d */
[----:B------:R-:W-:Y:S01]  /*51030*/  IADD3.X R71, R87, R3, RZ, P4, !PT ;  /* 0x0000000357477210 */ /* 0x000fe200027fe4ff */
[----:B------:R-:W-:Y:S01]  /*51040*/  STL [R1+0x1d7c], R83 ;  /* 0x001d7c5301007387 */ /* 0x000fe20000100800 */
[----:B------:R-:W-:Y:S01]  /*51050*/  MOV R214, R62 ;  /* 0x0000003e00d67202 */ /* 0x000fe20000000f00 */
[----:B------:R-:W-:Y:S01]  /*51060*/  IMAD.MOV.U32 R212, RZ, RZ, R64 ;  /* 0x000000ffffd47224 */ /* 0x000fe200078e0040 */
[----:B------:R-:W-:Y:S01]  /*51070*/  MOV R213, R63 ;  /* 0x0000003f00d57202 */ /* 0x000fe20000000f00 */
[----:B------:R-:W-:Y:S01]  /*51080*/  STL [R1+0x1d70], R84 ;  /* 0x001d705401007387 */ /* 0x000fe20000100800 */
[----:B------:R-:W-:Y:S01]  /*51090*/  IMAD.MOV.U32 R194, RZ, RZ, R66 ;  /* 0x000000ffffc27224 */ /* 0x000fe200078e0042 */
[----:B------:R-:W-:Y:S01]  /*510a0*/  MOV R195, R65 ;  /* 0x0000004100c37202 */ /* 0x000fe20000000f00 */
[----:B------:R-:W-:Y:S01]  /*510b0*/  IMAD.MOV.U32 R190, RZ, RZ, R68 ;  /* 0x000000ffffbe7224 */ /* 0x000fe200078e0044 */
[----:B------:R-:W-:Y:S01]  /*510c0*/  STL.64 [R1+0xe98], R226 ;  /* 0x000e98e201007387 */ /* 0x000fe20000100a00 */
[----:B------:R-:W-:Y:S01]  /*510d0*/  MOV R191, R67 ;  /* 0x0000004300bf7202 */ /* 0x000fe20000000f00 */
[----:B------:R-:W-:Y:S01]  /*510e0*/  IMAD.MOV.U32 R189, RZ, RZ, R69 ;  /* 0x000000ffffbd7224 */ /* 0x000fe200078e0045 */
[----:B------:R-:W-:Y:S01]  /*510f0*/  MOV R188, R70 ;  /* 0x0000004600bc7202 */ /* 0x000fe20000000f00 */
[----:B------:R-:W-:Y:S01]  /*51100*/  STL.64 [R1+0xe90], R224 ;  /* 0x000e90e001007387 */ /* 0x000fe20000100a00 */
[----:B------:R-:W-:Y:S01]  /*51110*/  MOV R184, R72 ;  /* 0x0000004800b87202 */ /* 0x000fe20000000f00 */
[----:B------:R-:W-:-:S02]  /*51120*/  IMAD.MOV.U32 R185, RZ, RZ, R71 ;  /* 0x000000ffffb97224 */ /* 0x000fc400078e0047 */
[----:B------:R-:W-:Y:S04]  /*51130*/  STL.64 [R1+0xe88], R214 ;  /* 0x000e88d601007387 */ /* 0x000fe80000100a00 */
[----:B------:R-:W-:Y:S04]  /*51140*/  STL.64 [R1+0xe80], R212 ;  /* 0x000e80d401007387 */ /* 0x000fe80000100a00 */
[----:B------:R-:W-:Y:S04]  /*51150*/  STL.64 [R1+0xe78], R194 ;  /* 0x000e78c201007387 */ /* 0x000fe80000100a00 */
[----:B------:R-:W-:Y:S04]  /*51160*/  STL.64 [R1+0xe70], R190 ;  /* 0x000e70be01007387 */ /* 0x000fe80000100a00 */
[----:B------:R-:W-:Y:S04]  /*51170*/  STL.64 [R1+0xe68], R188 ;  /* 0x000e68bc01007387 */ /* 0x000fe80000100a00 */
[----:B------:R-:W-:Y:S04]  /*51180*/  STL.64 [R1+0xe60], R184 ;  /* 0x000e60b801007387 */ /* 0x000fe80000100a00 */
[----:B------:R-:W2:Y:S04]  /*51190*/  LDL.LU R64, [R1+0x1d54] ;  /* 0x001d540001407983 */ /* 0x000ea80000300800 */
[----:B------:R1:W-:Y:S04]  /*511a0*/  LDGSTS.E [R2+0xf880], [R224.64], P2 ;  /* 0x0f880000e0027fae */ /* 0x0003e80009121848 */
[----:B------:R1:W-:Y:S04]  /*511b0*/  LDGSTS.E [R2+0xf900], [R214.64], P2 ;  /* 0x0f900000d6027fae */ /* 0x0003e80009121848 */
[----:B------:R1:W-:Y:S04]  /*511c0*/  LDGSTS.E [R2+0xf980], [R212.64], P2 ;  /* 0x0f980000d4027fae */ /* 0x0003e80009121848 */
[----:B------:R-:W3:Y:S04]  /*511d0*/  LDL.LU R5, [R1+0x1d4c] ;  /* 0x001d4c0001057983 */ /* 0x000ee80000300800 */
[----:B------:R1:W-:Y:S01]  /*511e0*/  LDGSTS.E [R2+0xfa00], [R194.64], P2 ;  /* 0x0fa00000c2027fae */ /* 0x0003e20009121848 */
[----:B------:R-:W-:-:S03]  /*511f0*/  LOP3.LUT R87, R252, 0x60, RZ, 0x3c, !PT ;  /* 0x00000060fc577812 */ /* 0x000fc600078e3cff */
[----:B------:R1:W-:Y:S04]  /*51200*/  LDGSTS.E [R2+0xfa80], [R190.64], P2 ;  /* 0x0fa80000be027fae */ /* 0x0003e80009121848 */
[----:B------:R-:W4:Y:S04]  /*51210*/  LDL.LU R65, [R1+0x1d48] ;  /* 0x001d480001417983 */ /* 0x000f280000300800 */
[----:B------:R1:W-:Y:S04]  /*51220*/  LDGSTS.E [R2+0xfb00], [R188.64], P2 ;  /* 0x0fb00000bc027fae */ /* 0x0003e80009121848 */
[----:B------:R1:W-:Y:S01]  /*51230*/  LDGSTS.E [R2+0xfb80], [R184.64], P2 ;  /* 0x0fb80000b8027fae */ /* 0x0003e20009121848 */
[----:B------:R-:W-:-:S03]  /*51240*/  IADD3 R80, P2, R80, R6, RZ ;  /* 0x0000000650507210 */ /* 0x000fc60007f5e0ff */
[----:B------:R-:W4:Y:S01]  /*51250*/  LDL.LU R7, [R1+0x1d40] ;  /* 0x001d400001077983 */ /* 0x000f220000300800 */
[----:B------:R-:W-:Y:S01]  /*51260*/  LEA R4, R4, R87, 0x10 ;  /* 0x0000005704047211 */ /* 0x000fe200078e80ff */
[----:B------:R-:W-:Y:S01]  /*51270*/  IMAD.MOV.U32 R60, RZ, RZ, R83 ;  /* 0x000000ffff3c7224 */ /* 0x000fe200078e0053 */
[----:B------:R-:W-:Y:S01]  /*51280*/  MOV R61, R84 ;  /* 0x00000054003d7202 */ /* 0x000fe20000000f00 */
[----:B------:R-:W-:Y:S01]  /*51290*/  IMAD.X R82, R82, 0x1, R3, P2 ;  /* 0x0000000152527824 */ /* 0x000fe200010e0603 */
[----:B------:R-:W-:-:S03]  /*512a0*/  IADD3 R74, P3, R74, R6, RZ ;  /* 0x000000064a4a7210 */ /* 0x000fc60007f7e0ff */
[----:B------:R1:W-:Y:S01]  /*512b0*/  LDGSTS.E [R4+0xc00], [R60.64], P1 ;  /* 0x00c000003c047fae */ /* 0x0003e20008921848 */
[----:B------:R-:W-:-:S03]  /*512c0*/  IADD3.X R79, R79, R3, RZ, P3, !PT ;  /* 0x000000034f4f7210 */ /* 0x000fc60001ffe4ff */
[----:B------:R-:W-:Y:S04]  /*512d0*/  STL [R1+0x1d74], R80 ;  /* 0x001d745001007387 */ /* 0x000fe80000100800 */
[----:B------:R-:W-:Y:S01]  /*512e0*/  STL [R1+0x1d68], R82 ;  /* 0x001d685201007387 */ /* 0x000fe20000100800 */
[----:B-1----:R-:W-:Y:S01]  /*512f0*/  IMAD.MOV.U32 R60, RZ, RZ, R80 ;  /* 0x000000ffff3c7224 */ /* 0x002fe200078e0050 */
[----:B------:R-:W-:Y:S02]  /*51300*/  MOV R61, R82 ;  /* 0x00000052003d7202 */ /* 0x000fe40000000f00 */
[----:B------:R1:W-:Y:S04]  /*51310*/  STL [R1+0x1d6c], R74 ;  /* 0x001d6c4a01007387 */ /* 0x0003e80000100800 */
[----:B------:R1:W-:Y:S04]  /*51320*/  LDGSTS.E [R4+0xc80], [R60.64], P1 ;  /* 0x00c800003c047fae */ /* 0x0003e80008921848 */
[----:B------:R-:W-:Y:S01]  /*51330*/  STL [R1+0x1d60], R79 ;  /* 0x001d604f01007387 */ /* 0x000fe20000100800 */
[----:B------:R-:W-:Y:S01]  /*51340*/  IADD3 R77, P2, R77, R6, RZ ;  /* 0x000000064d4d7210 */ /* 0x000fe20007f5e0ff */
[----:B-1----:R-:W-:-:S02]  /*51350*/  IMAD.MOV.U32 R60, RZ, RZ, R74 ;  /* 0x000000ffff3c7224 */ /* 0x002fc400078e004a */
[----:B------:R-:W4:Y:S04]  /*51360*/  LDL.LU R74, [R1+0x1cb8] ;  /* 0x001cb800014a7983 */ /* 0x000f280000300800 */
[----:B------:R-:W4:Y:S01]  /*51370*/  LDL.LU R63, [R1+0x1d44] ;  /* 0x001d4400013f7983 */ /* 0x000f220000300800 */
[----:B------:R-:W-:-:S03]  /*51380*/  IADD3 R75, P3, R75, R6, RZ ;  /* 0x000000064b4b7210 */ /* 0x000fc60007f7e0ff */
[----:B------:R-:W4:Y:S01]  /*51390*/  LDL.LU R72, [R1+0x1c70] ;  /* 0x001c700001487983 */ /* 0x000f220000300800 */
[----:B------:R-:W-:-:S03]  /*513a0*/  IMAD.X R78, R78, 0x1, R3, P2 ;  /* 0x000000014e4e7824 */ /* 0x000fc600010e0603 */
[----:B------:R-:W4:Y:S01]  /*513b0*/  LDL.LU R71, [R1+0x1c7c] ;  /* 0x001c7c0001477983 */ /* 0x000f220000300800 */
[----:B------:R-:W-:-:S03]  /*513c0*/  IADD3.X R76, R76, R3, RZ, P3, !PT ;  /* 0x000000034c4c7210 */ /* 0x000fc60001ffe4ff */
[----:B------:R-:W-:Y:S04]  /*513d0*/  STL [R1+0x1d64], R77 ;  /* 0x001d644d01007387 */ /* 0x000fe80000100800 */
[----:B------:R-:W-:Y:S04]  /*513e0*/  STL [R1+0x1d58], R78 ;  /* 0x001d584e01007387 */ /* 0x000fe80000100800 */
[----:B------:R-:W-:Y:S04]  /*513f0*/  STL [R1+0x1d5c], R75 ;  /* 0x001d5c4b01007387 */ /* 0x000fe80000100800 */
[----:B------:R-:W-:Y:S04]  /*51400*/  STL [R1+0x1d50], R76 ;  /* 0x001d504c01007387 */ /* 0x000fe80000100800 */
[----:B------:R-:W4:Y:S04]  /*51410*/  LDL.LU R70, [R1+0x1c68] ;  /* 0x001c680001467983 */ /* 0x000f280000300800 */
[----:B------:R-:W4:Y:S04]  /*51420*/  LDL.LU R69, [R1+0x1c74] ;  /* 0x001c740001457983 */ /* 0x000f280000300800 */
[----:B------:R-:W4:Y:S04]  /*51430*/  LDL.LU R68, [R1+0x1c60] ;  /* 0x001c600001447983 */ /* 0x000f280000300800 */
[----:B------:R-:W4:Y:S01]  /*51440*/  LDL.LU R62, [R1+0x1c6c] ;  /* 0x001c6c00013e7983 */ /* 0x000f220000300800 */
[----:B------:R-:W-:-:S05]  /*51450*/  MOV R61, R79 ;  /* 0x0000004f003d7202 */ /* 0x000fca0000000f00 */
[----:B------:R1:W-:Y:S02]  /*51460*/  LDGSTS.E [R4+0xd00], [R60.64], P1 ;  /* 0x00d000003c047fae */ /* 0x0003e40008921848 */
[----:B-1----:R-:W-:Y:S01]  /*51470*/  IMAD.MOV.U32 R60, RZ, RZ, R77 ;  /* 0x000000ffff3c7224 */ /* 0x002fe200078e004d */
[----:B------:R-:W-:-:S05]  /*51480*/  MOV R61, R78 ;  /* 0x0000004e003d7202 */ /* 0x000fca0000000f00 */
[----:B------:R1:W-:Y:S02]  /*51490*/  LDGSTS.E [R4+0xd80], [R60.64], P1 ;  /* 0x00d800003c047fae */ /* 0x0003e40008921848 */
[----:B-1----:R-:W-:Y:S01]  /*514a0*/  IMAD.MOV.U32 R60, RZ, RZ, R75 ;  /* 0x000000ffff3c7224 */ /* 0x002fe200078e004b */
[----:B------:R-:W-:-:S05]  /*514b0*/  MOV R61, R76 ;  /* 0x0000004c003d7202 */ /* 0x000fca0000000f00 */
[----:B------:R1:W-:Y:S01]  /*514c0*/  LDGSTS.E [R4+0xe00], [R60.64], P1 ;  /* 0x00e000003c047fae */ /* 0x0003e20008921848 */
[----:B--2---:R-:W-:-:S05]  /*514d0*/  IADD3 R64, P2, R64, R6, RZ ;  /* 0x0000000640407210 */ /* 0x004fca0007f5e0ff */
[----:B------:R-:W-:Y:S01]  /*514e0*/  STL [R1+0x1d54], R64 ;  /* 0x001d544001007387 */ /* 0x000fe20000100800 */
[----:B---3--:R-:W-:Y:S01]  /*514f0*/  IADD3 R5, P3, R5, R6, RZ ;  /* 0x0000000605057210 */ /* 0x008fe20007f7e0ff */
[----:B-1----:R-:W-:Y:S02]  /*51500*/  IMAD.MOV.U32 R60, RZ, RZ, R64 ;  /* 0x000000ffff3c7224 */ /* 0x002fe400078e0040 */
[----:B----4-:R-:W-:-:S05]  /*51510*/  IMAD.X R65, R65, 0x1, R3, P2 ;  /* 0x0000000141417824 */ /* 0x010fca00010e0603 */
[----:B------:R1:W-:Y:S01]  /*51520*/  STL [R1+0x1d48], R65 ;  /* 0x001d484101007387 */ /* 0x0003e20000100800 */
[----:B------:R-:W-:-:S03]  /*51530*/  IADD3.X R7, R7, R3, RZ, P3, !PT ;  /* 0x0000000307077210 */ /* 0x000fc60001ffe4ff */
[----:B------:R-:W-:Y:S01]  /*51540*/  STL [R1+0x1d4c], R5 ;  /* 0x001d4c0501007387 */ /* 0x000fe20000100800 */
[----:B------:R-:W-:-:S03]  /*51550*/  MOV R61, R65 ;  /* 0x00000041003d7202 */ /* 0x000fc60000000f00 */
[----:B------:R2:W-:Y:S04]  /*51560*/  STL [R1+0x1d40], R7 ;  /* 0x001d400701007387 */ /* 0x0005e80000100800 */
[----:B------:R-:W3:Y:S04]  /*51570*/  LDL.LU R67, [R1+0x1c58] ;  /* 0x001c580001437983 */ /* 0x000ee80000300800 */
[----:B------:R-:W4:Y:S04]  /*51580*/  LDL.LU R66, [R1+0x1c64] ;  /* 0x001c640001427983 */ /* 0x000f280000300800 */
[----:B-1----:R-:W3:Y:S04]  /*51590*/  LDL.LU R65, [R1+0x1c50] ;  /* 0x001c500001417983 */ /* 0x002ee80000300800 */
[----:B------:R-:W3:Y:S01]  /*515a0*/  LDL.LU R64, [R1+0x1c5c] ;  /* 0x001c5c0001407983 */ /* 0x000ee20000300800 */
[----:B------:R-:W-:-:S03]  /*515b0*/  ISETP.GT.AND P2, PT, R0, 0x7, PT ;  /* 0x000000070000780c */ /* 0x000fc60003f44270 */
[----:B------:R1:W-:Y:S01]  /*515c0*/  LDGSTS.E [R4+0xe80], [R60.64], P1 ;  /* 0x00e800003c047fae */ /* 0x0003e20008921848 */
[----:B------:R-:W-:-:S04]  /*515d0*/  SEL R2, RZ, 0x4, !P2 ;  /* 0x00000004ff027807 */ /* 0x000fc80005000000 */
[----:B------:R-:W-:Y:S01]  /*515e0*/  SEL R2, R2, RZ, !P0 ;  /* 0x000000ff02027207 */ /* 0x000fe20004000000 */
[----:B-1----:R-:W-:Y:S01]  /*515f0*/  IMAD.MOV.U32 R60, RZ, RZ, R5 ;  /* 0x000000ffff3c7224 */ /* 0x002fe200078e0005 */
[----:B------:R-:W-:Y:S02]  /*51600*/  MOV R61, R7 ;  /* 0x00000007003d7202 */ /* 0x000fe40000000f00 */
[----:B--2---:R-:W2:Y:S01]  /*51610*/  LDL.LU R7, [R1+0x1c54] ;  /* 0x001c540001077983 */ /* 0x004ea20000300800 */
[----:B------:R-:W-:-:S03]  /*51620*/  IADD3 R63, P3, R63, R6, RZ ;  /* 0x000000063f3f7210 */ /* 0x000fc60007f7e0ff */
[----:B------:R-:W2:Y:S02]  /*51630*/  LDL.LU R5, [R1+0x1c4c] ;  /* 0x001c4c0001057983 */ /* 0x000ea40000300800 */
[----:B------:R-:W-:Y:S02]  /*51640*/  IMAD.X R74, R74, 0x1, R3, P3 ;  /* 0x000000014a4a7824 */ /* 0x000fe400018e0603 */
[----:B------:R1:W-:Y:S01]  /*51650*/  LDGSTS.E [R4+0xf00], [R60.64], P1 ;  /* 0x00f000003c047fae */ /* 0x0003e20008921848 */
[----:B------:R-:W-:-:S03]  /*51660*/  IADD3 R71, P4, R71, R6, RZ ;  /* 0x0000000647477210 */ /* 0x000fc60007f9e0ff */
[----:B------:R1:W-:Y:S01]  /*51670*/  STL [R1+0x1d44], R63 ;  /* 0x001d443f01007387 */ /* 0x0003e20000100800 */
[----:B------:R-:W-:-:S03]  /*51680*/  IADD3.X R72, R72, R3, RZ, P4, !PT ;  /* 0x0000000348487210 */ /* 0x000fc600027fe4ff */
[----:B------:R1:W-:Y:S01]  /*51690*/  STL [R1+0x1cb8], R74 ;  /* 0x001cb84a01007387 */ /* 0x0003e20000100800 */
[----:B------:R-:W-:Y:S01]  /*516a0*/  ISETP.NE.U32.AND P2, PT, R2, RZ, PT ;  /* 0x000000ff0200720c */ /* 0x000fe20003f45070 */
[----:B-1----:R-:W-:Y:S01]  /*516b0*/  IMAD.MOV.U32 R60, RZ, RZ, R63 ;  /* 0x000000ffff3c7224 */ /* 0x002fe200078e003f */
[----:B------:R-:W-:Y:S01]  /*516c0*/  MOV R61, R74 ;  /* 0x0000004a003d7202 */ /* 0x000fe20000000f00 */
[----:B------:R-:W-:Y:S04]  /*516d0*/  STL [R1+0x1c7c], R71 ;  /* 0x001c7c4701007387 */ /* 0x000fe80000100800 */
[----:B------:R-:W2:Y:S04]  /*516e0*/  LDL.LU R63, [R1+0x1c48] ;  /* 0x001c4800013f7983 */ /* 0x000ea80000300800 */
[----:B------:R-:W-:Y:S04]  /*516f0*/  STL [R1+0x1c70], R72 ;  /* 0x001c704801007387 */ /* 0x000fe80000100800 */
[----:B------:R-:W2:Y:S04]  /*51700*/  LDL.LU R2, [R1+0x1c40] ;  /* 0x001c400001027983 */ /* 0x000ea80000300800 */
[----:B------:R1:W-:Y:S01]  /*51710*/  LDGSTS.E [R4+0xf80], [R60.64], P1 ;  /* 0x00f800003c047fae */ /* 0x0003e20008921848 */
[----:B------:R-:W-:-:S02]  /*51720*/  IADD3 R69, P1, R69, R6, RZ ;  /* 0x0000000645457210 */ /* 0x000fc40007f3e0ff */
[----:B------:R-:W-:-:S03]  /*51730*/  IADD3 R62, P3, R62, R6, RZ ;  /* 0x000000063e3e7210 */ /* 0x000fc60007f7e0ff */
[----:B------:R-:W-:Y:S02]  /*51740*/  IMAD.X R70, R70, 0x1, R3, P1 ;  /* 0x0000000146467824 */ /* 0x000fe400008e0603 */
[----:B-1----:R-:W-:Y:S01]  /*51750*/  IMAD.MOV.U32 R60, RZ, RZ, R71 ;  /* 0x000000ffff3c7224 */ /* 0x002fe200078e0047 */
[----:B------:R-:W-:Y:S02]  /*51760*/  MOV R61, R72 ;  /* 0x00000048003d7202 */ /* 0x000fe40000000f00 */
[----:B------:R-:W-:-:S03]  /*51770*/  IADD3.X R68, R68, R3, RZ, P3, !PT ;  /* 0x0000000344447210 */ /* 0x000fc60001ffe4ff */
[----:B------:R1:W-:Y:S04]  /*51780*/  LDGSTS.E [R4+0x1c00], [R60.64], P2 ;  /* 0x01c000003c047fae */ /* 0x0003e80009121848 */
[----:B------:R-:W-:Y:S04]  /*51790*/  STL [R1+0x1c74], R69 ;  /* 0x001c744501007387 */ /* 0x000fe80000100800 */
[----:B------:R-:W-:Y:S01]  /*517a0*/  STL [R1+0x1c68], R70 ;  /* 0x001c684601007387 */ /* 0x000fe20000100800 */
[----:B-1----:R-:W-:Y:S01]  /*517b0*/  IMAD.MOV.U32 R60, RZ, RZ, R69 ;  /* 0x000000ffff3c7224 */ /* 0x002fe200078e0045 */
[----:B------:R-:W-:-:S02]  /*517c0*/  MOV R61, R70 ;  /* 0x00000046003d7202 */ /* 0x000fc40000000f00 */
[----:B------:R1:W-:Y:S04]  /*517d0*/  STL [R1+0x1c6c], R62 ;  /* 0x001c6c3e01007387 */ /* 0x0003e80000100800 */
[----:B------:R1:W-:Y:S04]  /*517e0*/  LDGSTS.E [R4+0x1c80], [R60.64], P2 ;  /* 0x01c800003c047fae */ /* 0x0003e80009121848 */
[----:B------:R2:W-:Y:S04]  /*517f0*/  STL [R1+0x1c60], R68 ;  /* 0x001c604401007387 */ /* 0x0005e80000100800 */
[----:B------:R-:W2:Y:S01]  /*51800*/  LDL.LU R74, [R1+0x1b78] ;  /* 0x001b7800014a7983 */ /* 0x000ea20000300800 */
[----:B-1----:R-:W-:-:S03]  /*51810*/  IMAD.MOV.U32 R60, RZ, RZ, R62 ;  /* 0x000000ffff3c7224 */ /* 0x002fc600078e003e */
[----:B------:R-:W2:Y:S04]  /*51820*/  LDL.LU R62, [R1+0x1c44] ;  /* 0x001c4400013e7983 */ /* 0x000ea80000300800 */
[----:B------:R-:W2:Y:S04]  /*51830*/  LDL.LU R72, [R1+0x1b70] ;  /* 0x001b700001487983 */ /* 0x000ea80000300800 */
[----:B------:R-:W2:Y:S01]  /*51840*/  LDL.LU R71, [R1+0x1c3c] ;  /* 0x001c3c0001477983 */ /* 0x000ea20000300800 */
[----:B------:R-:W-:-:S05]  /*51850*/  MOV R61, R68 ;  /* 0x00000044003d7202 */ /* 0x000fca0000000f00 */
[----:B------:R1:W-:Y:S01]  /*51860*/  LDGSTS.E [R4+0x1d00], [R60.64], P2 ;  /* 0x01d000003c047fae */ /* 0x0003e20009121848 */
[----:B----4-:R-:W-:-:S05]  /*51870*/  IADD3 R66, P1, R66, R6, RZ ;  /* 0x0000000642427210 */ /* 0x010fca0007f3e0ff */
[----:B---3--:R-:W-:Y:S01]  /*51880*/  IMAD.X R67, R67, 0x1, R3, P1 ;  /* 0x0000000143437824 */ /* 0x008fe200008e0603 */
        /* <DEDUP_REMOVED lines=10> */
[----:B--2---:R-:W-:-:S03]  /*51930*/  IADD3 R7, P1, R7, R6, RZ ;  /* 0x0000000607077210 */ /* 0x004fc60007f3e0ff */
[----:B------:R2:W-:Y:S01]  /*51940*/  LDGSTS.E [R4+0x1d80], [R60.64], P2 ;  /* 0x01d800003c047fae */ /* 0x0005e20009121848 */
[----:B------:R-:W-:-:S03]  /*51950*/  IADD3 R5, P3, R5, R6, RZ ;  /* 0x0000000605057210 */ /* 0x000fc60007f7e0ff */
[----:B------:R-:W4:Y:S01]  /*51960*/  LDL.LU R68, [R1+0x1b60] ;  /* 0x001b600001447983 */ /* 0x000f220000300800 */
[----:B--2---:R-:W-:-:S03]  /*51970*/  IMAD.MOV.U32 R60, RZ, RZ, R64 ;  /* 0x000000ffff3c7224 */ /* 0x004fc600078e0040 */
[----:B-1----:R-:W2:Y:S01]  /*51980*/  LDL.LU R64, [R1+0x1b6c] ;  /* 0x001b6c0001407983 */ /* 0x002ea20000300800 */
[----:B------:R-:W-:-:S03]  /*51990*/  MOV R61, R65 ;  /* 0x00000041003d7202 */ /* 0x000fc60000000f00 */
[----:B------:R-:W-:Y:S01]  /*519a0*/  STL [R1+0x1c54], R7 ;  /* 0x001c540701007387 */ /* 0x000fe20000100800 */
[----:B------:R-:W-:-:S03]  /*519b0*/  IMAD.X R63, R63, 0x1, R3, P1 ;  /* 0x000000013f3f7824 */ /* 0x000fc600008e0603 */
[----:B------:R1:W-:Y:S04]  /*519c0*/  LDGSTS.E [R4+0x1e00], [R60.64], P2 ;  /* 0x01e000003c047fae */ /* 0x0003e80009121848 */
[----:B------:R3:W-:Y:S01]  /*519d0*/  STL [R1+0x1c48], R63 ;  /* 0x001c483f01007387 */ /* 0x0007e20000100800 */
[----:B------:R-:W-:-:S03]  /*519e0*/  IADD3.X R2, R2, R3, RZ, P3, !PT ;  /* 0x0000000302027210 */ /* 0x000fc60001ffe4ff */
[----:B------:R-:W-:Y:S04]  /*519f0*/  STL [R1+0x1c4c], R5 ;  /* 0x001c4c0501007387 */ /* 0x000fe80000100800 */
[----:B------:R3:W-:Y:S01]  /*51a00*/  STL [R1+0x1c40], R2 ;  /* 0x001c400201007387 */ /* 0x0007e20000100800 */
[----:B-1----:R-:W-:-:S03]  /*51a10*/  MOV R61, R63 ;  /* 0x0000003f003d7202 */ /* 0x002fc60000000f00 */
[----:B------:R-:W2:Y:S04]  /*51a20*/  LDL.LU R67, [R1+0x1b58] ;  /* 0x001b580001437983 */ /* 0x000ea80000300800 */
[----:B------:R-:W2:Y:S04]  /*51a30*/  LDL.LU R66, [R1+0x1b64] ;  /* 0x001b640001427983 */ /* 0x000ea80000300800 */
[----:B---3--:R-:W4:Y:S04]  /*51a40*/  LDL.LU R65, [R1+0x1b4c] ;  /* 0x001b4c0001417983 */ /* 0x008f280000300800 */
[----:B------:R-:W4:Y:S01]  /*51a50*/  LDL.LU R63, [R1+0x1b5c] ;  /* 0x001b5c00013f7983 */ /* 0x000f220000300800 */
[----:B------:R-:W-:Y:S01]  /*51a60*/  IMAD.MOV.U32 R60, RZ, RZ, R7 ;  /* 0x000000ffff3c7224 */ /* 0x000fe200078e0007 */
[----:B------:R-:W-:-:S02]  /*51a70*/  ISETP.GT.AND P1, PT, R0, 0xb, PT ;  /* 0x0000000b0000780c */ /* 0x000fc40003f24270 */
[----:B------:R-:W4:Y:S04]  /*51a80*/  LDL.LU R7, [R1+0x1b50] ;  /* 0x001b500001077983 */ /* 0x000f280000300800 */
[----:B------:R1:W-:Y:S02]  /*51a90*/  LDGSTS.E [R4+0x1e80], [R60.64], P2 ;  /* 0x01e800003c047fae */ /* 0x0003e40009121848 */
[----:B-1----:R-:W-:Y:S01]  /*51aa0*/  MOV R61, R2 ;  /* 0x00000002003d7202 */ /* 0x002fe20000000f00 */
[----:B------:R-:W-:Y:S01]  /*51ab0*/  IMAD.MOV.U32 R60, RZ, RZ, R5 ;  /* 0x000000ffff3c7224 */ /* 0x000fe200078e0005 */
[----:B------:R-:W-:Y:S01]  /*51ac0*/  SEL R2, RZ, 0x4, !P1 ;  /* 0x00000004ff027807 */ /* 0x000fe20004800000 */
[----:B------:R-:W4:Y:S01]  /*51ad0*/  LDL.LU R5, [R1+0x1b48] ;  /* 0x001b480001057983 */ /* 0x000f220000300800 */
        /* <DEDUP_REMOVED lines=9> */
[----:B------:R-:W-:-:S02]  /*51b70*/  ISETP.NE.U32.AND P1, PT, R2, RZ, PT ;  /* 0x000000ff0200720c */ /* 0x000fc40003f25070 */
[----:B------:R-:W-:Y:S04]  /*51b80*/  STL [R1+0x1c3c], R71 ;  /* 0x001c3c4701007387 */ /* 0x000fe80000100800 */
[----:B------:R-:W4:Y:S04]  /*51b90*/  LDL.LU R62, [R1+0x1b44] ;  /* 0x001b4400013e7983 */ /* 0x000f280000300800 */
[----:B------:R-:W-:Y:S04]  /*51ba0*/  STL [R1+0x1b70], R72 ;  /* 0x001b704801007387 */ /* 0x000fe80000100800 */
[----:B------:R-:W4:Y:S01]  /*51bb0*/  LDL.LU R2, [R1+0x1b3c] ;  /* 0x001b3c0001027983 */ /* 0x000f220000300800 */
[----:B------:R-:W-:-:S05]  /*51bc0*/  MOV R61, R74 ;  /* 0x0000004a003d7202 */ /* 0x000fca0000000f00 */
[----:B------:R1:W-:Y:S02]  /*51bd0*/  LDGSTS.E [R4+0x1f80], [R60.64], P2 ;  /* 0x01f800003c047fae */ /* 0x0003e40009121848 */
[----:B-1----:R-:W-:Y:S01]  /*51be0*/  IMAD.MOV.U32 R60, RZ, RZ, R71 ;  /* 0x000000ffff3c7224 */ /* 0x002fe200078e0047 */
[----:B------:R-:W-:-:S05]  /*51bf0*/  MOV R61, R72 ;  /* 0x00000048003d7202 */ /* 0x000fca0000000f00 */
[----:B------:R1:W-:Y:S01]  /*51c00*/  LDGSTS.E [R4+0x2c00], [R60.64], P1 ;  /* 0x02c000003c047fae */ /* 0x0003e20008921848 */
[----:B----4-:R-:W-:-:S05]  /*51c10*/  IADD3 R69, P2, R69, R6, RZ ;  /* 0x0000000645457210 */ /* 0x010fca0007f5e0ff */
        /* <DEDUP_REMOVED lines=10> */
[----:B------:R-:W3:Y:S01]  /*51cc0*/  LDL.LU R74, [R1+0x1a70] ;  /* 0x001a7000014a7983 */ /* 0x000ee20000300800 */
[----:B--2---:R-:W-:-:S03]  /*51cd0*/  IMAD.MOV.U32 R60, RZ, RZ, R64 ;  /* 0x000000ffff3c7224 */ /* 0x004fc600078e0040 */
[----:B-1----:R-:W2:Y:S04]  /*51ce0*/  LDL.LU R64, [R1+0x1b40] ;  /* 0x001b400001407983 */ /* 0x002ea80000300800 */
[----:B------:R-:W3:Y:S01]  /*51cf0*/  LDL.LU R72, [R1+0x1a68] ;  /* 0x001a680001487983 */ /* 0x000ee20000300800 */
[----:B------:R-:W-:-:S03]  /*51d00*/  IADD3 R66, P2, R66, R6, RZ ;  /* 0x0000000642427210 */ /* 0x000fc60007f5e0ff */
[----:B------:R-:W3:Y:S01]  /*51d10*/  LDL.LU R71, [R1+0x1b38] ;  /* 0x001b380001477983 */ /* 0x000ee20000300800 */
[----:B------:R-:W-:Y:S01]  /*51d20*/  MOV R61, R68 ;  /* 0x00000044003d7202 */ /* 0x000fe20000000f00 */
[----:B------:R-:W-:Y:S01]  /*51d30*/  IMAD.X R67, R67, 0x1, R3, P2 ;  /* 0x0000000143437824 */ /* 0x000fe200010e0603 */
[----:B----4-:R-:W-:Y:S01]  /*51d40*/  IADD3 R63, P3, R63, R6, RZ ;  /* 0x000000063f3f7210 */ /* 0x010fe20007f7e0ff */
[----:B------:R-:W-:Y:S03]  /*51d50*/  STL [R1+0x1b64], R66 ;  /* 0x001b644201007387 */ /* 0x000fe60000100800 */
[----:B------:R-:W-:Y:S01]  /*51d60*/  IADD3.X R65, R65, R3, RZ, P3, !PT ;  /* 0x0000000341417210 */ /* 0x000fe20001ffe4ff */
[----:B------:R-:W-:Y:S04]  /*51d70*/  STL [R1+0x1b58], R67 ;  /* 0x001b584301007387 */ /* 0x000fe80000100800 */
[----:B------:R1:W-:Y:S04]  /*51d80*/  STL [R1+0x1b5c], R63 ;  /* 0x001b5c3f01007387 */ /* 0x0003e80000100800 */
[----:B------:R4:W-:Y:S04]  /*51d90*/  LDGSTS.E [R4+0x2d00], [R60.64], P1 ;  /* 0x02d000003c047fae */ /* 0x0009e80008921848 */
[----:B------:R1:W-:Y:S04]  /*51da0*/  STL [R1+0x1b4c], R65 ;  /* 0x001b4c4101007387 */ /* 0x0003e80000100800 */
[----:B------:R-:W3:Y:S01]  /*51db0*/  LDL.LU R70, [R1+0x1a60] ;  /* 0x001a600001467983 */ /* 0x000ee20000300800 */
[----:B----4-:R-:W-:Y:S01]  /*51dc0*/  IMAD.MOV.U32 R60, RZ, RZ, R66 ;  /* 0x000000ffff3c7224 */ /* 0x010fe200078e0042 */
[----:B------:R-:W-:-:S02]  /*51dd0*/  MOV R61, R67 ;  /* 0x00000043003d7202 */ /* 0x000fc40000000f00 */
        /* <DEDUP_REMOVED lines=16> */
[----:B------:R-:W4:Y:S04]  /*51ee0*/  LDL.LU R67, [R1+0x1a50] ;  /* 0x001a500001437983 */ /* 0x000f280000300800 */
[----:B------:R-:W4:Y:S04]  /*51ef0*/  LDL.LU R66, [R1+0x1a5c] ;  /* 0x001a5c0001427983 */ /* 0x000f280000300800 */
[----:B------:R-:W4:Y:S04]  /*51f00*/  LDL.LU R65, [R1+0x1a48] ;  /* 0x001a480001417983 */ /* 0x000f280000300800 */
        /* <DEDUP_REMOVED lines=8> */
[----:B------:R-:W4:Y:S03]  /*51f90*/  LDL.LU R5, [R1+0x1a44] ;  /* 0x001a440001057983 */ /* 0x000f260000300800 */
[----:B------:R-:W-:Y:S01]  /*51fa0*/  SEL R2, R2, RZ, !P0 ;  /* 0x000000ff02027207 */ /* 0x000fe20004000000 */
[----:B------:R1:W-:Y:S03]  /*51fb0*/  LDGSTS.E [R4+0x2f00], [R60.64], P1 ;  /* 0x02f000003c047fae */ /* 0x0003e60008921848 */
[----:B------:R-:W-:-:S02]  /*51fc0*/  ISETP.NE.U32.AND P2, PT, R2, RZ, PT ;  /* 0x000000ff0200720c */ /* 0x000fc40003f45070 */
[----:B--2---:R-:W-:-:S05]  /*51fd0*/  IADD3 R64, P3, R64, R6, RZ ;  /* 0x0000000640407210 */ /* 0x004fca0007f7e0ff */
[----:B---3--:R-:W-:Y:S01]  /*51fe0*/  IMAD.X R74, R74, 0x1, R3, P3 ;  /* 0x000000014a4a7824 */ /* 0x008fe200018e0603 */
        /* <DEDUP_REMOVED lines=9> */
[----:B------:R-:W3:Y:S04]  /*52080*/  LDL.LU R2, [R1+0x1a38] ;  /* 0x001a380001027983 */ /* 0x000ee80000300800 */
[----:B------:R1:W-:Y:S01]  /*52090*/  LDGSTS.E [R4+0x2f80], [R60.64], P1 ;  /* 0x02f800003c047fae */ /* 0x0003e20008921848 */
[----:B----4-:R-:W-:Y:S01]  /*520a0*/  IADD3 R69, P1, R69, R6, RZ ;  /* 0x0000000645457210 */ /* 0x010fe20007f3e0ff */
        /* <DEDUP_REMOVED lines=13> */
[----:B------:R-:W3:Y:S01]  /*52180*/  LDL.LU R74, [R1+0xf00] ;  /* 0x000f0000014a7983 */ /* 0x000ee20000300800 */
[----:B----4-:R-:W-:-:S03]  /*52190*/  IMAD.MOV.U32 R60, RZ, RZ, R63 ;  /* 0x000000ffff3c7224 */ /* 0x010fc600078e003f */
[----:B-1----:R-:W4:Y:S04]  /*521a0*/  LDL.LU R63, [R1+0x1a3c] ;  /* 0x001a3c00013f7983 */ /* 0x002f280000300800 */
[----:B------:R-:W4:Y:S01]  /*521b0*/  LDL.LU R72, [R1+0xfc4] ;  /* 0x000fc40001487983 */ /* 0x000f220000300800 */
[----:B------:R-:W-:-:S03]  /*521c0*/  IADD3 R66, P1, R66, R6, RZ ;  /* 0x0000000642427210 */ /* 0x000fc60007f3e0ff */
[----:B------:R-:W4:Y:S02]  /*521d0*/  LDL.LU R71, [R1+0xfc8] ;  /* 0x000fc80001477983 */ /* 0x000f240000300800 */
[----:B------:R-:W-:Y:S01]  /*521e0*/  IMAD.X R67, R67, 0x1, R3, P1 ;  /* 0x0000000143437824 */ /* 0x000fe200008e0603 */
[----:B------:R-:W-:Y:S02]  /*521f0*/  IADD3 R62, P3, R62, R6, RZ ;  /* 0x000000063e3e7210 */ /* 0x000fe40007f7e0ff */
[----:B------:R-:W-:Y:S02]  /*52200*/  MOV R61, R68 ;  /* 0x00000044003d7202 */ /* 0x000fe40000000f00 */
[----:B------:R-:W-:Y:S01]  /*52210*/  IADD3.X R65, R65, R3, RZ, P3, !PT ;  /* 0x0000000341417210 */ /* 0x000fe20001ffe4ff */
[----:B------:R-:W-:Y:S04]  /*52220*/  STL [R1+0x1a5c], R66 ;  /* 0x001a5c4201007387 */ /* 0x000fe80000100800 */
[----:B------:R-:W-:Y:S04]  /*52230*/  STL [R1+0x1a50], R67 ;  /* 0x001a504301007387 */ /* 0x000fe80000100800 */
[----:B------:R1:W-:Y:S04]  /*52240*/  STL [R1+0x1a54], R62 ;  /* 0x001a543e01007387 */ /* 0x0003e80000100800 */
[----:B------:R1:W-:Y:S04]  /*52250*/  LDGSTS.E [R4+0x3d00], [R60.64], P2 ;  /* 0x03d000003c047fae */ /* 0x0003e80009121848 */
[----:B------:R2:W-:Y:S04]  /*52260*/  STL [R1+0x1a48], R65 ;  /* 0x001a484101007387 */ /* 0x0005e80000100800 */
[----:B------:R-:W4:Y:S01]  /*52270*/  LDL.LU R70, [R1+0xfcc] ;  /* 0x000fcc0001467983 */ /* 0x000f220000300800 */
[----:B-1----:R-:W-:Y:S01]  /*52280*/  IMAD.MOV.U32 R60, RZ, RZ, R66 ;  /* 0x000000ffff3c7224 */ /* 0x002fe200078e0042 */
[----:B------:R-:W-:-:S02]  /*52290*/  MOV R61, R67 ;  /* 0x00000043003d7202 */ /* 0x000fc40000000f00 */
        /* <DEDUP_REMOVED lines=13> */
[----:B---3--:R-:W-:-:S03]  /*52370*/  IADD3.X R2, R2, R3, RZ, P3, !PT ;  /* 0x0000000302027210 */ /* 0x008fc60001ffe4ff */
[----:B------:R-:W-:Y:S04]  /*52380*/  STL [R1+0x1a44], R5 ;  /* 0x001a440501007387 */ /* 0x000fe80000100800 */
[----:B------:R2:W-:Y:S01]  /*52390*/  STL [R1+0x1a38], R2 ;  /* 0x001a380201007387 */ /* 0x0005e20000100800 */
[----:B------:R-:W-:-:S03]  /*523a0*/  MOV R61, R64 ;  /* 0x00000040003d7202 */ /* 0x000fc60000000f00 */
[----:B------:R-:W3:Y:S04]  /*523b0*/  LDL.LU R67, [R1+0xfdc] ;  /* 0x000fdc0001437983 */ /* 0x000ee80000300800 */
[----:B------:R-:W3:Y:S04]  /*523c0*/  LDL.LU R66, [R1+0xfe0] ;  /* 0x000fe00001427983 */ /* 0x000ee80000300800 */
[----:B------:R-:W3:Y:S04]  /*523d0*/  LDL.LU R65, [R1+0xfe4] ;  /* 0x000fe40001417983 */ /* 0x000ee80000300800 */
        /* <DEDUP_REMOVED lines=9> */
[----:B------:R1:W-:Y:S01]  /*52470*/  LDGSTS.E [R4+0x3f00], [R60.64], P2 ;  /* 0x03f000003c047fae */ /* 0x0003e20009121848 */
[----:B----4-:R-:W-:-:S05]  /*52480*/  IADD3 R63, P3, R63, R6, RZ ;  /* 0x000000063f3f7210 */ /* 0x010fca0007f7e0ff */
[----:B------:R-:W-:Y:S01]  /*52490*/  IMAD.X R74, R74, 0x1, R3, P3 ;  /* 0x000000014a4a7824 */ /* 0x000fe200018e0603 */
[----:B------:R-:W-:Y:S01]  /*524a0*/  IADD3 R71, P4, R71, R6, RZ ;  /* 0x0000000647477210 */ /* 0x000fe20007f9e0ff */
[----:B------:R4:W-:Y:S01]  /*524b0*/  STL [R1+0x1a3c], R63 ;  /* 0x001a3c3f01007387 */ /* 0x0009e20000100800 */
[----:B-1----:R-:W-:Y:S02]  /*524c0*/  IMAD.MOV.U32 R60, RZ, RZ, R63 ;  /* 0x000000ffff3c7224 */ /* 0x002fe400078e003f */
[----:B------:R-:W-:Y:S01]  /*524d0*/  IADD3.X R72, R72, R3, RZ, P4, !PT ;  /* 0x0000000348487210 */ /* 0x000fe200027fe4ff */
[----:B------:R1:W-:Y:S01]  /*524e0*/  STL [R1+0xf00], R74 ;  /* 0x000f004a01007387 */ /* 0x0003e20000100800 */
[----:B------:R-:W-:Y:S02]  /*524f0*/  MOV R61, R74 ;  /* 0x0000004a003d7202 */ /* 0x000fe40000000f00 */
[----:B------:R-:W-:Y:S01]  /*52500*/  ISETP.NE.U32.AND P1, PT, R2, RZ, PT ;  /* 0x000000ff0200720c */ /* 0x000fe20003f25070 */
[----:B------:R-:W-:Y:S04]  /*52510*/  STL [R1+0xfc8], R71 ;  /* 0x000fc84701007387 */ /* 0x000fe80000100800 */
[----:B----4-:R-:W3:Y:S04]  /*52520*/  LDL.LU R63, [R1+0xfec] ;  /* 0x000fec00013f7983 */ /* 0x010ee80000300800 */
[----:B------:R-:W-:Y:S04]  /*52530*/  STL [R1+0xfc4], R72 ;  /* 0x000fc44801007387 */ /* 0x000fe80000100800 */
[----:B------:R-:W3:Y:S04]  /*52540*/  LDL.LU R2, [R1+0xff4] ;  /* 0x000ff40001027983 */ /* 0x000ee80000300800 */
        /* <DEDUP_REMOVED lines=15> */
[----:B------:R-:W3:Y:S01]  /*52640*/  LDL.LU R74, [R1+0xffc] ;  /* 0x000ffc00014a7983 */ /* 0x000ee20000300800 */
[----:B-1----:R-:W-:-:S03]  /*52650*/  IMAD.MOV.U32 R60, RZ, RZ, R62 ;  /* 0x000000ffff3c7224 */ /* 0x002fc600078e003e */
[----:B------:R-:W3:Y:S04]  /*52660*/  LDL.LU R62, [R1+0x1000] ;  /* 0x00100000013e7983 */ /* 0x000ee80000300800 */
[----:B------:R-:W3:Y:S04]  /*52670*/  LDL.LU R72, [R1+0x10c4] ;  /* 0x0010c40001487983 */ /* 0x000ee80000300800 */
[----:B------:R-:W3:Y:S01]  /*52680*/  LDL.LU R71, [R1+0x10c8] ;  /* 0x0010c80001477983 */ /* 0x000ee20000300800 */
[----:B------:R-:W-:-:S05]  /*52690*/  MOV R61, R68 ;  /* 0x00000044003d7202 */ /* 0x000fca0000000f00 */
[----:B------:R1:W-:Y:S01]  /*526a0*/  LDGSTS.E [R4+0x4d00], [R60.64], P1 ;  /* 0x04d000003c047fae */ /* 0x0003e20008921848 */
[----:B---3--:R-:W-:-:S05]  /*526b0*/  IADD3 R66, P2, R66, R6, RZ ;  /* 0x0000000642427210 */ /* 0x008fca0007f5e0ff */
        /* <DEDUP_REMOVED lines=20> */
[----:B---3--:R-:W-:-:S05]  /*52800*/  IMAD.X R63, R63, 0x1, R3, P2 ;  /* 0x000000013f3f7824 */ /* 0x008fca00010e0603 */
        /* <DEDUP_REMOVED lines=8> */
[----:B---3--:R-:W4:Y:S01]  /*52890*/  LDL.LU R63, [R1+0x10e8] ;  /* 0x0010e800013f7983 */ /* 0x008f220000300800 */
        /* <DEDUP_REMOVED lines=41> */
[----:B------:R-:W3:Y:S04]  /*52b30*/  LDL.LU R72, [R1+0x11c4] ;  /* 0x0011c40001487983 */ /* 0x000ee80000300800 */
[----:B------:R-:W3:Y:S01]  /*52b40*/  LDL.LU R71, [R1+0x11c8] ;  /* 0x0011c80001477983 */ /* 0x000ee20000300800 */
[----:B------:R-:W-:Y:S02]  /*52b50*/  IADD3 R66, P1, R66, R6, RZ ;  /* 0x0000000642427210 */ /* 0x000fe40007f3e0ff */
[----:B------:R-:W-:-:S03]  /*52b60*/  MOV R61, R68 ;  /* 0x00000044003d7202 */ /* 0x000fc60000000f00 */
        /* <DEDUP_REMOVED lines=54> */
[----:B------:R1:W-:Y:S02]  /*52ed0*/  LDGSTS.E [R4+0x5f80], [R60.64], P2 ;  /* 0x05f800003c047fae */ /* 0x0003e40009121848 */
[----:B-1----:R-:W-:Y:S01]  /*52ee0*/  IMAD.MOV.U32 R60, RZ, RZ, R71 ;  /* 0x000000ffff3c7224 */ /* 0x002fe200078e0047 */
[----:B----4-:R-:W-:-:S02]  /*52ef0*/  IADD3 R69, P2, R69, R6, RZ ;  /* 0x0000000645457210 */ /* 0x010fc40007f5e0ff */
        /* <DEDUP_REMOVED lines=13> */
[----:B----4-:R-:W-:-:S03]  /*52fd0*/  IMAD.MOV.U32 R60, RZ, RZ, R63 ;  /* 0x000000ffff3c7224 */ /* 0x010fc600078e003f */
[----:B-1----:R-:W4:Y:S04]  /*52fe0*/  LDL.LU R63, [R1+0x1200] ;  /* 0x00120000013f7983 */ /* 0x002f280000300800 */
[----:B------:R-:W4:Y:S04]  /*52ff0*/  LDL.LU R72, [R1+0x12c4] ;  /* 0x0012c40001487983 */ /* 0x000f280000300800 */
[----:B------:R-:W4:Y:S01]  /*53000*/  LDL.LU R71, [R1+0x12c8] ;  /* 0x0012c80001477983 */ /* 0x000f220000300800 */
[----:B------:R-:W-:Y:S02]  /*53010*/  IADD3 R66, P2, R66, R6, RZ ;  /* 0x0000000642427210 */ /* 0x000fe40007f5e0ff */
[----:B------:R-:W-:-:S03]  /*53020*/  MOV R61, R68 ;  /* 0x00000044003d7202 */ /* 0x000fc60000000f00 */
[----:B------:R-:W-:Y:S01]  /*53030*/  IMAD.X R67, R67, 0x1, R3, P2 ;  /* 0x0000000143437824 */ /* 0x000fe200010e0603 */
[----:B------:R-:W-:Y:S01]  /*53040*/  IADD3 R62, P3, R62, R6, RZ ;  /* 0x000000063e3e7210 */ /* 0x000fe20007f7e0ff */
[----:B------:R-:W-:Y:S03]  /*53050*/  STL [R1+0x11e0], R66 ;  /* 0x0011e04201007387 */ /* 0x000fe60000100800 */
[----:B------:R-:W-:Y:S01]  /*53060*/  IADD3.X R65, R65, R3, RZ, P3, !PT ;  /* 0x0000000341417210 */ /* 0x000fe20001ffe4ff */
        /* <DEDUP_REMOVED lines=38> */
[----:B----4-:R-:W-:-:S05]  /*532d0*/  IADD3 R63, P3, R63, R6, RZ ;  /* 0x000000063f3f7210 */ /* 0x010fca0007f7e0ff */
        /* <DEDUP_REMOVED lines=107> */
[----:B------:R-:W-:-:S05]  /*53990*/  MOV R61, R68 ;  /* 0x00000044003d7202 */ /* 0x000fca0000000f00 */
[----:B------:R1:W-:Y:S01]  /*539a0*/  LDGSTS.E [R4+0x8d00], [R60.64], P1 ;  /* 0x08d000003c047fae */ /* 0x0003e20008921848 */
[----:B------:R-:W-:-:S05]  /*539b0*/  IADD3 R66, P2, R66, R6, RZ ;  /* 0x0000000642427210 */ /* 0x000fca0007f5e0ff */
[----:B------:R-:W-:Y:S01]  /*539c0*/  IMAD.X R67, R67, 0x1, R3, P2 ;  /* 0x0000000143437824 */ /* 0x000fe200010e0603 */
[-C--:B----4-:R-:W-:Y:S01]  /*539d0*/  IADD3 R63, P3, R63, R6.reuse, RZ ;  /* 0x000000063f3f7210 */ /* 0x090fe20007f7e0ff */
        /* <DEDUP_REMOVED lines=11> */
[----:B------:R-:W-:-:S03]  /*53a90*/  IADD3 R5, P3, R5, R6, RZ ;  /* 0x0000000605057210 */ /* 0x000fc60007f7e0ff */
[----:B------:R-:W3:Y:S01]  /*53aa0*/  LDL.LU R68, [R1+0x14d8] ;  /* 0x0014d80001447983 */ /* 0x000ee20000300800 */
[----:B-1----:R-:W-:-:S03]  /*53ab0*/  IMAD.MOV.U32 R60, RZ, RZ, R63 ;  /* 0x000000ffff3c7224 */ /* 0x002fc600078e003f */
[----:B------:R-:W3:Y:S01]  /*53ac0*/  LDL.LU R63, [R1+0x14dc] ;  /* 0x0014dc00013f7983 */ /* 0x000ee20000300800 */
        /* <DEDUP_REMOVED lines=9> */
[----:B------:R-:W3:Y:S04]  /*53b60*/  LDL.LU R67, [R1+0x14e0] ;  /* 0x0014e00001437983 */ /* 0x000ee80000300800 */
[----:B------:R-:W3:Y:S04]  /*53b70*/  LDL.LU R66, [R1+0x14e4] ;  /* 0x0014e40001427983 */ /* 0x000ee80000300800 */
[----:B----4-:R-:W4:Y:S04]  /*53b80*/  LDL.LU R65, [R1+0x14e8] ;  /* 0x0014e80001417983 */ /* 0x010f280000300800 */
        /* <DEDUP_REMOVED lines=46> */
[----:B------:R-:W-:-:S05]  /*53e70*/  IADD3 R66, P1, R66, R6, RZ ;  /* 0x0000000642427210 */ /* 0x000fca0007f3e0ff */
[----:B------:R-:W-:Y:S01]  /*53e80*/  IMAD.X R67, R67, 0x1, R3, P1 ;  /* 0x0000000143437824 */ /* 0x000fe200008e0603 */
[----:B----4-:R-:W-:Y:S01]  /*53e90*/  IADD3 R62, P3, R62, R6, RZ ;  /* 0x000000063e3e7210 */ /* 0x010fe20007f7e0ff */
        /* <DEDUP_REMOVED lines=27> */
[----:B----4-:R-:W4:Y:S04]  /*54050*/  LDL.LU R65, [R1+0x15e8] ;  /* 0x0015e80001417983 */ /* 0x010f280000300800 */
        /* <DEDUP_REMOVED lines=45> */
[----:B---3--:R-:W-:-:S05]  /*54330*/  IADD3 R66, P2, R66, R6, RZ ;  /* 0x0000000642427210 */ /* 0x008fca0007f5e0ff */
        /* <DEDUP_REMOVED lines=41> */
[----:B------:R-:W-:-:S05]  /*545d0*/  IADD3 R62, P3, R62, R6, RZ ;  /* 0x000000063e3e7210 */ /* 0x000fca0007f7e0ff */
[----:B------:R-:W-:Y:S01]  /*545e0*/  IMAD.X R74, R74, 0x1, R3, P3 ;  /* 0x000000014a4a7824 */ /* 0x000fe200018e0603 */
[----:B------:R-:W-:Y:S01]  /*545f0*/  IADD3 R71, P4, R71, R6, RZ ;  /* 0x0000000647477210 */ /* 0x000fe20007f9e0ff */
[----:B------:R1:W-:Y:S03]  /*54600*/  STL [R1+0x1604], R62 ;  /* 0x0016043e01007387 */ /* 0x0003e60000100800 */
[----:B------:R-:W-:Y:S01]  /*54610*/  IADD3.X R72, R72, R3, RZ, P4, !PT ;  /* 0x0000000348487210 */ /* 0x000fe200027fe4ff */
[----:B------:R2:W-:Y:S01]  /*54620*/  STL [R1+0x1600], R74 ;  /* 0x0016004a01007387 */ /* 0x0005e20000100800 */
[----:B-1----:R-:W-:-:S03]  /*54630*/  IMAD.MOV.U32 R60, RZ, RZ, R62 ;  /* 0x000000ffff3c7224 */ /* 0x002fc600078e003e */
        /* <DEDUP_REMOVED lines=22> */
[----:B-1----:R-:W2:Y:S01]  /*547a0*/  LDL.LU R64, [R1+0x1704] ;  /* 0x0017040001407983 */ /* 0x002ea20000300800 */
[----:B------:R-:W-:-:S03]  /*547b0*/  MOV R61, R68 ;  /* 0x00000044003d7202 */ /* 0x000fc60000000f00 */
[----:B------:R-:W3:Y:S04]  /*547c0*/  LDL.LU R72, [R1+0x17c8] ;  /* 0x0017c80001487983 */ /* 0x000ee80000300800 */
[----:B------:R-:W3:Y:S04]  /*547d0*/  LDL.LU R71, [R1+0x17cc] ;  /* 0x0017cc0001477983 */ /* 0x000ee80000300800 */
        /* <DEDUP_REMOVED lines=44> */
[----:B---3--:R-:W-:Y:S02]  /*54aa0*/  IMAD.X R74, R74, 0x1, R3, P3 ;  /* 0x000000014a4a7824 */ /* 0x008fe400018e0603 */
[----:B-1----:R-:W-:Y:S01]  /*54ab0*/  IMAD.MOV.U32 R60, RZ, RZ, R64 ;  /* 0x000000ffff3c7224 */ /* 0x002fe200078e0040 */
[----:B------:R-:W-:Y:S02]  /*54ac0*/  IADD3 R71, P4, R71, R6, RZ ;  /* 0x0000000647477210 */ /* 0x000fe40007f9e0ff */
[----:B------:R-:W-:Y:S02]  /*54ad0*/  MOV R61, R74 ;  /* 0x0000004a003d7202 */ /* 0x000fe40000000f00 */
[----:B------:R-:W-:-:S03]  /*54ae0*/  IADD3.X R72, R72, R3, RZ, P4, !PT ;  /* 0x0000000348487210 */ /* 0x000fc600027fe4ff */
[----:B------:R1:W-:Y:S04]  /*54af0*/  LDGSTS.E [R4+0xbf80], [R60.64], P2 ;  /* 0x0bf800003c047fae */ /* 0x0003e80009121848 */
[----:B------:R2:W-:Y:S04]  /*54b00*/  STL [R1+0x1704], R64 ;  /* 0x0017044001007387 */ /* 0x0005e80000100800 */
[----:B------:R3:W-:Y:S01]  /*54b10*/  STL [R1+0x1700], R74 ;  /* 0x0017004a01007387 */ /* 0x0007e20000100800 */
[----:B-1----:R-:W-:Y:S01]  /*54b20*/  IMAD.MOV.U32 R60, RZ, RZ, R71 ;  /* 0x000000ffff3c7224 */ /* 0x002fe200078e0047 */
[----:B------:R-:W-:-:S02]  /*54b30*/  MOV R61, R72 ;  /* 0x00000048003d7202 */ /* 0x000fc40000000f00 */
[----:B------:R-:W-:Y:S04]  /*54b40*/  STL [R1+0x17cc], R71 ;  /* 0x0017cc4701007387 */ /* 0x000fe80000100800 */
[----:B--2---:R-:W2:Y:S04]  /*54b50*/  LDL.LU R64, [R1+0x17f0] ;  /* 0x0017f00001407983 */ /* 0x004ea80000300800 */
[----:B------:R1:W-:Y:S04]  /*54b60*/  LDGSTS.E [R4+0xcc00], [R60.64], P1 ;  /* 0x0cc000003c047fae */ /* 0x0003e80008921848 */
[----:B------:R-:W-:Y:S04]  /*54b70*/  STL [R1+0x17c8], R72 ;  /* 0x0017c84801007387 */ /* 0x000fe80000100800 */
[----:B------:R-:W2:Y:S01]  /*54b80*/  LDL.LU R2, [R1+0x17f8] ;  /* 0x0017f80001027983 */ /* 0x000ea20000300800 */
[----:B------:R-:W-:-:S05]  /*54b90*/  IADD3 R69, P2, R69, R6, RZ ;  /* 0x0000000645457210 */ /* 0x000fca0007f5e0ff */
[----:B------:R-:W-:Y:S02]  /*54ba0*/  IMAD.X R70, R70, 0x1, R3, P2 ;  /* 0x0000000146467824 */ /* 0x000fe400010e0603 */
[----:B-1----:R-:W-:Y:S01]  /*54bb0*/  IMAD.MOV.U32 R60, RZ, RZ, R69 ;  /* 0x000000ffff3c7224 */ /* 0x002fe200078e0045 */
[----:B------:R-:W-:Y:S02]  /*54bc0*/  STL [R1+0x17d4], R69 ;  /* 0x0017d44501007387 */ /* 0x000fe40000100800 */
[----:B------:R-:W-:Y:S02]  /*54bd0*/  MOV R61, R70 ;  /* 0x00000046003d7202 */ /* 0x000fe40000000f00 */
[----:B------:R-:W-:Y:S01]  /*54be0*/  IADD3 R63, P3, R63, R6, RZ ;  /* 0x000000063f3f7210 */ /* 0x000fe20007f7e0ff */
[----:B------:R-:W-:Y:S03]  /*54bf0*/  STL [R1+0x17d0], R70 ;  /* 0x0017d04601007387 */ /* 0x000fe60000100800 */
[----:B------:R-:W-:Y:S01]  /*54c00*/  IADD3.X R68, R68, R3, RZ, P3, !PT ;  /* 0x0000000344447210 */ /* 0x000fe20001ffe4ff */
[----:B------:R1:W-:Y:S04]  /*54c10*/  STL [R1+0x17dc], R63 ;  /* 0x0017dc3f01007387 */ /* 0x0003e80000100800 */
[----:B------:R1:W-:Y:S04]  /*54c20*/  LDGSTS.E [R4+0xcc80], [R60.64], P1 ;  /* 0x0cc800003c047fae */ /* 0x0003e80008921848 */
[----:B------:R3:W-:Y:S04]  /*54c30*/  STL [R1+0x17d8], R68 ;  /* 0x0017d84401007387 */ /* 0x0007e80000100800 */
[----:B---3--:R-:W3:Y:S01]  /*54c40*/  LDL.LU R74, [R1+0x1800] ;  /* 0x00180000014a7983 */ /* 0x008ee20000300800 */
[----:B-1----:R-:W-:-:S03]  /*54c50*/  IMAD.MOV.U32 R60, RZ, RZ, R63 ;  /* 0x000000ffff3c7224 */ /* 0x002fc600078e003f */
[----:B------:R-:W3:Y:S01]  /*54c60*/  LDL.LU R63, [R1+0x1804] ;  /* 0x00180400013f7983 */ /* 0x000ee20000300800 */
[----:B------:R-:W-:-:S03]  /*54c70*/  MOV R61, R68 ;  /* 0x00000044003d7202 */ /* 0x000fc60000000f00 */
[----:B------:R-:W3:Y:S04]  /*54c80*/  LDL.LU R72, [R1+0x18c8] ;  /* 0x0018c80001487983 */ /* 0x000ee80000300800 */
[----:B------:R-:W3:Y:S04]  /*54c90*/  LDL.LU R71, [R1+0x18cc] ;  /* 0x0018cc0001477983 */ /* 0x000ee80000300800 */
        /* <DEDUP_REMOVED lines=10> */
[----:B------:R-:W-:Y:S04]  /*54d40*/  STL [R1+0x17e8], R65 ;  /* 0x0017e84101007387 */ /* 0x000fe80000100800 */
        /* <DEDUP_REMOVED lines=14> */
[----:B------:R-:W-:-:S03]  /*54e30*/  MOV R61, R64 ;  /* 0x00000040003d7202 */ /* 0x000fc60000000f00 */
[----:B------:R-:W-:Y:S01]  /*54e40*/  STL [R1+0x17fc], R5 ;  /* 0x0017fc0501007387 */ /* 0x000fe20000100800 */
[----:B------:R-:W-:-:S03]  /*54e50*/  IADD3.X R2, R2, R3, RZ, P3, !PT ;  /* 0x0000000302027210 */ /* 0x000fc60001ffe4ff */
[----:B------:R-:W2:Y:S01]  /*54e60*/  LDL.LU R66, [R1+0x18e4] ;  /* 0x0018e40001427983 */ /* 0x000ea20000300800 */
[----:B------:R-:W-:-:S03]  /*54e70*/  ISETP.GT.AND P2, PT, R0, 0x37, PT ;  /* 0x000000370000780c */ /* 0x000fc60003f44270 */
[----:B------:R1:W-:Y:S04]  /*54e80*/  STL [R1+0x17f8], R2 ;  /* 0x0017f80201007387 */ /* 0x0003e80000100800 */
[----:B-1----:R-:W2:Y:S04]  /*54e90*/  LDL.LU R64, [R1+0x18ec] ;  /* 0x0018ec0001407983 */ /* 0x002ea80000300800 */
[----:B------:R1:W-:Y:S04]  /*54ea0*/  LDGSTS.E [R4+0xce80], [R60.64], P1 ;  /* 0x0ce800003c047fae */ /* 0x0003e80008921848 */
[----:B------:R-:W2:Y:S04]  /*54eb0*/  LDL.LU R67, [R1+0x18e0] ;  /* 0x0018e00001437983 */ /* 0x000ea80000300800 */
[----:B------:R-:W2:Y:S01]  /*54ec0*/  LDL.LU R65, [R1+0x18e8] ;  /* 0x0018e80001417983 */ /* 0x000ea20000300800 */
[----:B-1----:R-:W-:Y:S01]  /*54ed0*/  MOV R61, R2 ;  /* 0x00000002003d7202 */ /* 0x002fe20000000f00 */
[----:B------:R-:W-:Y:S01]  /*54ee0*/  IMAD.MOV.U32 R60, RZ, RZ, R5 ;  /* 0x000000ffff3c7224 */ /* 0x000fe200078e0005 */
[----:B------:R-:W-:Y:S01]  /*54ef0*/  SEL R2, RZ, 0x4, !P2 ;  /* 0x00000004ff027807 */ /* 0x000fe20005000000 */
[----:B------:R-:W2:Y:S03]  /*54f00*/  LDL.LU R7, [R1+0x18f4] ;  /* 0x0018f40001077983 */ /* 0x000ea60000300800 */
[----:B------:R-:W-:Y:S01]  /*54f10*/  SEL R2, R2, RZ, !P0 ;  /* 0x000000ff02027207 */ /* 0x000fe20004000000 */
[----:B------:R1:W-:Y:S03]  /*54f20*/  LDGSTS.E [R4+0xcf00], [R60.64], P1 ;  /* 0x0cf000003c047fae */ /* 0x0003e60008921848 */
[----:B------:R-:W-:Y:S01]  /*54f30*/  ISETP.NE.U32.AND P2, PT, R2, RZ, PT ;  /* 0x000000ff0200720c */ /* 0x000fe20003f45070 */
[----:B------:R-:W2:Y:S01]  /*54f40*/  LDL.LU R5, [R1+0x18fc] ;  /* 0x0018fc0001057983 */ /* 0x000ea20000300800 */
[----:B---3--:R-:W-:-:S05]  /*54f50*/  IADD3 R63, P3, R63, R6, RZ ;  /* 0x000000063f3f7210 */ /* 0x008fca0007f7e0ff */
[----:B------:R-:W-:Y:S02]  /*54f60*/  IMAD.X R74, R74, 0x1, R3, P3 ;  /* 0x000000014a4a7824 */ /* 0x000fe400018e0603 */
[----:B-1----:R-:W-:Y:S01]  /*54f70*/  IMAD.MOV.U32 R60, RZ, RZ, R63 ;  /* 0x000000ffff3c7224 */ /* 0x002fe200078e003f */
[----:B------:R-:W-:Y:S02]  /*54f80*/  IADD3 R71, P4, R71, R6, RZ ;  /* 0x0000000647477210 */ /* 0x000fe40007f9e0ff */
[----:B------:R-:W-:Y:S01]  /*54f90*/  MOV R61, R74 ;  /* 0x0000004a003d7202 */ /* 0x000fe20000000f00 */
[----:B------:R1:W-:Y:S01]  /*54fa0*/  STL [R1+0x1804], R63 ;  /* 0x0018043f01007387 */ /* 0x0003e20000100800 */
[----:B------:R-:W-:-:S03]  /*54fb0*/  IADD3.X R72, R72, R3, RZ, P4, !PT ;  /* 0x0000000348487210 */ /* 0x000fc600027fe4ff */
[----:B------:R3:W-:Y:S04]  /*54fc0*/  LDGSTS.E [R4+0xcf80], [R60.64], P1 ;  /* 0x0cf800003c047fae */ /* 0x0007e80008921848 */
[----:B------:R-:W-:Y:S04]  /*54fd0*/  STL [R1+0x1800], R74 ;  /* 0x0018004a01007387 */ /* 0x000fe80000100800 */
[----:B------:R-:W-:Y:S04]  /*54fe0*/  STL [R1+0x18cc], R71 ;  /* 0x0018cc4701007387 */ /* 0x000fe80000100800 */
[----:B-1----:R-:W2:Y:S01]  /*54ff0*/  LDL.LU R63, [R1+0x18f0] ;  /* 0x0018f000013f7983 */ /* 0x002ea20000300800 */
[----:B---3--:R-:W-:Y:S01]  /*55000*/  IMAD.MOV.U32 R60, RZ, RZ, R71 ;  /* 0x000000ffff3c7224 */ /* 0x008fe200078e0047 */
[----:B------:R-:W-:-:S02]  /*55010*/  MOV R61, R72 ;  /* 0x00000048003d7202 */ /* 0x000fc40000000f00 */
[----:B------:R-:W-:Y:S04]  /*55020*/  STL [R1+0x18c8], R72 ;  /* 0x0018c84801007387 */ /* 0x000fe80000100800 */
[----:B------:R-:W3:Y:S04]  /*55030*/  LDL.LU R2, [R1+0x18f8] ;  /* 0x0018f80001027983 */ /* 0x000ee80000300800 */
[----:B------:R1:W-:Y:S01]  /*55040*/  LDGSTS.E [R4+0xdc00], [R60.64], P2 ;  /* 0x0dc000003c047fae */ /* 0x0003e20009121848 */
[----:B----4-:R-:W-:-:S05]  /*55050*/  IADD3 R69, P1, R69, R6, RZ ;  /* 0x0000000645457210 */ /* 0x010fca0007f3e0ff */
        /* <DEDUP_REMOVED lines=9> */
[----:B------:R-:W-:Y:S04]  /*550f0*/  STL [R1+0x18d8], R68 ;  /* 0x0018d84401007387 */ /* 0x000fe80000100800 */
[----:B------:R-:W3:Y:S01]  /*55100*/  LDL.LU R76, [R1+0x1900] ;  /* 0x00190000014c7983 */ /* 0x000ee20000300800 */
[----:B----4-:R-:W-:-:S03]  /*55110*/  IMAD.MOV.U32 R60, RZ, RZ, R62 ;  /* 0x000000ffff3c7224 */ /* 0x010fc600078e003e */
[----:B-1----:R-:W3:Y:S01]  /*55120*/  LDL.LU R62, [R1+0x1904] ;  /* 0x00190400013e7983 */ /* 0x002ee20000300800 */
[----:B------:R-:W-:-:S05]  /*55130*/  MOV R61, R68 ;  /* 0x00000044003d7202 */ /* 0x000fca0000000f00 */
[----:B------:R1:W-:Y:S01]  /*55140*/  LDGSTS.E [R4+0xdd00], [R60.64], P2 ;  /* 0x0dd000003c047fae */ /* 0x0003e20009121848 */
[-C--:B--2---:R-:W-:Y:S02]  /*55150*/  IADD3 R66, P1, R66, R6.reuse, RZ ;  /* 0x0000000642427210 */ /* 0x084fe40007f3e0ff */
[----:B------:R-:W-:-:S03]  /*55160*/  IADD3 R64, P3, R64, R6, RZ ;  /* 0x0000000640407210 */ /* 0x000fc60007f7e0ff */
[----:B------:R-:W-:Y:S01]  /*55170*/  STL [R1+0x18e4], R66 ;  /* 0x0018e44201007387 */ /* 0x000fe20000100800 */
[----:B------:R-:W-:Y:S01]  /*55180*/  IMAD.X R67, R67, 0x1, R3, P1 ;  /* 0x0000000143437824 */ /* 0x000fe200008e0603 */
[----:B------:R-:W-:-:S04]  /*55190*/  IADD3.X R65, R65, R3, RZ, P3, !PT ;  /* 0x0000000341417210 */ /* 0x000fc80001ffe4ff */
[----:B------:R2:W-:Y:S04]  /*551a0*/  STL [R1+0x18e0], R67 ;  /* 0x0018e04301007387 */ /* 0x0005e80000100800 */
[----:B------:R-:W-:Y:S04]  /*551b0*/  STL [R1+0x18ec], R64 ;  /* 0x0018ec4001007387 */ /* 0x000fe80000100800 */
[----:B------:R1:W-:Y:S04]  /*551c0*/  STL [R1+0x18e8], R65 ;  /* 0x0018e84101007387 */ /* 0x0003e80000100800 */
[----:B------:R-:W4:Y:S04]  /*551d0*/  LDL.LU R75, [R1+0x19c8] ;  /* 0x0019c800014b7983 */ /* 0x000f280000300800 */
[----:B------:R-:W4:Y:S01]  /*551e0*/  LDL.LU R74, [R1+0x19cc] ;  /* 0x0019cc00014a7983 */ /* 0x000f220000300800 */
[----:B------:R-:W-:-:S03]  /*551f0*/  IADD3 R7, P1, R7, R6, RZ ;  /* 0x0000000607077210 */ /* 0x000fc60007f3e0ff */
[----:B------:R-:W4:Y:S01]  /*55200*/  LDL.LU R72, [R1+0x19d0] ;  /* 0x0019d00001487983 */ /* 0x000f220000300800 */
[----:B-1----:R-:W-:Y:S01]  /*55210*/  IMAD.MOV.U32 R60, RZ, RZ, R66 ;  /* 0x000000ffff3c7224 */ /* 0x002fe200078e0042 */
[----:B------:R-:W-:Y:S02]  /*55220*/  MOV R61, R67 ;  /* 0x00000043003d7202 */ /* 0x000fe40000000f00 */
[----:B------:R-:W4:Y:S01]  /*55230*/  LDL.LU R71, [R1+0x19d4] ;  /* 0x0019d40001477983 */ /* 0x000f220000300800 */
[----:B------:R-:W-:-:S03]  /*55240*/  IADD3 R5, P3, R5, R6, RZ ;  /* 0x0000000605057210 */ /* 0x000fc60007f7e0ff */
[----:B------:R-:W4:Y:S04]  /*55250*/  LDL.LU R69, [R1+0x19dc] ;  /* 0x0019dc0001457983 */ /* 0x000f280000300800 */
[----:B--2---:R-:W2:Y:S04]  /*55260*/  LDL.LU R67, [R1+0x19e4] ;  /* 0x0019e40001437983 */ /* 0x004ea80000300800 */
[----:B------:R1:W-:Y:S04]  /*55270*/  LDGSTS.E [R4+0xdd80], [R60.64], P2 ;  /* 0x0dd800003c047fae */ /* 0x0003e80009121848 */
[----:B------:R-:W-:Y:S01]  /*55280*/  STL [R1+0x18f4], R7 ;  /* 0x0018f40701007387 */ /* 0x000fe20000100800 */
[----:B-1----:R-:W-:Y:S01]  /*55290*/  IMAD.MOV.U32 R60, RZ, RZ, R64 ;  /* 0x000000ffff3c7224 */ /* 0x002fe200078e0040 */
[----:B------:R-:W-:Y:S01]  /*552a0*/  MOV R61, R65 ;  /* 0x00000041003d7202 */ /* 0x000fe20000000f00 */
[----:B------:R-:W-:-:S04]  /*552b0*/  IMAD.X R63, R63, 0x1, R3, P1 ;  /* 0x000000013f3f7824 */ /* 0x000fc800008e0603 */
[----:B------:R1:W-:Y:S04]  /*552c0*/  LDGSTS.E [R4+0xde00], [R60.64], P2 ;  /* 0x0de000003c047fae */ /* 0x0003e80009121848 */
[----:B------:R3:W-:Y:S02]  /*552d0*/  STL [R1+0x18f0], R63 ;  /* 0x0018f03f01007387 */ /* 0x0007e40000100800 */
[----:B---3--:R-:W-:Y:S02]  /*552e0*/  IADD3.X R2, R2, R3, RZ, P3, !PT ;  /* 0x0000000302027210 */ /* 0x008fe40001ffe4ff */
[----:B------:R3:W-:Y:S04]  /*552f0*/  STL [R1+0x18fc], R5 ;  /* 0x0018fc0501007387 */ /* 0x0007e80000100800 */
[----:B------:R-:W2:Y:S01]  /*55300*/  LDL.LU R70, [R1+0x19d8] ;  /* 0x0019d80001467983 */ /* 0x000ea20000300800 */
[----:B-1----:R-:W-:Y:S01]  /*55310*/  IMAD.MOV.U32 R60, RZ, RZ, R7 ;  /* 0x000000ffff3c7224 */ /* 0x002fe200078e0007 */
[----:B------:R-:W-:-:S02]  /*55320*/  MOV R61, R63 ;  /* 0x0000003f003d7202 */ /* 0x000fc40000000f00 */
[----:B------:R1:W-:Y:S04]  /*55330*/  STL [R1+0x18f8], R2 ;  /* 0x0018f80201007387 */ /* 0x0003e80000100800 */
[----:B------:R-:W2:Y:S04]  /*55340*/  LDL.LU R68, [R1+0x19e0] ;  /* 0x0019e00001447983 */ /* 0x000ea80000300800 */
[----:B------:R-:W2:Y:S04]  /*55350*/  LDL.LU R66, [R1+0x19e8] ;  /* 0x0019e80001427983 */ /* 0x000ea80000300800 */
[----:B------:R-:W2:Y:S01]  /*55360*/  LDL.LU R65, [R1+0x19ec] ;  /* 0x0019ec0001417983 */ /* 0x000ea20000300800 */
[----:B------:R-:W-:-:S03]  /*55370*/  ISETP.GT.AND P1, PT, R0, 0x3b, PT ;  /* 0x0000003b0000780c */ /* 0x000fc60003f24270 */
[----:B------:R-:W2:Y:S04]  /*55380*/  LDL.LU R64, [R1+0x19f0] ;  /* 0x0019f00001407983 */ /* 0x000ea80000300800 */
[----:B------:R-:W2:Y:S04]  /*55390*/  LDL.LU R63, [R1+0x19f4] ;  /* 0x0019f400013f7983 */ /* 0x000ea80000300800 */
[----:B------:R1:W-:Y:S04]  /*553a0*/  LDGSTS.E [R4+0xde80], [R60.64], P2 ;  /* 0x0de800003c047fae */ /* 0x0003e80009121848 */
[----:B------:R-:W2:Y:S01]  /*553b0*/  LDL.LU R7, [R1+0x19fc] ;  /* 0x0019fc0001077983 */ /* 0x000ea20000300800 */
[----:B-1----:R-:W-:Y:S01]  /*553c0*/  IMAD.MOV.U32 R60, RZ, RZ, R5 ;  /* 0x000000ffff3c7224 */ /* 0x002fe200078e0005 */
[----:B------:R-:W-:-:S02]  /*553d0*/  MOV R61, R2 ;  /* 0x00000002003d7202 */ /* 0x000fc40000000f00 */
[----:B---3--:R-:W3:Y:S01]  /*553e0*/  LDL.LU R5, [R1+0x1a04] ;  /* 0x001a040001057983 */ /* 0x008ee20000300800 */
[----:B------:R-:W-:-:S03]  /*553f0*/  SEL R2, RZ, 0x4, !P1 ;  /* 0x00000004ff027807 */ /* 0x000fc60004800000 */
[----:B------:R1:W-:Y:S01]  /*55400*/  LDGSTS.E [R4+0xdf00], [R60.64], P2 ;  /* 0x0df000003c047fae */ /* 0x0003e20009121848 */
[----:B------:R-:W-:-:S05]  /*55410*/  IADD3 R62, P3, R62, R6, RZ ;  /* 0x000000063e3e7210 */ /* 0x000fca0007f7e0ff */
[----:B------:R-:W-:Y:S01]  /*55420*/  IMAD.X R76, R76, 0x1, R3, P3 ;  /* 0x000000014c4c7824 */ /* 0x000fe200018e0603 */
[----:B------:R1:W-:Y:S02]  /*55430*/  STL [R1+0x1904], R62 ;  /* 0x0019043e01007387 */ /* 0x0003e40000100800 */
[----:B-1----:R-:W-:Y:S02]  /*55440*/  MOV R60, R62 ;  /* 0x0000003e003c7202 */ /* 0x002fe40000000f00 */
[----:B------:R1:W-:Y:S01]  /*55450*/  STL [R1+0x1900], R76 ;  /* 0x0019004c01007387 */ /* 0x0003e20000100800 */
[----:B------:R-:W-:-:S03]  /*55460*/  SEL R2, R2, RZ, !P0 ;  /* 0x000000ff02027207 */ /* 0x000fc60004000000 */
[----:B------:R-:W3:Y:S01]  /*55470*/  LDL.LU R62, [R1+0x19f8] ;  /* 0x0019f800013e7983 */ /* 0x000ee20000300800 */
[----:B------:R-:W-:-:S03]  /*55480*/  ISETP.NE.U32.AND P1, PT, R2, RZ, PT ;  /* 0x000000ff0200720c */ /* 0x000fc60003f25070 */
[----:B------:R-:W3:Y:S01]  /*55490*/  LDL.LU R2, [R1+0x1a00] ;  /* 0x001a000001027983 */ /* 0x000ee20000300800 */
[----:B------:R-:W-:-:S05]  /*554a0*/  IMAD.MOV.U32 R61, RZ, RZ, R76 ;  /* 0x000000ffff3d7224 */ /* 0x000fca00078e004c */
[----:B------:R1:W-:Y:S01]  /*554b0*/  LDGSTS.E [R4+0xdf80], [R60.64], P2 ;  /* 0x0df800003c047fae */ /* 0x0003e20009121848 */
[----:B----4-:R-:W-:-:S04]  /*554c0*/  IADD3 R74, P2, R74, R6, RZ ;  /* 0x000000064a4a7210 */ /* 0x010fc80007f5e0ff */
[----:B------:R-:W-:Y:S02]  /*554d0*/  IADD3.X R75, R75, R3, RZ, P2, !PT ;  /* 0x000000034b4b7210 */ /* 0x000fe400017fe4ff */
[----:B------:R-:W-:-:S03]  /*554e0*/  IADD3 R71, P3, R71, R6, RZ ;  /* 0x0000000647477210 */ /* 0x000fc60007f7e0ff */
[----:B-1----:R-:W-:Y:S01]  /*554f0*/  IMAD.MOV.U32 R61, RZ, RZ, R75 ;  /* 0x000000ffff3d7224 */ /* 0x002fe200078e004b */
[----:B------:R-:W-:Y:S02]  /*55500*/  MOV R60, R74 ;  /* 0x0000004a003c7202 */ /* 0x000fe40000000f00 */
[-C--:B------:R-:W-:Y:S01]  /*55510*/  IADD3 R69, P2, R69, R6.reuse, RZ ;  /* 0x0000000645457210 */ /* 0x080fe20007f5e0ff */
[----:B------:R-:W-:Y:S02]  /*55520*/  IMAD.X R72, R72, 0x1, R3, P3 ;  /* 0x0000000148487824 */ /* 0x000fe400018e0603 */
[----:B------:R1:W-:Y:S01]  /*55530*/  LDGSTS.E [R4+0xec00], [R60.64], P1 ;  /* 0x0ec000003c047fae */ /* 0x0003e20008921848 */
[----:B--2---:R-:W-:-:S03]  /*55540*/  IADD3 R67, P3, R67, R6, RZ ;  /* 0x0000000643437210 */ /* 0x004fc60007f7e0ff */
[----:B------:R-:W-:Y:S01]  /*55550*/  STL [R1+0x19cc], R74 ;  /* 0x0019cc4a01007387 */ /* 0x000fe20000100800 */
[----:B-1----:R-:W-:Y:S01]  /*55560*/  MOV R60, R71 ;  /* 0x00000047003c7202 */ /* 0x002fe20000000f00 */
[----:B------:R-:W-:Y:S02]  /*55570*/  IMAD.MOV.U32 R61, RZ, RZ, R72 ;  /* 0x000000ffff3d7224 */ /* 0x000fe400078e0048 */
[----:B------:R1:W-:Y:S04]  /*55580*/  STL [R1+0x19c8], R75 ;  /* 0x0019c84b01007387 */ /* 0x0003e80000100800 */
[----:B------:R2:W-:Y:S04]  /*55590*/  LDGSTS.E [R4+0xec80], [R60.64], P1 ;  /* 0x0ec800003c047fae */ /* 0x0005e80008921848 */
[----:B------:R-:W-:Y:S01]  /*555a0*/  STL [R1+0x19d4], R71 ;  /* 0x0019d44701007387 */ /* 0x000fe20000100800 */
[----:B--2---:R-:W-:-:S02]  /*555b0*/  MOV R60, R69 ;  /* 0x00000045003c7202 */ /* 0x004fc40000000f00 */
[----:B------:R-:W-:-:S05]  /*555c0*/  IADD3.X R70, R70, R3, RZ, P2, !PT ;  /* 0x0000000346467210 */ /* 0x000fca00017fe4ff */
[----:B------:R-:W-:Y:S02]  /*555d0*/  IMAD.MOV.U32 R61, RZ, RZ, R70 ;  /* 0x000000ffff3d7224 */ /* 0x000fe400078e0046 */
[----:B------:R-:W-:Y:S01]  /*555e0*/  IMAD.X R68, R68, 0x1, R3, P3 ;  /* 0x0000000144447824 */ /* 0x000fe200018e0603 */
[----:B------:R-:W-:Y:S04]  /*555f0*/  STL [R1+0x19d0], R72 ;  /* 0x0019d04801007387 */ /* 0x000fe80000100800 */
[----:B------:R2:W-:Y:S01]  /*55600*/  LDGSTS.E [R4+0xed00], [R60.64], P1 ;  /* 0x0ed000003c047fae */ /* 0x0005e20008921848 */
[----:B------:R-:W-:-:S03]  /*55610*/  IADD3 R65, P2, R65, R6, RZ ;  /* 0x0000000641417210 */ /* 0x000fc60007f5e0ff */
[----:B------:R-:W-:Y:S01]  /*55620*/  STL [R1+0x19dc], R69 ;  /* 0x0019dc4501007387 */ /* 0x000fe20000100800 */
[----:B------:R-:W-:Y:S02]  /*55630*/  IADD3.X R66, R66, R3, RZ, P2, !PT ;  /* 0x0000000342427210 */ /* 0x000fe400017fe4ff */
[-C--:B------:R-:W-:Y:S01]  /*55640*/  IADD3 R63, P3, R63, R6.reuse, RZ ;  /* 0x000000063f3f7210 */ /* 0x080fe20007f7e0ff */
[----:B--2---:R-:W-:Y:S01]  /*55650*/  IMAD.MOV.U32 R61, RZ, RZ, R68 ;  /* 0x000000ffff3d7224 */ /* 0x004fe200078e0044 */
[----:B------:R-:W-:Y:S01]  /*55660*/  MOV R60, R67 ;  /* 0x00000043003c7202 */ /* 0x000fe20000000f00 */
[----:B------:R-:W-:Y:S02]  /*55670*/  STL [R1+0x19d8], R70 ;  /* 0x0019d84601007387 */ /* 0x000fe40000100800 */
[----:B------:R-:W-:Y:S02]  /*55680*/  IMAD.X R64, R64, 0x1, R3, P3 ;  /* 0x0000000140407824 */ /* 0x000fe400018e0603 */
[----:B------:R-:W-:Y:S01]  /*55690*/  STL [R1+0x19e4], R67 ;  /* 0x0019e44301007387 */ /* 0x000fe20000100800 */
[----:B------:R-:W-:-:S03]  /*556a0*/  IADD3 R7, P2, R7, R6, RZ ;  /* 0x0000000607077210 */ /* 0x000fc60007f5e0ff */
[----:B------:R-:W-:Y:S04]  /*556b0*/  STL [R1+0x19e0], R68 ;  /* 0x0019e04401007387 */ /* 0x000fe80000100800 */
[----:B------:R-:W-:Y:S04]  /*556c0*/  STL [R1+0x19ec], R65 ;  /* 0x0019ec4101007387 */ /* 0x000fe80000100800 */
[----:B------:R2:W-:Y:S01]  /*556d0*/  LDGSTS.E [R4+0xed80], [R60.64], P1 ;  /* 0x0ed800003c047fae */ /* 0x0005e20008921848 */
[----:B---3--:R-:W-:-:S03]  /*556e0*/  IADD3 R5, P3, R5, R6, RZ ;  /* 0x0000000605057210 */ /* 0x008fc60007f7e0ff */
[----:B------:R-:W-:Y:S04]  /*556f0*/  STL [R1+0x19e8], R66 ;  /* 0x0019e84201007387 */ /* 0x000fe80000100800 */
[----:B------:R-:W-:Y:S01]  /*55700*/  STL [R1+0x19f4], R63 ;  /* 0x0019f43f01007387 */ /* 0x000fe20000100800 */
[----:B--2---:R-:W-:Y:S01]  /*55710*/  MOV R60, R65 ;  /* 0x00000041003c7202 */ /* 0x004fe20000000f00 */
[----:B------:R-:W-:Y:S02]  /*55720*/  IMAD.MOV.U32 R61, RZ, RZ, R66 ;  /* 0x000000ffff3d7224 */ /* 0x000fe400078e0042 */
[----:B------:R-:W-:Y:S04]  /*55730*/  STL [R1+0x19f0], R64 ;  /* 0x0019f04001007387 */ /* 0x000fe80000100800 */
[----:B------:R-:W2:Y:S04]  /*55740*/  LDL.LU.64 R76, [R1+0xe58] ;  /* 0x000e5800014c7983 */ /* 0x000ea80000300a00 */
[----:B------:R-:W-:Y:S01]  /*55750*/  STL [R1+0x19fc], R7 ;  /* 0x0019fc0701007387 */ /* 0x000fe20000100800 */
[----:B------:R-:W-:-:S03]  /*55760*/  IADD3.X R62, R62, R3, RZ, P2, !PT ;  /* 0x000000033e3e7210 */ /* 0x000fc600017fe4ff */
[----:B------:R3:W-:Y:S04]  /*55770*/  LDGSTS.E [R4+0xee00], [R60.64], P1 ;  /* 0x0ee000003c047fae */ /* 0x0007e80008921848 */
[----:B------:R4:W-:Y:S01]  /*55780*/  STL [R1+0x19f8], R62 ;  /* 0x0019f83e01007387 */ /* 0x0009e20000100800 */
[----:B------:R-:W-:-:S03]  /*55790*/  IMAD.X R2, R2, 0x1, R3, P3 ;  /* 0x0000000102027824 */ /* 0x000fc600018e0603 */
[----:B------:R-:W-:Y:S01]  /*557a0*/  STL [R1+0x1a04], R5 ;  /* 0x001a040501007387 */ /* 0x000fe20000100800 */
[----:B---3--:R-:W-:Y:S01]  /*557b0*/  MOV R60, R63 ;  /* 0x0000003f003c7202 */ /* 0x008fe20000000f00 */
[----:B------:R-:W-:Y:S02]  /*557c0*/  IMAD.MOV.U32 R61, RZ, RZ, R64 ;  /* 0x000000ffff3d7224 */ /* 0x000fe400078e0040 */
[----:B-1----:R-:W3:Y:S04]  /*557d0*/  LDL.LU.64 R74, [R1+0xe50] ;  /* 0x000e5000014a7983 */ /* 0x002ee80000300a00 */
[----:B------:R1:W-:Y:S04]  /*557e0*/  LDGSTS.E [R4+0xee80], [R60.64], P1 ;  /* 0x0ee800003c047fae */ /* 0x0003e80008921848 */
[----:B------:R4:W-:Y:S01]  /*557f0*/  STL [R1+0x1a00], R2 ;  /* 0x001a000201007387 */ /* 0x0009e20000100800 */
[----:B-1----:R-:W-:-:S03]  /*55800*/  IMAD.MOV.U32 R61, RZ, RZ, R62 ;  /* 0x000000ffff3d7224 */ /* 0x002fc600078e003e */
[----:B----4-:R-:W4:Y:S04]  /*55810*/  LDL.LU.64 R62, [R1+0xe48] ;  /* 0x000e4800013e7983 */ /* 0x010f280000300a00 */
[----:B------:R-:W4:Y:S04]  /*55820*/  LDL.LU.64 R64, [R1+0xe40] ;  /* 0x000e400001407983 */ /* 0x000f280000300a00 */
[----:B------:R-:W4:Y:S01]  /*55830*/  LDL.LU.64 R66, [R1+0xe38] ;  /* 0x000e380001427983 */ /* 0x000f220000300a00 */
[----:B------:R-:W-:-:S03]  /*55840*/  MOV R60, R7 ;  /* 0x00000007003c7202 */ /* 0x000fc60000000f00 */
[----:B------:R-:W4:Y:S04]  /*55850*/  LDL.LU.64 R68, [R1+0xe30] ;  /* 0x000e300001447983 */ /* 0x000f280000300a00 */
[----:B------:R-:W4:Y:S04]  /*55860*/  LDL.LU.64 R70, [R1+0xe28] ;  /* 0x000e280001467983 */ /* 0x000f280000300a00 */
[----:B------:R1:W-:Y:S02]  /*55870*/  LDGSTS.E [R4+0xef00], [R60.64], P1 ;  /* 0x0ef000003c047fae */ /* 0x0003e40008921848 */
[----:B-1----:R-:W-:Y:S01]  /*55880*/  IMAD.MOV.U32 R61, RZ, RZ, R2 ;  /* 0x000000ffff3d7224 */ /* 0x002fe200078e0002 */
[----:B------:R-:W-:-:S02]  /*55890*/  LOP3.LUT R2, R73, 0x20, RZ, 0xfc, !PT ;  /* 0x0000002049027812 */ /* 0x000fc400078efcff */
[----:B------:R-:W4:Y:S04]  /*558a0*/  LDL.LU.64 R72, [R1+0xe20] ;  /* 0x000e200001487983 */ /* 0x000f280000300a00 */
[----:B------:R-:W4:Y:S04]  /*558b0*/  LDL.LU.64 R84, [R1+0xe18] ;  /* 0x000e180001547983 */ /* 0x000f280000300a00 */
[----:B------:R-:W4:Y:S01]  /*558c0*/  LDL.LU.64 R184, [R1+0xe10] ;  /* 0x000e100001b87983 */ /* 0x000f220000300a00 */
[----:B------:R-:W-:Y:S02]  /*558d0*/  MOV R60, R5 ;  /* 0x00000005003c7202 */ /* 0x000fe40000000f00 */
[----:B------:R-:W-:Y:S01]  /*558e0*/  LOP3.LUT R90, R81, 0x1f, RZ, 0xc0, !PT ;  /* 0x0000001f515a7812 */ /* 0x000fe200078ec0ff */
[----:B------:R-:W4:Y:S04]  /*558f0*/  LDL.LU.64 R212, [R1+0xd98] ;  /* 0x000d980001d47983 */ /* 0x000f280000300a00 */
[----:B------:R4:W-:Y:S01]  /*55900*/  LDGSTS.E [R4+0xef80], [R60.64], P1 ;  /* 0x0ef800003c047fae */ /* 0x0009e20008921848 */
[----:B------:R-:W-:-:S02]  /*55910*/  ISETP.GT.AND P1, PT, R0, 0x3f, PT ;  /* 0x0000003f0000780c */ /* 0x000fc40003f24270 */
[-C--:B------:R-:W-:Y:S01]  /*55920*/  ISETP.GE.AND P3, PT, R2, R0.reuse, PT ;  /* 0x000000000200720c */ /* 0x080fe20003f66270 */
[----:B------:R-:W4:Y:S01]  /*55930*/  LDL.LU.64 R194, [R1+0xd90] ;  /* 0x000d900001c27983 */ /* 0x000f220000300a00 */
[----:B------:R-:W-:Y:S02]  /*55940*/  ISETP.GE.AND P2, PT, R90, R0, PT ;  /* 0x000000005a00720c */ /* 0x000fe40003f46270 */
[----:B------:R-:W-:Y:S01]  /*55950*/  SEL R0, RZ, 0x4, !P1 ;  /* 0x00000004ff007807 */ /* 0x000fe20004800000 */
[----:B------:R-:W4:Y:S01]  /*55960*/  LDL.LU.64 R190, [R1+0xd18] ;  /* 0x000d180001be7983 */ /* 0x000f220000300a00 */
[----:B------:R-:W-:Y:S02]  /*55970*/  SEL R2, RZ, 0x4, P2 ;  /* 0x00000004ff027807 */ /* 0x000fe40001000000 */
[----:B------:R-:W-:Y:S02]  /*55980*/  SEL R0, R0, RZ, !P0 ;  /* 0x000000ff00007207 */ /* 0x000fe40004000000 */
[----:B------:R-:W-:-:S02]  /*55990*/  SEL R2, R2, RZ, !P0 ;  /* 0x000000ff02027207 */ /* 0x000fc40004000000 */
[----:B------:R-:W-:Y:S02]  /*559a0*/  ISETP.NE.U32.AND P1, PT, R0, RZ, PT ;  /* 0x000000ff0000720c */ /* 0x000fe40003f25070 */
[----:B------:R-:W-:Y:S02]  /*559b0*/  SEL R0, RZ, 0x4, P3 ;  /* 0x00000004ff007807 */ /* 0x000fe40001800000 */
[----:B------:R-:W-:Y:S02]  /*559c0*/  ISETP.NE.U32.AND P2, PT, R2, RZ, PT ;  /* 0x000000ff0200720c */ /* 0x000fe40003f45070 */
[----:B------:R-:W-:-:S04]  /*559d0*/  SEL R0, R0, RZ, !P0 ;  /* 0x000000ff00007207 */ /* 0x000fc80004000000 */
        /* <DEDUP_REMOVED lines=13> */
[----:B------:R-:W-:Y:S02]  /*55ab0*/  IADD3 R69, P3, R70, R6, RZ ;  /* 0x0000000646457210 */ /* 0x000fe40007f7e0ff */
[----:B------:R-:W-:Y:S02]  /*55ac0*/  LOP3.LUT R61, R61, R60, RZ, 0x3c, !PT ;  /* 0x0000003c3d3d7212 */ /* 0x000fe400078e3cff */
[----:B------:R-:W-:Y:S02]  /*55ad0*/  IADD3.X R68, R71, R3, RZ, P3, !PT ;  /* 0x0000000347447210 */ /* 0x000fe40001ffe4ff */
[----:B------:R-:W-:Y:S02]  /*55ae0*/  LOP3.LUT R63, R63, R62, RZ, 0x3c, !PT ;  /* 0x0000003e3f3f7212 */ /* 0x000fe400078e3cff */
[----:B------:R-:W-:Y:S02]  /*55af0*/  LOP3.LUT R65, R65, R64, RZ, 0x3c, !PT ;  /* 0x0000004041417212 */ /* 0x000fe400078e3cff */
[----:B------:R-:W-:-:S02]  /*55b00*/  IADD3 R71, P3, R72, R6, RZ ;  /* 0x0000000648477210 */ /* 0x000fc40007f7e0ff */
[----:B------:R-:W-:Y:S02]  /*55b10*/  LOP3.LUT R67, R67, R66, RZ, 0x3c, !PT ;  /* 0x0000004243437212 */ /* 0x000fe400078e3cff */
[----:B------:R-:W-:Y:S01]  /*55b20*/  LOP3.LUT R60, R61, R60, RZ, 0x3c, !PT ;  /* 0x0000003c3d3c7212 */ /* 0x000fe200078e3cff */
[----:B------:R-:W-:Y:S01]  /*55b30*/  IMAD.X R70, R73, 0x1, R3, P3 ;  /* 0x0000000149467824 */ /* 0x000fe200018e0603 */
[----:B------:R-:W-:Y:S01]  /*55b40*/  LOP3.LUT R62, R63, R62, RZ, 0x3c, !PT ;  /* 0x0000003e3f3e7212 */ /* 0x000fe200078e3cff */
[----:B------:R-:W-:Y:S01]  /*55b50*/  IMAD.MOV.U32 R75, RZ, RZ, R0 ;  /* 0x000000ffff4b7224 */ /* 0x000fe200078e0000 */
[----:B------:R-:W-:Y:S01]  /*55b60*/  MOV R74, R2 ;  /* 0x00000002004a7202 */ /* 0x000fe20000000f00 */
[----:B------:R-:W-:Y:S01]  /*55b70*/  IMAD.MOV.U32 R73, RZ, RZ, R5 ;  /* 0x000000ffff497224 */ /* 0x000fe200078e0005 */
[----:B------:R-:W-:Y:S02]  /*55b80*/  LOP3.LUT R64, R65, R64, RZ, 0x3c, !PT ;  /* 0x0000004041407212 */ /* 0x000fe400078e3cff */
[----:B------:R-:W-:-:S02]  /*55b90*/  MOV R72, R7 ;  /* 0x0000000700487202 */ /* 0x000fc40000000f00 */
[----:B------:R-:W-:Y:S02]  /*55ba0*/  LOP3.LUT R66, R67, R66, RZ, 0x3c, !PT ;  /* 0x0000004243427212 */ /* 0x000fe400078e3cff */
[----:B------:R-:W-:Y:S02]  /*55bb0*/  LOP3.LUT R61, R61, R60, RZ, 0x3c, !PT ;  /* 0x0000003c3d3d7212 */ /* 0x000fe400078e3cff */
[----:B------:R-:W-:Y:S01]  /*55bc0*/  LOP3.LUT R63, R63, R62, RZ, 0x3c, !PT ;  /* 0x0000003e3f3f7212 */ /* 0x000fe200078e3cff */
[----:B------:R-:W-:Y:S01]  /*55bd0*/  STL.64 [R1+0xe58], R74 ;  /* 0x000e584a01007387 */ /* 0x000fe20000100a00 */
[----:B------:R-:W-:Y:S02]  /*55be0*/  LOP3.LUT R65, R65, R64, RZ, 0x3c, !PT ;  /* 0x0000004041417212 */ /* 0x000fe400078e3cff */
[----:B------:R-:W-:Y:S01]  /*55bf0*/  LOP3.LUT R67, R67, R66, RZ, 0x3c, !PT ;  /* 0x0000004243437212 */ /* 0x000fe200078e3cff */
[----:B------:R1:W-:Y:S01]  /*55c00*/  STL.64 [R1+0xe50], R72 ;  /* 0x000e504801007387 */ /* 0x0003e20000100a00 */
[----:B------:R-:W-:Y:S01]  /*55c10*/  MOV R80, R69 ;  /* 0x0000004500507202 */ /* 0x000fe20000000f00 */
[----:B------:R-:W-:-:S02]  /*55c20*/  IMAD.MOV.U32 R81, RZ, RZ, R68 ;  /* 0x000000ffff517224 */ /* 0x000fc400078e0044 */
[----:B------:R-:W-:Y:S01]  /*55c30*/  STL.64 [R1+0xe48], R60 ;  /* 0x000e483c01007387 */ /* 0x000fe20000100a00 */
[----:B------:R-:W-:Y:S01]  /*55c40*/  MOV R82, R71 ;  /* 0x0000004700527202 */ /* 0x000fe20000000f00 */
[----:B------:R-:W-:Y:S02]  /*55c50*/  IMAD.MOV.U32 R83, RZ, RZ, R70 ;  /* 0x000000ffff537224 */ /* 0x000fe400078e0046 */
[----:B------:R-:W-:Y:S04]  /*55c60*/  STL.64 [R1+0xe40], R62 ;  /* 0x000e403e01007387 */ /* 0x000fe80000100a00 */
[----:B------:R-:W-:Y:S04]  /*55c70*/  STL.64 [R1+0xe38], R64 ;  /* 0x000e384001007387 */ /* 0x000fe80000100a00 */
[----:B------:R-:W-:Y:S04]  /*55c80*/  STL.64 [R1+0xe30], R66 ;  /* 0x000e304201007387 */ /* 0x000fe80000100a00 */
[----:B------:R-:W2:Y:S04]  /*55c90*/  LDL.LU.64 R68, [R1+0xd10] ;  /* 0x000d100001447983 */ /* 0x000ea80000300a00 */
[----:B------:R3:W-:Y:S04]  /*55ca0*/  STL.64 [R1+0xe28], R80 ;  /* 0x000e285001007387 */ /* 0x0007e80000100a00 */
[----:B------:R4:W-:Y:S04]  /*55cb0*/  STL.64 [R1+0xe20], R82 ;  /* 0x000e205201007387 */ /* 0x0009e80000100a00 */
[----:B------:R-:W2:Y:S04]  /*55cc0*/  LDL.LU.64 R70, [R1+0xc98] ;  /* 0x000c980001467983 */ /* 0x000ea80000300a00 */
[----:B------:R1:W-:Y:S04]  /*55cd0*/  LDGSTS.E [R4+0xfc00], [R74.64], P1 ;  /* 0x0fc000004a047fae */ /* 0x0003e80008921848 */
[----:B------:R1:W-:Y:S04]  /*55ce0*/  LDGSTS.E [R4+0xfc80], [R72.64], P1 ;  /* 0x0fc8000048047fae */ /* 0x0003e80008921848 */
[----:B------:R3:W-:Y:S04]  /*55cf0*/  LDGSTS.E [R4+0xfd00], [R60.64], P1 ;  /* 0x0fd000003c047fae */ /* 0x0007e80008921848 */
[----:B------:R3:W-:Y:S04]  /*55d00*/  LDGSTS.E [R4+0xfd80], [R62.64], P1 ;  /* 0x0fd800003e047fae */ /* 0x0007e80008921848 */
[----:B-1----:R-:W2:Y:S04]  /*55d10*/  LDL.LU.64 R72, [R1+0xc90] ;  /* 0x000c900001487983 */ /* 0x002ea80000300a00 */
[----:B------:R-:W2:Y:S04]  /*55d20*/  LDL.LU.64 R74, [R1+0xc18] ;  /* 0x000c1800014a7983 */ /* 0x000ea80000300a00 */
[----:B------:R-:W2:Y:S04]  /*55d30*/  LDL.LU.64 R76, [R1+0xc10] ;  /* 0x000c1000014c7983 */ /* 0x000ea80000300a00 */
[----:B------:R-:W2:Y:S04]  /*55d40*/  LDL.LU.64 R78, [R1+0xb98] ;  /* 0x000b9800014e7983 */ /* 0x000ea80000300a00 */
[----:B------:R1:W-:Y:S04]  /*55d50*/  LDGSTS.E [R4+0xfe00], [R64.64], P1 ;  /* 0x0fe0000040047fae */ /* 0x0003e80008921848 */
[----:B------:R1:W-:Y:S04]  /*55d60*/  LDGSTS.E [R4+0xfe80], [R66.64], P1 ;  /* 0x0fe8000042047fae */ /* 0x0003e80008921848 */
[----:B------:R3:W-:Y:S04]  /*55d70*/  LDGSTS.E [R4+0xff00], [R80.64], P1 ;  /* 0x0ff0000050047fae */ /* 0x0007e80008921848 */
[----:B------:R4:W-:Y:S01]  /*55d80*/  LDGSTS.E [R4+0xff80], [R82.64], P1 ;  /* 0x0ff8000052047fae */ /* 0x0009e20008921848 */
[----:B------:R-:W-:-:S03]  /*55d90*/  IADD3 R2, P1, R84, UR7, RZ ;  /* 0x0000000754027c10 */ /* 0x000fc6000ff3e0ff */
[----:B------:R-:W0:Y:S04]  /*55da0*/  LDGDEPBAR ;  /* 0x00000000000079af */ /* 0x000e280000000000 */
[----:B---3--:R-:W3:Y:S04]  /*55db0*/  LDL.LU.64 R80, [R1+0xb90] ;  /* 0x000b900001507983 */ /* 0x008ee80000300a00 */
[----:B----4-:R-:W4:Y:S01]  /*55dc0*/  LDL.LU.64 R82, [R1+0xb20] ;  /* 0x000b200001527983 */ /* 0x010f220000300a00 */
[----:B------:R-:W-:-:S03]  /*55dd0*/  IADD3.X R0, R85, UR6, RZ, P1, !PT ;  /* 0x0000000655007c10 */ /* 0x000fc60008ffe4ff */
[----:B------:R-:W4:Y:S01]  /*55de0*/  LDL.LU.64 R84, [R1+0xb00] ;  /* 0x000b000001547983 */ /* 0x000f220000300a00 */
[----:B------:R-:W-:-:S03]  /*55df0*/  IADD3 R5, P1, R184, UR7, RZ ;  /* 0x00000007b8057c10 */ /* 0x000fc6000ff3e0ff */
[----:B------:R-:W4:Y:S01]  /*55e00*/  LDL.LU.64 R188, [R1+0xa88] ;  /* 0x000a880001bc7983 */ /* 0x000f220000300a00 */
[----:B-1----:R-:W-:-:S03]  /*55e10*/  IADD3.X R4, R185, UR6, RZ, P1, !PT ;  /* 0x00000006b9047c10 */ /* 0x002fc60008ffe4ff */
[----:B------:R-:W4:Y:S01]  /*55e20*/  LDL.LU.64 R184, [R1+0xa80] ;  /* 0x000a800001b87983 */ /* 0x000f220000300a00 */
[----:B------:R-:W-:-:S04]  /*55e30*/  IADD3 R60, P1, R212, UR7, RZ ;  /* 0x00000007d43c7c10 */ /* 0x000fc8000ff3e0ff */
[----:B------:R-:W-:Y:S02]  /*55e40*/  IADD3.X R7, R213, UR6, RZ, P1, !PT ;  /* 0x00000006d5077c10 */ /* 0x000fe40008ffe4ff */
[----:B------:R-:W-:-:S04]  /*55e50*/  IADD3 R62, P1, R194, UR7, RZ ;  /* 0x00000007c23e7c10 */ /* 0x000fc8000ff3e0ff */
[----:B------:R-:W-:Y:S02]  /*55e60*/  IADD3.X R61, R195, UR6, RZ, P1, !PT ;  /* 0x00000006c33d7c10 */ /* 0x000fe40008ffe4ff */
[----:B------:R-:W-:-:S04]  /*55e70*/  IADD3 R64, P1, R190, UR7, RZ ;  /* 0x00000007be407c10 */ /* 0x000fc8000ff3e0ff */
[----:B------:R-:W-:Y:S01]  /*55e80*/  IADD3.X R63, R191, UR6, RZ, P1, !PT ;  /* 0x00000006bf3f7c10 */ /* 0x000fe20008ffe4ff */
[----:B------:R-:W-:Y:S01]  /*55e90*/  IMAD.MOV.U32 R195, RZ, RZ, R4 ;  /* 0x000000ffffc37224 */ /* 0x000fe200078e0004 */
[----:B------:R-:W-:Y:S01]  /*55ea0*/  MOV R194, R5 ;  /* 0x0000000500c27202 */ /* 0x000fe20000000f00 */
[----:B------:R-:W-:Y:S01]  /*55eb0*/  IMAD.MOV.U32 R5, RZ, RZ, R61 ;  /* 0x000000ffff057224 */ /* 0x000fe200078e003d */
[----:B------:R-:W-:Y:S01]  /*55ec0*/  MOV R4, R62 ;  /* 0x0000003e00047202 */ /* 0x000fe20000000f00 */
[----:B------:R-:W-:Y:S01]  /*55ed0*/  IMAD.MOV.U32 R239, RZ, RZ, R63 ;  /* 0x000000ffffef7224 */ /* 0x000fe200078e003f */
[----:B------:R-:W-:Y:S02]  /*55ee0*/  MOV R238, R64 ;  /* 0x0000004000ee7202 */ /* 0x000fe40000000f00 */
[----:B--2---:R-:W-:-:S04]  /*55ef0*/  IADD3 R66, P1, R68, UR7, RZ ;  /* 0x0000000744427c10 */ /* 0x004fc8000ff3e0ff */
[----:B------:R-:W-:Y:S02]  /*55f00*/  IADD3.X R65, R69, UR6, RZ, P1, !PT ;  /* 0x0000000645417c10 */ /* 0x000fe40008ffe4ff */
[----:B------:R-:W-:-:S04]  /*55f10*/  IADD3 R68, P1, R70, UR7, RZ ;  /* 0x0000000746447c10 */ /* 0x000fc8000ff3e0ff */
        /* <DEDUP_REMOVED lines=9> */
[----:B---3--:R-:W-:-:S04]  /*55fb0*/  IADD3 R78, P1, R80, UR7, RZ ;  /* 0x00000007504e7c10 */ /* 0x008fc8000ff3e0ff */
[----:B------:R-:W-:Y:S02]  /*55fc0*/  IADD3.X R77, R81, UR6, RZ, P1, !PT ;  /* 0x00000006514d7c10 */ /* 0x000fe40008ffe4ff */
[----:B----4-:R-:W-:-:S04]  /*55fd0*/  IADD3 R80, P1, R82, UR7, RZ ;  /* 0x0000000752507c10 */ /* 0x010fc8000ff3e0ff */
[----:B------:R-:W-:Y:S02]  /*55fe0*/  IADD3.X R79, R83, UR6, RZ, P1, !PT ;  /* 0x00000006534f7c10 */ /* 0x000fe40008ffe4ff */
[----:B------:R-:W-:-:S04]  /*55ff0*/  IADD3 R82, P1, R84, UR7, RZ ;  /* 0x0000000754527c10 */ /* 0x000fc8000ff3e0ff */
[----:B------:R-:W-:Y:S02]  /*56000*/  IADD3.X R81, R85, UR6, RZ, P1, !PT ;  /* 0x0000000655517c10 */ /* 0x000fe40008ffe4ff */
[----:B------:R-:W-:-:S04]  /*56010*/  IADD3 R84, P1, R188, UR7, RZ ;  /* 0x00000007bc547c10 */ /* 0x000fc8000ff3e0ff */
[----:B------:R-:W-:Y:S02]  /*56020*/  IADD3.X R83, R189, UR6, RZ, P1, !PT ;  /* 0x00000006bd537c10 */ /* 0x000fe40008ffe4ff */
[----:B------:R-:W-:Y:S02]  /*56030*/  IADD3 R86, P1, R184, UR7, RZ ;  /* 0x00000007b8567c10 */ /* 0x000fe4000ff3e0ff */
[----:B------:R-:W-:Y:S02]  /*56040*/  MOV R184, R2 ;  /* 0x0000000200b87202 */ /* 0x000fe40000000f00 */
[----:B------:R-:W-:Y:S01]  /*56050*/  IADD3.X R85, R185, UR6, RZ, P1, !PT ;  /* 0x00000006b9557c10 */ /* 0x000fe20008ffe4ff */
[----:B------:R-:W-:Y:S01]  /*56060*/  IMAD.MOV.U32 R185, RZ, RZ, R0 ;  /* 0x000000ffffb97224 */ /* 0x000fe200078e0000 */
[----:B------:R-:W-:Y:S01]  /*56070*/  MOV R188, R60 ;  /* 0x0000003c00bc7202 */ /* 0x000fe20000000f00 */
[----:B------:R-:W-:Y:S01]  /*56080*/  IMAD.MOV.U32 R189, RZ, RZ, R7 ;  /* 0x000000ffffbd7224 */ /* 0x000fe200078e0007 */
[----:B------:R-:W-:Y:S01]  /*56090*/  MOV R236, R66 ;  /* 0x0000004200ec7202 */ /* 0x000fe20000000f00 */
[----:B------:R-:W-:Y:S01]  /*560a0*/  IMAD.MOV.U32 R237, RZ, RZ, R65 ;  /* 0x000000ffffed7224 */ /* 0x000fe200078e0041 */
[----:B------:R1:W-:Y:S01]  /*560b0*/  STL.64 [R1+0xe18], R184 ;  /* 0x000e18b801007387 */ /* 0x0003e20000100a00 */
[----:B------:R-:W-:Y:S01]  /*560c0*/  MOV R234, R68 ;  /* 0x0000004400ea7202 */ /* 0x000fe20000000f00 */
[----:B------:R-:W-:Y:S01]  /*560d0*/  IMAD.MOV.U32 R235, RZ, RZ, R67 ;  /* 0x000000ffffeb7224 */ /* 0x000fe200078e0043 */
[----:B------:R-:W-:Y:S01]  /*560e0*/  MOV R232, R70 ;  /* 0x0000004600e87202 */ /* 0x000fe20000000f00 */
[----:B------:R2:W-:Y:S01]  /*560f0*/  STL.64 [R1+0xe10], R194 ;  /* 0x000e10c201007387 */ /* 0x0005e20000100a00 */
[----:B------:R-:W-:Y:S01]  /*56100*/  IMAD.MOV.U32 R233, RZ, RZ, R69 ;  /* 0x000000ffffe97224 */ /* 0x000fe200078e0045 */
[----:B------:R-:W-:Y:S01]  /*56110*/  MOV R230, R72 ;  /* 0x0000004800e67202 */ /* 0x000fe20000000f00 */
[----:B------:R-:W-:Y:S01]  /*56120*/  IMAD.MOV.U32 R231, RZ, RZ, R71 ;  /* 0x000000ffffe77224 */ /* 0x000fe200078e0047 */
[----:B------:R3:W-:Y:S01]  /*56130*/  STL.64 [R1+0xd98], R188 ;  /* 0x000d98bc01007387 */ /* 0x0007e20000100a00 */
[----:B------:R-:W-:Y:S01]  /*56140*/  MOV R0, UR5 ;  /* 0x0000000500007c02 */ /* 0x000fe20008000f00 */
[----:B------:R-:W-:Y:S01]  /*56150*/  IMAD.MOV.U32 R229, RZ, RZ, R73 ;  /* 0x000000ffffe57224 */ /* 0x000fe200078e0049 */
[----:B------:R-:W-:Y:S01]  /*56160*/  MOV R228, R74 ;  /* 0x0000004a00e47202 */ /* 0x000fe20000000f00 */
[----:B------:R4:W-:Y:S01]  /*56170*/  STL.64 [R1+0xd90], R4 ;  /* 0x000d900401007387 */ /* 0x0009e20000100a00 */
[----:B------:R-:W-:Y:S01]  /*56180*/  MOV R226, R76 ;  /* 0x0000004c00e27202 */ /* 0x000fe20000000f00 */
[----:B------:R-:W-:-:S02]  /*56190*/  IMAD.MOV.U32 R227, RZ, RZ, R75 ;  /* 0x000000ffffe37224 */ /* 0x000fc400078e004b */
[----:B------:R-:W-:Y:S01]  /*561a0*/  STL.64 [R1+0xd18], R238 ;  /* 0x000d18ee01007387 */ /* 0x000fe20000100a00 */
[----:B------:R-:W-:Y:S01]  /*561b0*/  IMAD.MOV.U32 R224, RZ, RZ, R78 ;  /* 0x000000ffffe07224 */ /* 0x000fe200078e004e */
[----:B------:R-:W-:Y:S02]  /*561c0*/  MOV R225, R77 ;  /* 0x0000004d00e17202 */ /* 0x000fe40000000f00 */
[----:B------:R-:W-:Y:S01]  /*561d0*/  STL.64 [R1+0xd10], R236 ;  /* 0x000d10ec01007387 */ /* 0x000fe20000100a00 */
[----:B------:R-:W-:Y:S01]  /*561e0*/  IMAD.MOV.U32 R214, RZ, RZ, R80 ;  /* 0x000000ffffd67224 */ /* 0x000fe200078e0050 */
[----:B------:R-:W-:Y:S02]  /*561f0*/  MOV R215, R79 ;  /* 0x0000004f00d77202 */ /* 0x000fe40000000f00 */
[----:B------:R-:W-:Y:S01]  /*56200*/  STL.64 [R1+0xc98], R234 ;  /* 0x000c98ea01007387 */ /* 0x000fe20000100a00 */
[----:B------:R-:W-:Y:S01]  /*56210*/  MOV R60, R184 ;  /* 0x000000b8003c7202 */ /* 0x000fe20000000f00 */
[----:B------:R-:W-:Y:S01]  /*56220*/  IMAD.MOV.U32 R61, RZ, RZ, R185 ;  /* 0x000000ffff3d7224 */ /* 0x000fe200078e00b9 */
[----:B------:R-:W-:Y:S01]  /*56230*/  MOV R212, R82 ;  /* 0x0000005200d47202 */ /* 0x000fe20000000f00 */
[----:B------:R-:W-:Y:S01]  /*56240*/  STL.64 [R1+0xc90], R232 ;  /* 0x000c90e801007387 */ /* 0x000fe20000100a00 */
[----:B------:R-:W-:Y:S01]  /*56250*/  IMAD R0, R0, 0x4000, R89 ;  /* 0x0000400000007824 */ /* 0x000fe200078e0259 */
[----:B------:R-:W-:Y:S01]  /*56260*/  MOV R190, R84 ;  /* 0x0000005400be7202 */ /* 0x000fe20000000f00 */
[----:B------:R-:W-:Y:S01]  /*56270*/  IMAD.MOV.U32 R213, RZ, RZ, R81 ;  /* 0x000000ffffd57224 */ /* 0x000fe200078e0051 */
[----:B------:R-:W-:Y:S01]  /*56280*/  STL.64 [R1+0xc18], R230 ;  /* 0x000c18e601007387 */ /* 0x000fe20000100a00 */
[----:B------:R-:W-:Y:S01]  /*56290*/  IMAD.MOV.U32 R191, RZ, RZ, R83 ;  /* 0x000000ffffbf7224 */ /* 0x000fe200078e0053 */
[----:B-1----:R-:W-:-:S02]  /*562a0*/  MOV R184, R86 ;  /* 0x0000005600b87202 */ /* 0x002fc40000000f00 */
[----:B------:R-:W-:Y:S01]  /*562b0*/  STL.64 [R1+0xc10], R228 ;  /* 0x000c10e401007387 */ /* 0x000fe20000100a00 */
[----:B------:R-:W-:-:S03]  /*562c0*/  IMAD.MOV.U32 R185, RZ, RZ, R85 ;  /* 0x000000ffffb97224 */ /* 0x000fc600078e0055 */
[----:B------:R-:W-:Y:S04]  /*562d0*/  STL.64 [R1+0xb98], R226 ;  /* 0x000b98e201007387 */ /* 0x000fe80000100a00 */
[----:B------:R-:W-:Y:S04]  /*562e0*/  STL.64 [R1+0xb90], R224 ;  /* 0x000b90e001007387 */ /* 0x000fe80000100a00 */
[----:B------:R-:W-:Y:S04]  /*562f0*/  STL.64 [R1+0xb20], R214 ;  /* 0x000b20d601007387 */ /* 0x000fe80000100a00 */
[----:B------:R-:W-:Y:S04]  /*56300*/  STL.64 [R1+0xb00], R212 ;  /* 0x000b00d401007387 */ /* 0x000fe80000100a00 */
[----:B------:R1:W-:Y:S04]  /*56310*/  LDGSTS.E [R0+0x20000], [R60.64], P2 ;  /* 0x200000003c007fae */ /* 0x0003e80009121848 */
[----:B------:R1:W-:Y:S04]  /*56320*/  STL.64 [R1+0xa88], R190 ;  /* 0x000a88be01007387 */ /* 0x0003e80000100a00 */
[----:B------:R2:W-:Y:S04]  /*56330*/  LDGSTS.E [R0+0x20080], [R194.64], P0 ;  /* 0x20080000c2007fae */ /* 0x0005e80008121848 */
[----:B------:R3:W-:Y:S04]  /*56340*/  LDGSTS.E [R0+0x20800], [R188.64], P2 ;  /* 0x20800000bc007fae */ /* 0x0007e80009121848 */
[----:B------:R4:W-:Y:S04]  /*56350*/  LDGSTS.E [R0+0x20880], [R4.64], P0 ;  /* 0x2088000004007fae */ /* 0x0009e80008121848 */
[----:B--2---:R2:W5:Y:S04]  /*56360*/  LDL.LU.64 R194, [R1+0x23a0] ;  /* 0x0023a00001c27983 */ /* 0x0045680000300a00 */
[----:B------:R1:W-:Y:S04]  /*56370*/  STL.64 [R1+0xa80], R184 ;  /* 0x000a80b801007387 */ /* 0x0003e80000100a00 */
[----:B------:R-:W4:Y:S04]  /*56380*/  LDL.LU.64 R80, [R1+0xe08] ;  /* 0x000e080001507983 */ /* 0x000f280000300a00 */
[----:B---3--:R2:W5:Y:S04]  /*56390*/  LDL.LU.64 R188, [R1+0x2398] ;  /* 0x0023980001bc7983 */ /* 0x0085680000300a00 */
[----:B-1----:R-:W3:Y:S04]  /*563a0*/  LDL.LU.64 R60, [R1+0xe00] ;  /* 0x000e0000013c7983 */ /* 0x002ee80000300a00 */
        /* <DEDUP_REMOVED lines=21> */
[----:B----4-:R-:W-:-:S04]  /*56500*/  IADD3 R4, P1, R80, UR7, RZ ;  /* 0x0000000750047c10 */ /* 0x010fc8000ff3e0ff */
[----:B------:R-:W-:Y:S02]  /*56510*/  IADD3.X R5, R81, UR6, RZ, P1, !PT ;  /* 0x0000000651057c10 */ /* 0x000fe40008ffe4ff */
[----:B------:R-:W4:Y:S04]  /*56520*/  LDL.LU.64 R80, [R1+0xb88] ;  /* 0x000b880001507983 */ /* 0x000f280000300a00 */
[----:B------:R-:W4:Y:S04]  /*56530*/  LDL.LU.64 R82, [R1+0xb08] ;  /* 0x000b080001527983 */ /* 0x000f280000300a00 */
[----:B------:R-:W4:Y:S04]  /*56540*/  LDL.LU.64 R84, [R1+0xaf8] ;  /* 0x000af80001547983 */ /* 0x000f280000300a00 */
[----:B-1----:R-:W4:Y:S04]  /*56550*/  LDL.LU.64 R190, [R1+0xaf0] ;  /* 0x000af00001be7983 */ /* 0x002f280000300a00 */
[----:B------:R-:W4:Y:S01]  /*56560*/  LDL.LU.64 R184, [R1+0xa78] ;  /* 0x000a780001b87983 */ /* 0x000f220000300a00 */
[----:B---3--:R-:W-:-:S04]  /*56570*/  IADD3 R2, P1, R60, UR7, RZ ;  /* 0x000000073c027c10 */ /* 0x008fc8000ff3e0ff */
[----:B------:R-:W-:Y:S02]  /*56580*/  IADD3.X R0, R61, UR6, RZ, P1, !PT ;  /* 0x000000063d007c10 */ /* 0x000fe40008ffe4ff */
        /* <DEDUP_REMOVED lines=28> */
[----:B------:R-:W-:Y:S01]  /*56750*/  STL.64 [R1+0xe08], R238 ;  /* 0x000e08ee01007387 */ /* 0x000fe20000100a00 */
[----:B------:R-:W-:Y:S01]  /*56760*/  MOV R228, R66 ;  /* 0x0000004200e47202 */ /* 0x000fe20000000f00 */
[----:B------:R-:W-:Y:S01]  /*56770*/  IMAD.MOV.U32 R229, RZ, RZ, R65 ;  /* 0x000000ffffe57224 */ /* 0x000fe200078e0041 */
[----:B------:R-:W-:Y:S01]  /*56780*/  MOV R226, R68 ;  /* 0x0000004400e27202 */ /* 0x000fe20000000f00 */
[----:B------:R-:W-:Y:S01]  /*56790*/  STL.64 [R1+0xe00], R236 ;  /* 0x000e00ec01007387 */ /* 0x000fe20000100a00 */
        /* <DEDUP_REMOVED lines=8> */
[----:B------:R-:W-:-:S03]  /*56820*/  IMAD.MOV.U32 R213, RZ, RZ, R73 ;  /* 0x000000ffffd57224 */ /* 0x000fc600078e0049 */
[----:B------:R-:W-:Y:S04]  /*56830*/  STL.64 [R1+0xd08], R230 ;  /* 0x000d08e601007387 */ /* 0x000fe80000100a00 */
[----:B------:R-:W-:Y:S04]  /*56840*/  STL.64 [R1+0xd00], R228 ;  /* 0x000d00e401007387 */ /* 0x000fe80000100a00 */
[----:B------:R-:W-:Y:S04]  /*56850*/  STL.64 [R1+0xc88], R226 ;  /* 0x000c88e201007387 */ /* 0x000fe80000100a00 */
[----:B------:R-:W-:Y:S04]  /*56860*/  STL.64 [R1+0xc80], R224 ;  /* 0x000c80e001007387 */ /* 0x000fe80000100a00 */
[----:B------:R-:W-:Y:S04]  /*56870*/  STL.64 [R1+0xc08], R214 ;  /* 0x000c08d601007387 */ /* 0x000fe80000100a00 */
[----:B------:R-:W-:Y:S01]  /*56880*/  STL.64 [R1+0xc00], R212 ;  /* 0x000c00d401007387 */ /* 0x000fe20000100a00 */
[----:B----4-:R-:W-:-:S04]  /*56890*/  IADD3 R78, P1, R80, UR7, RZ ;  /* 0x00000007504e7c10 */ /* 0x010fc8000ff3e0ff */
[----:B------:R-:W-:Y:S02]  /*568a0*/  IADD3.X R77, R81, UR6, RZ, P1, !PT ;  /* 0x00000006514d7c10 */ /* 0x000fe40008ffe4ff */
[----:B------:R-:W-:-:S04]  /*568b0*/  IADD3 R80, P1, R82, UR7, RZ ;  /* 0x0000000752507c10 */ /* 0x000fc8000ff3e0ff */
[----:B------:R-:W-:Y:S02]  /*568c0*/  IADD3.X R79, R83, UR6, RZ, P1, !PT ;  /* 0x00000006534f7c10 */ /* 0x000fe40008ffe4ff */
[----:B------:R-:W-:-:S04]  /*568d0*/  IADD3 R82, P1, R84, UR7, RZ ;  /* 0x0000000754527c10 */ /* 0x000fc8000ff3e0ff */
[----:B------:R-:W-:Y:S02]  /*568e0*/  IADD3.X R81, R85, UR6, RZ, P1, !PT ;  /* 0x0000000655517c10 */ /* 0x000fe40008ffe4ff */
[----:B------:R-:W-:-:S04]  /*568f0*/  IADD3 R84, P1, R190, UR7, RZ ;  /* 0x00000007be547c10 */ /* 0x000fc8000ff3e0ff */
[----:B------:R-:W-:Y:S02]  /*56900*/  IADD3.X R83, R191, UR6, RZ, P1, !PT ;  /* 0x00000006bf537c10 */ /* 0x000fe40008ffe4ff */
[----:B------:R-:W-:Y:S01]  /*56910*/  IADD3 R86, P1, R184, UR7, RZ ;  /* 0x00000007b8567c10 */ /* 0x000fe2000ff3e0ff */
[----:B------:R-:W-:Y:S01]  /*56920*/  IMAD.MOV.U32 R184, RZ, RZ, R76 ;  /* 0x000000ffffb87224 */ /* 0x000fe200078e004c */
[----:B------:R-:W-:Y:S02]  /*56930*/  MOV R191, R77 ;  /* 0x0000004d00bf7202 */ /* 0x000fe40000000f00 */
        /* <DEDUP_REMOVED lines=9> */
[----:B------:R-:W-:Y:S04]  /*569d0*/  STL.64 [R1+0xb18], R184 ;  /* 0x000b18b801007387 */ /* 0x000fe80000100a00 */
[----:B------:R-:W-:Y:S04]  /*569e0*/  STL.64 [R1+0xb88], R190 ;  /* 0x000b88be01007387 */ /* 0x000fe80000100a00 */
[----:B------:R1:W-:Y:S04]  /*569f0*/  STL.64 [R1+0xb08], R70 ;  /* 0x000b084601007387 */ /* 0x0003e80000100a00 */
[----:B------:R2:W-:Y:S04]  /*56a00*/  STL.64 [R1+0xaf8], R72 ;  /* 0x000af84801007387 */ /* 0x0005e80000100a00 */
[----:B------:R3:W-:Y:S04]  /*56a10*/  STL.64 [R1+0xaf0], R74 ;  /* 0x000af04a01007387 */ /* 0x0007e80000100a00 */
[----:B------:R-:W4:Y:S01]  /*56a20*/  LDL.LU.64 R80, [R1+0xdf8] ;  /* 0x000df80001507983 */ /* 0x000f220000300a00 */
[----:B------:R-:W-:Y:S01]  /*56a30*/  MOV R4, R86 ;  /* 0x0000005600047202 */ /* 0x000fe20000000f00 */
[----:B------:R-:W-:Y:S01]  /*56a40*/  IMAD.MOV.U32 R5, RZ, RZ, R85 ;  /* 0x000000ffff057224 */ /* 0x000fe200078e0055 */
[----:B------:R-:W-:-:S04]  /*56a50*/  MOV R0, UR5 ;  /* 0x0000000500007c02 */ /* 0x000fc80008000f00 */
[----:B------:R4:W-:Y:S01]  /*56a60*/  STL.64 [R1+0xa78], R4 ;  /* 0x000a780401007387 */ /* 0x0009e20000100a00 */
[----:B------:R-:W-:-:S03]  /*56a70*/  LOP3.LUT R186, R186, 0x10, RZ, 0x3c, !PT ;  /* 0x00000010baba7812 */ /* 0x000fc600078e3cff */
[----:B------:R-:W4:Y:S04]  /*56a80*/  LDL.LU.64 R60, [R1+0xdf0] ;  /* 0x000df000013c7983 */ /* 0x000f280000300a00 */
[----:B------:R-:W4:Y:S01]  /*56a90*/  LDL.LU.64 R62, [R1+0xd78] ;  /* 0x000d7800013e7983 */ /* 0x000f220000300a00 */
[----:B------:R-:W-:-:S03]  /*56aa0*/  IMAD R0, R0, 0x4000, R186 ;  /* 0x0000400000007824 */ /* 0x000fc600078e02ba */
[----:B------:R-:W4:Y:S04]  /*56ab0*/  LDL.LU.64 R64, [R1+0xd70] ;  /* 0x000d700001407983 */ /* 0x000f280000300a00 */
[----:B------:R1:W-:Y:S04]  /*56ac0*/  LDGSTS.E [R0+0x20100], [R238.64], P2 ;  /* 0x20100000ee007fae */ /* 0x0003e80009121848 */
[----:B------:R1:W-:Y:S04]  /*56ad0*/  LDGSTS.E [R0+0x20180], [R236.64], P0 ;  /* 0x20180000ec007fae */ /* 0x0003e80008121848 */
[----:B------:R1:W-:Y:S04]  /*56ae0*/  LDGSTS.E [R0+0x20900], [R234.64], P2 ;  /* 0x20900000ea007fae */ /* 0x0003e80009121848 */
[----:B------:R-:W4:Y:S04]  /*56af0*/  LDL.LU.64 R66, [R1+0xcf8] ;  /* 0x000cf80001427983 */ /* 0x000f280000300a00 */
[----:B------:R1:W-:Y:S04]  /*56b00*/  LDGSTS.E [R0+0x20980], [R232.64], P0 ;  /* 0x20980000e8007fae */ /* 0x0003e80008121848 */
[----:B------:R1:W-:Y:S04]  /*56b10*/  LDGSTS.E [R0+0x21100], [R230.64], P2 ;  /* 0x21100000e6007fae */ /* 0x0003e80009121848 */
        /* <DEDUP_REMOVED lines=9> */
[----:B------:R3:W-:Y:S04]  /*56bb0*/  LDGSTS.E [R0+0x23180], [R74.64], P0 ;  /* 0x231800004a007fae */ /* 0x0007e80008121848 */
[----:B-1----:R-:W4:Y:S04]  /*56bc0*/  LDL.LU.64 R70, [R1+0xc78] ;  /* 0x000c780001467983 */ /* 0x002f280000300a00 */
[----:B--2---:R-:W2:Y:S04]  /*56bd0*/  LDL.LU.64 R72, [R1+0xc70] ;  /* 0x000c700001487983 */ /* 0x004ea80000300a00 */
[----:B---3--:R-:W3:Y:S04]  /*56be0*/  LDL.LU.64 R74, [R1+0xbf8] ;  /* 0x000bf800014a7983 */ /* 0x008ee80000300a00 */
[----:B------:R-:W3:Y:S04]  /*56bf0*/  LDL.LU.64 R76, [R1+0xbf0] ;  /* 0x000bf000014c7983 */ /* 0x000ee80000300a00 */
[----:B------:R4:W-:Y:S04]  /*56c00*/  LDGSTS.E [R0+0x23900], [R4.64], P2 ;  /* 0x2390000004007fae */ /* 0x0009e80009121848 */
[----:B------:R-:W3:Y:S04]  /*56c10*/  LDL.LU.64 R78, [R1+0xb80] ;  /* 0x000b8000014e7983 */ /* 0x000ee80000300a00 */
[----:B------:R1:W-:Y:S01]  /*56c20*/  LDGSTS.E [R0+0x23980], [R184.64], P0 ;  /* 0x23980000b8007fae */ /* 0x0003e20008121848 */
[----:B----4-:R-:W-:-:S04]  /*56c30*/  IADD3 R4, P1, R80, UR7, RZ ;  /* 0x0000000750047c10 */ /* 0x010fc8000ff3e0ff */
[----:B------:R-:W-:Y:S02]  /*56c40*/  IADD3.X R5, R81, UR6, RZ, P1, !PT ;  /* 0x0000000651057c10 */ /* 0x000fe40008ffe4ff */
[----:B------:R-:W4:Y:S04]  /*56c50*/  LDL.LU.64 R80, [R1+0xb78] ;  /* 0x000b780001507983 */ /* 0x000f280000300a00 */
[----:B------:R-:W4:Y:S04]  /*56c60*/  LDL.LU.64 R82, [R1+0xae8] ;  /* 0x000ae80001527983 */ /* 0x000f280000300a00 */
[----:B------:R-:W4:Y:S04]  /*56c70*/  LDL.LU.64 R84, [R1+0xae0] ;  /* 0x000ae00001547983 */ /* 0x000f280000300a00 */
[----:B------:R-:W4:Y:S04]  /*56c80*/  LDL.LU.64 R190, [R1+0xa70] ;  /* 0x000a700001be7983 */ /* 0x000f280000300a00 */
[----:B-1----:R-:W4:Y:S01]  /*56c90*/  LDL.LU.64 R184, [R1+0xa68] ;  /* 0x000a680001b87983 */ /* 0x002f220000300a00 */
        /* <DEDUP_REMOVED lines=12> */
[----:B--2---:R-:W-:-:S04]  /*56d60*/  IADD3 R70, P1, R72, UR7, RZ ;  /* 0x0000000748467c10 */ /* 0x004fc8000ff3e0ff */
[----:B------:R-:W-:Y:S02]  /*56d70*/  IADD3.X R69, R73, UR6, RZ, P1, !PT ;  /* 0x0000000649457c10 */ /* 0x000fe40008ffe4ff */
[----:B---3--:R-:W-:-:S04]  /*56d80*/  IADD3 R72, P1, R74, UR7, RZ ;  /* 0x000000074a487c10 */ /* 0x008fc8000ff3e0ff */
        /* <DEDUP_REMOVED lines=20> */
[----:B------:R-:W-:Y:S01]  /*56ed0*/  MOV R0, UR5 ;  /* 0x0000000500007c02 */ /* 0x000fe20008000f00 */
[----:B------:R-:W-:Y:S01]  /*56ee0*/  IMAD.MOV.U32 R215, RZ, RZ, R73 ;  /* 0x000000ffffd77224 */ /* 0x000fe200078e0049 */
[----:B------:R-:W-:Y:S01]  /*56ef0*/  MOV R224, R72 ;  /* 0x0000004800e07202 */ /* 0x000fe20000000f00 */
[----:B------:R-:W-:Y:S01]  /*56f00*/  IMAD.MOV.U32 R212, RZ, RZ, R76 ;  /* 0x000000ffffd47224 */ /* 0x000fe200078e004c */
[----:B------:R-:W-:-:S02]  /*56f10*/  MOV R214, R74 ;  /* 0x0000004a00d67202 */ /* 0x000fc40000000f00 */
[----:B------:R-:W-:Y:S01]  /*56f20*/  MOV R213, R75 ;  /* 0x0000004b00d57202 */ /* 0x000fe20000000f00 */
[----:B------:R-:W-:Y:S01]  /*56f30*/  IMAD R0, R0, 0x4000, R91 ;  /* 0x0000400000007824 */ /* 0x000fe200078e025b */
        /* <DEDUP_REMOVED lines=10> */
[----:B------:R-:W-:-:S04]  /*56fe0*/  IADD3 R86, P1, R184, UR7, RZ ;  /* 0x00000007b8567c10 */ /* 0x000fc8000ff3e0ff */
[----:B------:R1:W-:Y:S04]  /*56ff0*/  STL.64 [R1+0xdf8], R190 ;  /* 0x000df8be01007387 */ /* 0x0003e80000100a00 */
[----:B------:R-:W-:Y:S01]  /*57000*/  STL.64 [R1+0xdf0], R238 ;  /* 0x000df0ee01007387 */ /* 0x000fe20000100a00 */
[----:B------:R-:W-:-:S03]  /*57010*/  IADD3.X R85, R185, UR6, RZ, P1, !PT ;  /* 0x00000006b9557c10 */ /* 0x000fc60008ffe4ff */
[----:B------:R-:W-:Y:S01]  /*57020*/  STL.64 [R1+0xd78], R236 ;  /* 0x000d78ec01007387 */ /* 0x000fe20000100a00 */
[----:B------:R-:W-:-:S03]  /*57030*/  IMAD.MOV.U32 R184, RZ, RZ, R78 ;  /* 0x000000ffffb87224 */ /* 0x000fc600078e004e */
[----:B------:R-:W-:Y:S01]  /*57040*/  STL.64 [R1+0xd70], R234 ;  /* 0x000d70ea01007387 */ /* 0x000fe20000100a00 */
[----:B------:R-:W-:-:S03]  /*57050*/  MOV R185, R77 ;  /* 0x0000004d00b97202 */ /* 0x000fc60000000f00 */
[----:B------:R-:W-:Y:S01]  /*57060*/  STL.64 [R1+0xcf8], R232 ;  /* 0x000cf8e801007387 */ /* 0x000fe20000100a00 */
[----:B------:R-:W-:Y:S01]  /*57070*/  MOV R70, R80 ;  /* 0x0000005000467202 */ /* 0x000fe20000000f00 */
[----:B------:R-:W-:Y:S02]  /*57080*/  IMAD.MOV.U32 R71, RZ, RZ, R79 ;  /* 0x000000ffff477224 */ /* 0x000fe400078e004f */
[----:B------:R-:W-:Y:S01]  /*57090*/  STL.64 [R1+0xcf0], R230 ;  /* 0x000cf0e601007387 */ /* 0x000fe20000100a00 */
[----:B------:R-:W-:-:S03]  /*570a0*/  MOV R72, R82 ;  /* 0x0000005200487202 */ /* 0x000fc60000000f00 */
[----:B------:R-:W-:Y:S01]  /*570b0*/  STL.64 [R1+0xc78], R228 ;  /* 0x000c78e401007387 */ /* 0x000fe20000100a00 */
[----:B------:R-:W-:-:S03]  /*570c0*/  IMAD.MOV.U32 R73, RZ, RZ, R81 ;  /* 0x000000ffff497224 */ /* 0x000fc600078e0051 */
[----:B------:R-:W-:Y:S01]  /*570d0*/  STL.64 [R1+0xc70], R226 ;  /* 0x000c70e201007387 */ /* 0x000fe20000100a00 */
[----:B------:R-:W-:Y:S01]  /*570e0*/  MOV R74, R84 ;  /* 0x00000054004a7202 */ /* 0x000fe20000000f00 */
[----:B------:R-:W-:Y:S02]  /*570f0*/  IMAD.MOV.U32 R75, RZ, RZ, R83 ;  /* 0x000000ffff4b7224 */ /* 0x000fe400078e0053 */
[----:B------:R-:W-:Y:S04]  /*57100*/  STL.64 [R1+0xbf8], R224 ;  /* 0x000bf8e001007387 */ /* 0x000fe80000100a00 */
[----:B------:R-:W-:Y:S04]  /*57110*/  STL.64 [R1+0xbf0], R214 ;  /* 0x000bf0d601007387 */ /* 0x000fe80000100a00 */
[----:B------:R-:W-:Y:S04]  /*57120*/  STL.64 [R1+0xb80], R212 ;  /* 0x000b80d401007387 */ /* 0x000fe80000100a00 */
[----:B------:R-:W-:Y:S04]  /*57130*/  STL.64 [R1+0xb78], R184 ;  /* 0x000b78b801007387 */ /* 0x000fe80000100a00 */
[----:B------:R2:W-:Y:S04]  /*57140*/  STL.64 [R1+0xae8], R70 ;  /* 0x000ae84601007387 */ /* 0x0005e80000100a00 */
[----:B------:R1:W-:Y:S01]  /*57150*/  LDGSTS.E [R0+0x20200], [R190.64], P2 ;  /* 0x20200000be007fae */ /* 0x0003e20009121848 */
[----:B------:R-:W-:Y:S01]  /*57160*/  MOV R4, R86 ;  /* 0x0000005600047202 */ /* 0x000fe20000000f00 */
[----:B------:R-:W-:-:S02]  /*57170*/  IMAD.MOV.U32 R5, RZ, RZ, R85 ;  /* 0x000000ffff057224 */ /* 0x000fc400078e0055 */
[----:B------:R3:W-:Y:S04]  /*57180*/  LDGSTS.E [R0+0x20280], [R238.64], P0 ;  /* 0x20280000ee007fae */ /* 0x0007e80008121848 */
[----:B------:R3:W-:Y:S04]  /*57190*/  LDGSTS.E [R0+0x20a00], [R236.64], P2 ;  /* 0x20a00000ec007fae */ /* 0x0007e80009121848 */
[----:B-1----:R1:W5:Y:S04]  /*571a0*/  LDL.LU.64 R190, [R1+0x2390] ;  /* 0x0023900001be7983 */ /* 0x0023680000300a00 */
[----:B------:R4:W-:Y:S04]  /*571b0*/  STL.64 [R1+0xae0], R72 ;  /* 0x000ae04801007387 */ /* 0x0009e80000100a00 */
[----:B------:R1:W-:Y:S04]  /*571c0*/  STL.64 [R1+0xa70], R74 ;  /* 0x000a704a01007387 */ /* 0x0003e80000100a00 */
[----:B------:R-:W3:Y:S04]  /*571d0*/  LDL.LU.64 R78, [R1+0xde8] ;  /* 0x000de800014e7983 */ /* 0x000ee80000300a00 */
[----:B------:R3:W-:Y:S04]  /*571e0*/  STL.64 [R1+0xa68], R4 ;  /* 0x000a680401007387 */ /* 0x0007e80000100a00 */
[----:B------:R-:W3:Y:S04]  /*571f0*/  LDL.LU.64 R60, [R1+0xde0] ;  /* 0x000de000013c7983 */ /* 0x000ee80000300a00 */
[----:B------:R-:W3:Y:S04]  /*57200*/  LDL.LU.64 R62, [R1+0xd68] ;  /* 0x000d6800013e7983 */ /* 0x000ee80000300a00 */
[----:B------:R-:W3:Y:S04]  /*57210*/  LDL.LU.64 R64, [R1+0xd60] ;  /* 0x000d600001407983 */ /* 0x000ee80000300a00 */
[----:B------:R1:W-:Y:S04]  /*57220*/  LDGSTS.E [R0+0x20a80], [R234.64], P0 ;  /* 0x20a80000ea007fae */ /* 0x0003e80008121848 */
[----:B------:R-:W3:Y:S04]  /*57230*/  LDL.LU.64 R66, [R1+0xce8] ;  /* 0x000ce80001427983 */ /* 0x000ee80000300a00 */
[----:B------:R1:W-:Y:S04]  /*57240*/  LDGSTS.E [R0+0x21200], [R232.64], P2 ;  /* 0x21200000e8007fae */ /* 0x0003e80009121848 */
[----:B------:R1:W-:Y:S04]  /*57250*/  LDGSTS.E [R0+0x21280], [R230.64], P0 ;  /* 0x21280000e6007fae */ /* 0x0003e80008121848 */
[----:B------:R1:W-:Y:S04]  /*57260*/  LDGSTS.E [R0+0x21a00], [R228.64], P2 ;  /* 0x21a00000e4007fae */ /* 0x0003e80009121848 */
[----:B------:R1:W-:Y:S04]  /*57270*/  LDGSTS.E [R0+0x21a80], [R226.64], P0 ;  /* 0x21a80000e2007fae */ /* 0x0003e80008121848 */
[----:B------:R1:W-:Y:S04]  /*57280*/  LDGSTS.E [R0+0x22200], [R224.64], P2 ;  /* 0x22200000e0007fae */ /* 0x0003e80009121848 */
[----:B------:R-:W3:Y:S04]  /*57290*/  LDL.LU.64 R68, [R1+0xce0] ;  /* 0x000ce00001447983 */ /* 0x000ee80000300a00 */
[----:B------:R1:W-:Y:S04]  /*572a0*/  LDGSTS.E [R0+0x22280], [R214.64], P0 ;  /* 0x22280000d6007fae */ /* 0x0003e80008121848 */
[----:B------:R1:W-:Y:S04]  /*572b0*/  LDGSTS.E [R0+0x22a00], [R212.64], P2 ;  /* 0x22a00000d4007fae */ /* 0x0003e80009121848 */
[----:B------:R1:W-:Y:S04]  /*572c0*/  LDGSTS.E [R0+0x22a80], [R184.64], P0 ;  /* 0x22a80000b8007fae */ /* 0x0003e80008121848 */
[----:B------:R2:W-:Y:S04]  /*572d0*/  LDGSTS.E [R0+0x23200], [R70.64], P2 ;  /* 0x2320000046007fae */ /* 0x0005e80009121848 */
[----:B------:R4:W-:Y:S04]  /*572e0*/  LDGSTS.E [R0+0x23280], [R72.64], P0 ;  /* 0x2328000048007fae */ /* 0x0009e80008121848 */
[----:B------:R1:W-:Y:S04]  /*572f0*/  LDGSTS.E [R0+0x23a00], [R74.64], P2 ;  /* 0x23a000004a007fae */ /* 0x0003e80009121848 */
[----:B--2---:R-:W2:Y:S04]  /*57300*/  LDL.LU.64 R70, [R1+0xc68] ;  /* 0x000c680001467983 */ /* 0x004ea80000300a00 */
[----:B----4-:R-:W4:Y:S04]  /*57310*/  LDL.LU.64 R72, [R1+0xc60] ;  /* 0x000c600001487983 */ /* 0x010f280000300a00 */
[----:B-1----:R-:W4:Y:S04]  /*57320*/  LDL.LU.64 R74, [R1+0xbe8] ;  /* 0x000be800014a7983 */ /* 0x002f280000300a00 */
[----:B------:R3:W-:Y:S04]  /*57330*/  LDGSTS.E [R0+0x23a80], [R4.64], P0 ;  /* 0x23a8000004007fae */ /* 0x0007e80008121848 */
[----:B------:R-:W4:Y:S01]  /*57340*/  LDL.LU.64 R76, [R1+0xbe0] ;  /* 0x000be000014c7983 */ /* 0x000f220000300a00 */
[----:B---3--:R-:W-:-:S04]  /*57350*/  IADD3 R4, P1, R78, UR7, RZ ;  /* 0x000000074e047c10 */ /* 0x008fc8000ff3e0ff */
[----:B------:R-:W-:Y:S02]  /*57360*/  IADD3.X R5, R79, UR6, RZ, P1, !PT ;  /* 0x000000064f057c10 */ /* 0x000fe40008ffe4ff */
[----:B------:R-:W3:Y:S04]  /*57370*/  LDL.LU.64 R78, [R1+0xb70] ;  /* 0x000b7000014e7983 */ /* 0x000ee80000300a00 */
[----:B------:R-:W3:Y:S04]  /*57380*/  LDL.LU.64 R80, [R1+0xb68] ;  /* 0x000b680001507983 */ /* 0x000ee80000300a00 */
[----:B------:R-:W3:Y:S04]  /*57390*/  LDL.LU.64 R82, [R1+0xa58] ;  /* 0x000a580001527983 */ /* 0x000ee80000300a00 */
[----:B------:R-:W3:Y:S04]  /*573a0*/  LDL.LU.64 R84, [R1+0xad8] ;  /* 0x000ad80001547983 */ /* 0x000ee80000300a00 */
[----:B------:R-:W3:Y:S04]  /*573b0*/  LDL.LU.64 R212, [R1+0xad0] ;  /* 0x000ad00001d47983 */ /* 0x000ee80000300a00 */
[----:B------:R-:W3:Y:S01]  /*573c0*/  LDL.LU.64 R184, [R1+0xa60] ;  /* 0x000a600001b87983 */ /* 0x000ee20000300a00 */
        /* <DEDUP_REMOVED lines=12> */
[----:B----4-:R-:W-:-:S04]  /*57490*/  IADD3 R70, P1, R72, UR7, RZ ;  /* 0x0000000748467c10 */ /* 0x010fc8000ff3e0ff */
        /* <DEDUP_REMOVED lines=16> */
[----:B------:R-:W-:Y:S01]  /*575a0*/  SHF.L.U32 R187, R187, 0x2, RZ ;  /* 0x00000002bbbb7819 */ /* 0x000fe200000006ff */
[----:B------:R-:W-:Y:S01]  /*575b0*/  IMAD.MOV.U32 R227, RZ, RZ, R69 ;  /* 0x000000ffffe37224 */ /* 0x000fe200078e0045 */
[----:B------:R-:W-:Y:S01]  /*575c0*/  MOV R228, R68 ;  /* 0x0000004400e47202 */ /* 0x000fe20000000f00 */
[----:B------:R-:W-:Y:S01]  /*575d0*/  IMAD.MOV.U32 R225, RZ, RZ, R71 ;  /* 0x000000ffffe17224 */ /* 0x000fe200078e0047 */
[----:B------:R-:W-:Y:S01]  /*575e0*/  MOV R226, R70 ;  /* 0x0000004600e27202 */ /* 0x000fe20000000f00 */
[----:B------:R-:W-:Y:S01]  /*575f0*/  IMAD.U32 R0, RZ, RZ, UR5 ;  /* 0x00000005ff007e24 */ /* 0x000fe2000f8e00ff */
[----:B------:R-:W-:Y:S01]  /*57600*/  MOV R224, R72 ;  /* 0x0000004800e07202 */ /* 0x000fe20000000f00 */
[----:B------:R-:W-:Y:S01]  /*57610*/  IMAD.MOV.U32 R215, RZ, RZ, R73 ;  /* 0x000000ffffd77224 */ /* 0x000fe200078e0049 */
[----:B------:R-:W-:-:S02]  /*57620*/  MOV R214, R74 ;  /* 0x0000004a00d67202 */ /* 0x000fc40000000f00 */
[----:B------:R-:W-:-:S04]  /*57630*/  LOP3.LUT R91, R187, 0x30, RZ, 0x3c, !PT ;  /* 0x00000030bb5b7812 */ /* 0x000fc800078e3cff */
[----:B------:R-:W-:Y:S02]  /*57640*/  LEA R0, R0, R91, 0xe ;  /* 0x0000005b00007211 */ /* 0x000fe400078e70ff */
[----:B---3--:R-:W-:-:S04]  /*57650*/  IADD3 R76, P1, R78, UR7, RZ ;  /* 0x000000074e4c7c10 */ /* 0x008fc8000ff3e0ff */
        /* <DEDUP_REMOVED lines=12> */
[----:B------:R-:W-:-:S05]  /*57720*/  IMAD.MOV.U32 R185, RZ, RZ, R5 ;  /* 0x000000ffffb97224 */ /* 0x000fca00078e0005 */
[----:B------:R1:W-:Y:S04]  /*57730*/  STL.64 [R1+0xde8], R184 ;  /* 0x000de8b801007387 */ /* 0x0003e80000100a00 */
[----:B------:R-:W-:Y:S01]  /*57740*/  STL.64 [R1+0xde0], R238 ;  /* 0x000de0ee01007387 */ /* 0x000fe20000100a00 */
[----:B------:R-:W-:-:S03]  /*57750*/  MOV R212, R76 ;  /* 0x0000004c00d47202 */ /* 0x000fc60000000f00 */
[----:B------:R-:W-:Y:S01]  /*57760*/  STL.64 [R1+0xd68], R236 ;  /* 0x000d68ec01007387 */ /* 0x000fe20000100a00 */
[----:B------:R-:W-:-:S03]  /*57770*/  IMAD.MOV.U32 R213, RZ, RZ, R75 ;  /* 0x000000ffffd57224 */ /* 0x000fc600078e004b */
[----:B------:R-:W-:Y:S01]  /*57780*/  STL.64 [R1+0xd60], R234 ;  /* 0x000d60ea01007387 */ /* 0x000fe20000100a00 */
[----:B------:R-:W-:Y:S01]  /*57790*/  MOV R186, R78 ;  /* 0x0000004e00ba7202 */ /* 0x000fe20000000f00 */
[----:B------:R-:W-:Y:S02]  /*577a0*/  IMAD.MOV.U32 R187, RZ, RZ, R77 ;  /* 0x000000ffffbb7224 */ /* 0x000fe400078e004d */
[----:B------:R-:W-:Y:S01]  /*577b0*/  STL.64 [R1+0xce8], R232 ;  /* 0x000ce8e801007387 */ /* 0x000fe20000100a00 */
[----:B------:R-:W-:Y:S01]  /*577c0*/  IMAD.MOV.U32 R4, RZ, RZ, R80 ;  /* 0x000000ffff047224 */ /* 0x000fe200078e0050 */
[----:B------:R-:W-:Y:S02]  /*577d0*/  MOV R5, R79 ;  /* 0x0000004f00057202 */ /* 0x000fe40000000f00 */
[----:B------:R-:W-:Y:S01]  /*577e0*/  STL.64 [R1+0xce0], R230 ;  /* 0x000ce0e601007387 */ /* 0x000fe20000100a00 */
[----:B------:R-:W-:Y:S01]  /*577f0*/  IMAD.MOV.U32 R70, RZ, RZ, R82 ;  /* 0x000000ffff467224 */ /* 0x000fe200078e0052 */
[----:B------:R-:W-:-:S02]  /*57800*/  MOV R71, R81 ;  /* 0x0000005100477202 */ /* 0x000fc40000000f00 */
[----:B------:R-:W-:Y:S01]  /*57810*/  STL.64 [R1+0xc68], R228 ;  /* 0x000c68e401007387 */ /* 0x000fe20000100a00 */
[----:B------:R-:W-:-:S03]  /*57820*/  IMAD.MOV.U32 R72, RZ, RZ, R84 ;  /* 0x000000ffff487224 */ /* 0x000fc600078e0054 */
[----:B------:R-:W-:Y:S01]  /*57830*/  STL.64 [R1+0xc60], R226 ;  /* 0x000c60e201007387 */ /* 0x000fe20000100a00 */
[----:B------:R-:W-:-:S03]  /*57840*/  MOV R73, R83 ;  /* 0x0000005300497202 */ /* 0x000fc60000000f00 */
[----:B------:R-:W-:Y:S01]  /*57850*/  STL.64 [R1+0xbe8], R224 ;  /* 0x000be8e001007387 */ /* 0x000fe20000100a00 */
[----:B------:R-:W-:Y:S01]  /*57860*/  IMAD.MOV.U32 R74, RZ, RZ, R86 ;  /* 0x000000ffff4a7224 */ /* 0x000fe200078e0056 */
[----:B------:R-:W-:Y:S02]  /*57870*/  MOV R75, R85 ;  /* 0x00000055004b7202 */ /* 0x000fe40000000f00 */
[----:B------:R-:W-:Y:S04]  /*57880*/  STL.64 [R1+0xbe0], R214 ;  /* 0x000be0d601007387 */ /* 0x000fe80000100a00 */
[----:B------:R-:W-:Y:S04]  /*57890*/  STL.64 [R1+0xb70], R212 ;  /* 0x000b70d401007387 */ /* 0x000fe80000100a00 */
[----:B------:R-:W-:Y:S04]  /*578a0*/  STL.64 [R1+0xb68], R186 ;  /* 0x000b68ba01007387 */ /* 0x000fe80000100a00 */
[----:B------:R-:W-:Y:S04]  /*578b0*/  STL.64 [R1+0xa58], R4 ;  /* 0x000a580401007387 */ /* 0x000fe80000100a00 */
[----:B------:R2:W-:Y:S04]  /*578c0*/  STL.64 [R1+0xad8], R70 ;  /* 0x000ad84601007387 */ /* 0x0005e80000100a00 */
[----:B------:R1:W-:Y:S04]  /*578d0*/  LDGSTS.E [R0+0x20300], [R184.64], P2 ;  /* 0x20300000b8007fae */ /* 0x0003e80009121848 */
[----:B------:R3:W-:Y:S04]  /*578e0*/  LDGSTS.E [R0+0x20380], [R238.64], P0 ;  /* 0x20380000ee007fae */ /* 0x0007e80008121848 */
[----:B------:R3:W-:Y:S04]  /*578f0*/  LDGSTS.E [R0+0x20b00], [R236.64], P2 ;  /* 0x20b00000ec007fae */ /* 0x0007e80009121848 */
[----:B-1----:R1:W5:Y:S04]  /*57900*/  LDL.LU.64 R184, [R1+0x2388] ;  /* 0x0023880001b87983 */ /* 0x0023680000300a00 */
[----:B------:R4:W-:Y:S04]  /*57910*/  STL.64 [R1+0xad0], R72 ;  /* 0x000ad04801007387 */ /* 0x0009e80000100a00 */
[----:B------:R1:W-:Y:S04]  /*57920*/  STL.64 [R1+0xa60], R74 ;  /* 0x000a604a01007387 */ /* 0x0003e80000100a00 */
[----:B------:R-:W3:Y:S04]  /*57930*/  LDL.LU.64 R78, [R1+0xdd8] ;  /* 0x000dd800014e7983 */ /* 0x000ee80000300a00 */
        /* <DEDUP_REMOVED lines=59> */
[----:B------:R-:W-:Y:S01]  /*57cf0*/  IMAD.MOV.U32 R228, RZ, RZ, R66 ;  /* 0x000000ffffe47224 */ /* 0x000fe200078e0042 */
[----:B------:R-:W-:Y:S01]  /*57d00*/  MOV R229, R65 ;  /* 0x0000004100e57202 */ /* 0x000fe20000000f00 */
[----:B------:R-:W-:Y:S01]  /*57d10*/  IMAD.SHL.U32 R91, R90, 0x4, RZ ;  /* 0x000000045a5b7824 */ /* 0x000fe200078e00ff */
        /* <DEDUP_REMOVED lines=9> */
[----:B------:R-:W-:-:S03]  /*57db0*/  LOP3.LUT R5, R91, 0x40, RZ, 0x3c, !PT ;  /* 0x000000405b057812 */ /* 0x000fc600078e3cff */
[----:B------:R-:W-:Y:S04]  /*57dc0*/  STL.64 [R1+0xcd8], R230 ;  /* 0x000cd8e601007387 */ /* 0x000fe80000100a00 */
[----:B------:R-:W-:Y:S04]  /*57dd0*/  STL.64 [R1+0xcd0], R228 ;  /* 0x000cd0e401007387 */ /* 0x000fe80000100a00 */
[----:B------:R-:W-:Y:S04]  /*57de0*/  STL.64 [R1+0xc58], R226 ;  /* 0x000c58e201007387 */ /* 0x000fe80000100a00 */
[----:B------:R-:W-:Y:S04]  /*57df0*/  STL.64 [R1+0xc50], R224 ;  /* 0x000c50e001007387 */ /* 0x000fe80000100a00 */
[----:B------:R-:W-:Y:S01]  /*57e00*/  STL.64 [R1+0xbd8], R214 ;  /* 0x000bd8d601007387 */ /* 0x000fe20000100a00 */
        /* <DEDUP_REMOVED lines=12> */
[----:B------:R-:W-:Y:S01]  /*57ed0*/  MOV R213, R73 ;  /* 0x0000004900d57202 */ /* 0x000fe20000000f00 */
[----:B------:R-:W-:Y:S01]  /*57ee0*/  IMAD.MOV.U32 R186, RZ, RZ, R76 ;  /* 0x000000ffffba7224 */ /* 0x000fe200078e004c */
[----:B------:R-:W-:Y:S01]  /*57ef0*/  IADD3.X R85, R187, UR6, RZ, P1, !PT ;  /* 0x00000006bb557c10 */ /* 0x000fe20008ffe4ff */
        /* <DEDUP_REMOVED lines=16> */
[----:B------:R-:W-:-:S02]  /*58000*/  MOV R0, UR5 ;  /* 0x0000000500007c02 */ /* 0x000fc40008000f00 */
[----:B------:R-:W-:-:S03]  /*58010*/  MOV R4, R86 ;  /* 0x0000005600047202 */ /* 0x000fc60000000f00 */
[----:B------:R-:W-:Y:S02]  /*58020*/  IMAD R0, R0, 0x4000, R5 ;  /* 0x0000400000007824 */ /* 0x000fe400078e0205 */
[----:B------:R-:W-:-:S03]  /*58030*/  IMAD.MOV.U32 R5, RZ, RZ, R85 ;  /* 0x000000ffff057224 */ /* 0x000fc600078e0055 */
[----:B------:R1:W-:Y:S04]  /*58040*/  LDGSTS.E [R0+0x20400], [R238.64], P2 ;  /* 0x20400000ee007fae */ /* 0x0003e80009121848 */
[----:B------:R4:W-:Y:S04]  /*58050*/  STL.64 [R1+0xa48], R4 ;  /* 0x000a480401007387 */ /* 0x0009e80000100a00 */
[----:B------:R-:W4:Y:S04]  /*58060*/  LDL.LU.64 R60, [R1+0xdc0] ;  /* 0x000dc000013c7983 */ /* 0x000f280000300a00 */
[----:B------:R-:W4:Y:S04]  /*58070*/  LDL.LU.64 R62, [R1+0xd48] ;  /* 0x000d4800013e7983 */ /* 0x000f280000300a00 */
[----:B------:R-:W4:Y:S04]  /*58080*/  LDL.LU.64 R64, [R1+0xd40] ;  /* 0x000d400001407983 */ /* 0x000f280000300a00 */
        /* <DEDUP_REMOVED lines=20> */
[----:B------:R4:W-:Y:S04]  /*581d0*/  LDGSTS.E [R0+0x23c80], [R4.64], P0 ;  /* 0x23c8000004007fae */ /* 0x0009e80008121848 */
[----:B------:R-:W3:Y:S01]  /*581e0*/  LDL.LU.64 R78, [R1+0xb50] ;  /* 0x000b5000014e7983 */ /* 0x000ee20000300a00 */
[----:B----4-:R-:W-:-:S04]  /*581f0*/  IADD3 R4, P1, R80, UR7, RZ ;  /* 0x0000000750047c10 */ /* 0x010fc8000ff3e0ff */
[----:B------:R-:W-:Y:S02]  /*58200*/  IADD3.X R5, R81, UR6, RZ, P1, !PT ;  /* 0x0000000651057c10 */ /* 0x000fe40008ffe4ff */
[----:B------:R-:W4:Y:S04]  /*58210*/  LDL.LU.64 R80, [R1+0xb48] ;  /* 0x000b480001507983 */ /* 0x000f280000300a00 */
[----:B------:R-:W4:Y:S04]  /*58220*/  LDL.LU.64 R82, [R1+0xab8] ;  /* 0x000ab80001527983 */ /* 0x000f280000300a00 */
[----:B------:R-:W4:Y:S04]  /*58230*/  LDL.LU.64 R84, [R1+0xab0] ;  /* 0x000ab00001547983 */ /* 0x000f280000300a00 */
[----:B------:R-:W4:Y:S04]  /*58240*/  LDL.LU.64 R186, [R1+0xa40] ;  /* 0x000a400001ba7983 */ /* 0x000f280000300a00 */
[----:B------:R-:W4:Y:S01]  /*58250*/  LDL.LU.64 R90, [R1+0xa38] ;  /* 0x000a3800015a7983 */ /* 0x000f220000300a00 */
        /* <DEDUP_REMOVED lines=70> */
[----:B------:R-:W-:-:S03]  /*586c0*/  MOV R76, R84 ;  /* 0x00000054004c7202 */ /* 0x000fc60000000f00 */
[----:B------:R-:W-:Y:S04]  /*586d0*/  STL.64 [R1+0xb48], R90 ;  /* 0x000b485a01007387 */ /* 0x000fe80000100a00 */
[----:B------:R1:W-:Y:S04]  /*586e0*/  STL.64 [R1+0xab8], R72 ;  /* 0x000ab84801007387 */ /* 0x0003e80000100a00 */
[----:B------:R2:W-:Y:S04]  /*586f0*/  STL.64 [R1+0xab0], R74 ;  /* 0x000ab04a01007387 */ /* 0x0005e80000100a00 */
[----:B------:R3:W-:Y:S04]  /*58700*/  STL.64 [R1+0xa40], R76 ;  /* 0x000a404c01007387 */ /* 0x0007e80000100a00 */
[----:B------:R-:W4:Y:S01]  /*58710*/  LDL.LU.64 R80, [R1+0xdb8] ;  /* 0x000db80001507983 */ /* 0x000f220000300a00 */
[----:B------:R-:W-:Y:S01]  /*58720*/  MOV R4, R86 ;  /* 0x0000005600047202 */ /* 0x000fe20000000f00 */
[----:B------:R-:W-:-:S05]  /*58730*/  IMAD.MOV.U32 R5, RZ, RZ, R85 ;  /* 0x000000ffff057224 */ /* 0x000fca00078e0055 */
[----:B------:R4:W-:Y:S04]  /*58740*/  STL.64 [R1+0xa38], R4 ;  /* 0x000a380401007387 */ /* 0x0009e80000100a00 */
[----:B------:R-:W4:Y:S01]  /*58750*/  LDL.LU.64 R60, [R1+0xdb0] ;  /* 0x000db000013c7983 */ /* 0x000f220000300a00 */
[----:B------:R-:W-:-:S03]  /*58760*/  MOV R0, UR5 ;  /* 0x0000000500007c02 */ /* 0x000fc60008000f00 */
[----:B------:R-:W4:Y:S01]  /*58770*/  LDL.LU.64 R62, [R1+0xd38] ;  /* 0x000d3800013e7983 */ /* 0x000f220000300a00 */
[----:B------:R-:W-:-:S03]  /*58780*/  LOP3.LUT R252, R252, 0x50, RZ, 0x3c, !PT ;  /* 0x00000050fcfc7812 */ /* 0x000fc600078e3cff */
[----:B------:R-:W4:Y:S02]  /*58790*/  LDL.LU.64 R64, [R1+0xd30] ;  /* 0x000d300001407983 */ /* 0x000f240000300a00 */
[----:B------:R-:W-:Y:S02]  /*587a0*/  IMAD R0, R0, 0x4000, R252 ;  /* 0x0000400000007824 */ /* 0x000fe400078e02fc */
[----:B------:R-:W4:Y:S04]  /*587b0*/  LDL.LU.64 R66, [R1+0xcb8] ;  /* 0x000cb80001427983 */ /* 0x000f280000300a00 */
        /* <DEDUP_REMOVED lines=57> */
[----:B------:R1:W-:Y:S01]  /*58b50*/  STL.64 [R1+0xdb8], R4 ;  /* 0x000db80401007387 */ /* 0x0003e20000100a00 */
        /* <DEDUP_REMOVED lines=15> */
[----:B------:R-:W-:Y:S04]  /*58c50*/  STL.64 [R1+0xcb8], R232 ;  /* 0x000cb8e801007387 */ /* 0x000fe80000100a00 */
        /* <DEDUP_REMOVED lines=12> */
[----:B------:R-:W-:Y:S01]  /*58d20*/  IADD3 R84, P1, R186, UR7, RZ ;  /* 0x00000007ba547c10 */ /* 0x000fe2000ff3e0ff */
[----:B------:R-:W-:-:S03]  /*58d30*/  IMAD.MOV.U32 R186, RZ, RZ, R78 ;  /* 0x000000ffffba7224 */ /* 0x000fc600078e004e */
[----:B------:R-:W-:Y:S02]  /*58d40*/  IADD3.X R83, R187, UR6, RZ, P1, !PT ;  /* 0x00000006bb537c10 */ /* 0x000fe40008ffe4ff */
[----:B------:R-:W-:Y:S01]  /*58d50*/  IADD3 R86, P1, R90, UR7, RZ ;  /* 0x000000075a567c10 */ /* 0x000fe2000ff3e0ff */
[----:B------:R-:W-:Y:S01]  /*58d60*/  IMAD.MOV.U32 R75, RZ, RZ, R79 ;  /* 0x000000ffff4b7224 */ /* 0x000fe200078e004f */
[----:B------:R-:W-:Y:S01]  /*58d70*/  MOV R187, R77 ;  /* 0x0000004d00bb7202 */ /* 0x000fe20000000f00 */
[----:B------:R-:W-:Y:S01]  /*58d80*/  IMAD.MOV.U32 R77, RZ, RZ, R81 ;  /* 0x000000ffff4d7224 */ /* 0x000fe200078e0051 */
[----:B------:R-:W-:Y:S02]  /*58d90*/  MOV R74, R80 ;  /* 0x00000050004a7202 */ /* 0x000fe40000000f00 */
[----:B------:R-:W-:Y:S01]  /*58da0*/  IADD3.X R85, R91, UR6, RZ, P1, !PT ;  /* 0x000000065b557c10 */ /* 0x000fe20008ffe4ff */
[----:B------:R-:W-:Y:S01]  /*58db0*/  IMAD.MOV.U32 R91, RZ, RZ, R83 ;  /* 0x000000ffff5b7224 */ /* 0x000fe200078e0053 */
[----:B------:R-:W-:-:S02]  /*58dc0*/  MOV R76, R82 ;  /* 0x00000052004c7202 */ /* 0x000fc40000000f00 */
[----:B------:R-:W-:Y:S01]  /*58dd0*/  MOV R90, R84 ;  /* 0x00000054005a7202 */ /* 0x000fe20000000f00 */
[----:B------:R-:W-:Y:S04]  /*58de0*/  STL.64 [R1+0xb38], R186 ;  /* 0x000b38ba01007387 */ /* 0x000fe80000100a00 */
[----:B------:R2:W-:Y:S04]  /*58df0*/  STL.64 [R1+0xaa8], R74 ;  /* 0x000aa84a01007387 */ /* 0x0005e80000100a00 */
[----:B------:R3:W-:Y:S04]  /*58e00*/  STL.64 [R1+0xaa0], R76 ;  /* 0x000aa04c01007387 */ /* 0x0007e80000100a00 */
[----:B------:R-:W-:Y:S04]  /*58e10*/  STL.64 [R1+0xa30], R90 ;  /* 0x000a305a01007387 */ /* 0x000fe80000100a00 */
[----:B------:R-:W4:Y:S01]  /*58e20*/  LDL.LU.64 R82, [R1+0xda8] ;  /* 0x000da80001527983 */ /* 0x000f220000300a00 */
[----:B------:R-:W-:Y:S01]  /*58e30*/  MOV R0, UR5 ;  /* 0x0000000500007c02 */ /* 0x000fe20008000f00 */
[----:B------:R-:W-:Y:S01]  /*58e40*/  IMAD.MOV.U32 R61, RZ, RZ, R5 ;  /* 0x000000ffff3d7224 */ /* 0x000fe200078e0005 */
[----:B------:R-:W-:Y:S01]  /*58e50*/  MOV R60, R4 ;  /* 0x00000004003c7202 */ /* 0x000fe20000000f00 */
[----:B-1----:R-:W-:Y:S01]  /*58e60*/  IMAD.MOV.U32 R5, RZ, RZ, R85 ;  /* 0x000000ffff057224 */ /* 0x002fe200078e0055 */
[----:B------:R-:W-:Y:S01]  /*58e70*/  MOV R4, R86 ;  /* 0x0000005600047202 */ /* 0x000fe20000000f00 */
[----:B------:R-:W-:-:S04]  /*58e80*/  IMAD R0, R0, 0x4000, R87 ;  /* 0x0000400000007824 */ /* 0x000fc800078e0257 */
[----:B------:R4:W-:Y:S04]  /*58e90*/  STL.64 [R1+0xa28], R4 ;  /* 0x000a280401007387 */ /* 0x0009e80000100a00 */
[----:B------:R1:W-:Y:S04]  /*58ea0*/  LDGSTS.E [R0+0x20600], [R60.64], P2 ;  /* 0x206000003c007fae */ /* 0x0003e80009121848 */
[----:B------:R2:W-:Y:S04]  /*58eb0*/  LDGSTS.E [R0+0x20680], [R238.64], P0 ;  /* 0x20680000ee007fae */ /* 0x0005e80008121848 */
[----:B------:R2:W-:Y:S04]  /*58ec0*/  LDGSTS.E [R0+0x20e00], [R236.64], P2 ;  /* 0x20e00000ec007fae */ /* 0x0005e80009121848 */
[----:B-1----:R-:W4:Y:S04]  /*58ed0*/  LDL.LU.64 R60, [R1+0xda0] ;  /* 0x000da000013c7983 */ /* 0x002f280000300a00 */
[----:B------:R-:W4:Y:S04]  /*58ee0*/  LDL.LU.64 R62, [R1+0xd28] ;  /* 0x000d2800013e7983 */ /* 0x000f280000300a00 */
[----:B------:R-:W4:Y:S04]  /*58ef0*/  LDL.LU.64 R64, [R1+0xd20] ;  /* 0x000d200001407983 */ /* 0x000f280000300a00 */
[----:B------:R-:W4:Y:S04]  /*58f00*/  LDL.LU.64 R66, [R1+0xca8] ;  /* 0x000ca80001427983 */ /* 0x000f280000300a00 */
[----:B------:R-:W4:Y:S04]  /*58f10*/  LDL.LU.64 R68, [R1+0xca0] ;  /* 0x000ca00001447983 */ /* 0x000f280000300a00 */
        /* <DEDUP_REMOVED lines=14> */
[----:B--2---:R-:W2:Y:S04]  /*59000*/  LDL.LU.64 R74, [R1+0xba8] ;  /* 0x000ba800014a7983 */ /* 0x004ea80000300a00 */
[----:B---3--:R-:W3:Y:S04]  /*59010*/  LDL.LU.64 R76, [R1+0xba0] ;  /* 0x000ba000014c7983 */ /* 0x008ee80000300a00 */
[----:B------:R-:W3:Y:S04]  /*59020*/  LDL.LU.64 R78, [R1+0xb30] ;  /* 0x000b3000014e7983 */ /* 0x000ee80000300a00 */
[----:B------:R4:W-:Y:S04]  /*59030*/  LDGSTS.E [R0+0x23e80], [R4.64], P0 ;  /* 0x23e8000004007fae */ /* 0x0009e80008121848 */
[----:B------:R-:W3:Y:S01]  /*59040*/  LDL.LU.64 R80, [R1+0xb28] ;  /* 0x000b280001507983 */ /* 0x000ee20000300a00 */
[----:B----4-:R-:W-:-:S04]  /*59050*/  IADD3 R4, P1, R82, UR7, RZ ;  /* 0x0000000752047c10 */ /* 0x010fc8000ff3e0ff */
[----:B------:R-:W-:Y:S02]  /*59060*/  IADD3.X R5, R83, UR6, RZ, P1, !PT ;  /* 0x0000000653057c10 */ /* 0x000fe40008ffe4ff */
        /* <DEDUP_REMOVED lines=27> */
[----:B------:R-:W-:Y:S01]  /*59220*/  MOV R0, UR5 ;  /* 0x0000000500007c02 */ /* 0x000fe20008000f00 */
        /* <DEDUP_REMOVED lines=25> */
[----:B------:R-:W-:-:S03]  /*593c0*/  IMAD.MOV.U32 R212, RZ, RZ, R76 ;  /* 0x000000ffffd47224 */ /* 0x000fc600078e004c */
[----:B------:R2:W-:Y:S04]  /*593d0*/  STL.64 [R1+0xca0], R230 ;  /* 0x000ca0e601007387 */ /* 0x0005e80000100a00 */
[----:B------:R2:W-:Y:S04]  /*593e0*/  STL.64 [R1+0xc28], R228 ;  /* 0x000c28e401007387 */ /* 0x0005e80000100a00 */
[----:B------:R2:W-:Y:S04]  /*593f0*/  STL.64 [R1+0xc20], R226 ;  /* 0x000c20e201007387 */ /* 0x0005e80000100a00 */
[----:B------:R2:W-:Y:S04]  /*59400*/  STL.64 [R1+0xba8], R224 ;  /* 0x000ba8e001007387 */ /* 0x0005e80000100a00 */
[----:B------:R2:W-:Y:S04]  /*59410*/  STL.64 [R1+0xba0], R214 ;  /* 0x000ba0d601007387 */ /* 0x0005e80000100a00 */
[----:B------:R2:W-:Y:S01]  /*59420*/  STL.64 [R1+0xb30], R212 ;  /* 0x000b30d401007387 */ /* 0x0005e20000100a00 */
[----:B----4-:R-:W-:-:S04]  /*59430*/  IADD3 R80, P1, R82, UR7, RZ ;  /* 0x0000000752507c10 */ /* 0x010fc8000ff3e0ff */
[----:B------:R-:W-:Y:S02]  /*59440*/  IADD3.X R79, R83, UR6, RZ, P1, !PT ;  /* 0x00000006534f7c10 */ /* 0x000fe40008ffe4ff */
[----:B------:R-:W-:-:S04]  /*59450*/  IADD3 R82, P1, R84, UR7, RZ ;  /* 0x0000000754527c10 */ /* 0x000fc8000ff3e0ff */
[----:B------:R-:W-:Y:S02]  /*59460*/  IADD3.X R81, R85, UR6, RZ, P1, !PT ;  /* 0x0000000655517c10 */ /* 0x000fe40008ffe4ff */
[----:B------:R-:W-:-:S04]  /*59470*/  IADD3 R84, P1, R86, UR7, RZ ;  /* 0x0000000756547c10 */ /* 0x000fc8000ff3e0ff */
[----:B------:R-:W-:Y:S02]  /*59480*/  IADD3.X R83, R87, UR6, RZ, P1, !PT ;  /* 0x0000000657537c10 */ /* 0x000fe40008ffe4ff */
[----:B------:R-:W-:-:S05]  /*59490*/  LOP3.LUT R87, R89, 0x70, RZ, 0x3c, !PT ;  /* 0x0000007059577812 */ /* 0x000fca00078e3cff */
[----:B------:R-:W-:Y:S01]  /*594a0*/  IMAD R0, R0, 0x4000, R87 ;  /* 0x0000400000007824 */ /* 0x000fe200078e0257 */
[----:B------:R-:W-:-:S04]  /*594b0*/  IADD3 R86, P1, R90, UR7, RZ ;  /* 0x000000075a567c10 */ /* 0x000fc8000ff3e0ff */
[----:B------:R1:W-:Y:S01]  /*594c0*/  LDGSTS.E [R0+0x20700], [R186.64], P2 ;  /* 0x20700000ba007fae */ /* 0x0003e20009121848 */
[----:B------:R-:W-:-:S03]  /*594d0*/  IADD3.X R85, R91, UR6, RZ, P1, !PT ;  /* 0x000000065b557c10 */ /* 0x000fc60008ffe4ff */
[----:B------:R2:W-:Y:S01]  /*594e0*/  LDGSTS.E [R0+0x20780], [R238.64], P0 ;  /* 0x20780000ee007fae */ /* 0x0005e20008121848 */
[----:B------:R-:W-:-:S03]  /*594f0*/  IMAD.MOV.U32 R90, RZ, RZ, R78 ;  /* 0x000000ffff5a7224 */ /* 0x000fc600078e004e */
[----:B------:R2:W-:Y:S01]  /*59500*/  LDGSTS.E [R0+0x20f00], [R236.64], P2 ;  /* 0x20f00000ec007fae */ /* 0x0005e20009121848 */
[----:B------:R-:W-:-:S03]  /*59510*/  MOV R91, R77 ;  /* 0x0000004d005b7202 */ /* 0x000fc60000000f00 */
[----:B------:R2:W-:Y:S01]  /*59520*/  LDGSTS.E [R0+0x20f80], [R234.64], P0 ;  /* 0x20f80000ea007fae */ /* 0x0005e20008121848 */
[----:B------:R-:W-:Y:S01]  /*59530*/  MOV R64, R80 ;  /* 0x0000005000407202 */ /* 0x000fe20000000f00 */
[----:B------:R-:W-:Y:S02]  /*59540*/  IMAD.MOV.U32 R65, RZ, RZ, R79 ;  /* 0x000000ffff417224 */ /* 0x000fe400078e004f */
[----:B------:R2:W-:Y:S01]  /*59550*/  LDGSTS.E [R0+0x21700], [R232.64], P2 ;  /* 0x21700000e8007fae */ /* 0x0005e20009121848 */
[----:B------:R-:W-:-:S03]  /*59560*/  MOV R62, R82 ;  /* 0x00000052003e7202 */ /* 0x000fc60000000f00 */
[----:B------:R2:W-:Y:S01]  /*59570*/  LDGSTS.E [R0+0x21780], [R230.64], P0 ;  /* 0x21780000e6007fae */ /* 0x0005e20008121848 */
[----:B------:R-:W-:-:S03]  /*59580*/  IMAD.MOV.U32 R63, RZ, RZ, R81 ;  /* 0x000000ffff3f7224 */ /* 0x000fc600078e0051 */
[----:B------:R2:W-:Y:S01]  /*59590*/  LDGSTS.E [R0+0x21f00], [R228.64], P2 ;  /* 0x21f00000e4007fae */ /* 0x0005e20009121848 */
[----:B------:R-:W-:Y:S01]  /*595a0*/  MOV R60, R84 ;  /* 0x00000054003c7202 */ /* 0x000fe20000000f00 */
[----:B------:R-:W-:Y:S02]  /*595b0*/  IMAD.MOV.U32 R61, RZ, RZ, R83 ;  /* 0x000000ffff3d7224 */ /* 0x000fe400078e0053 */
[----:B------:R2:W-:Y:S01]  /*595c0*/  LDGSTS.E [R0+0x21f80], [R226.64], P0 ;  /* 0x21f80000e2007fae */ /* 0x0005e20008121848 */
[----:B------:R-:W-:Y:S01]  /*595d0*/  MOV R4, R86 ;  /* 0x0000005600047202 */ /* 0x000fe20000000f00 */
[----:B------:R-:W-:Y:S02]  /*595e0*/  IMAD.MOV.U32 R5, RZ, RZ, R85 ;  /* 0x000000ffff057224 */ /* 0x000fe400078e0055 */
[----:B------:R2:W-:Y:S04]  /*595f0*/  LDGSTS.E [R0+0x22700], [R224.64], P2 ;  /* 0x22700000e0007fae */ /* 0x0005e80009121848 */
[----:B------:R2:W-:Y:S04]  /*59600*/  LDGSTS.E [R0+0x22780], [R214.64], P0 ;  /* 0x22780000d6007fae */ /* 0x0005e80008121848 */
[----:B------:R2:W-:Y:S04]  /*59610*/  STL.64 [R1+0xb28], R90 ;  /* 0x000b285a01007387 */ /* 0x0005e80000100a00 */
[----:B------:R2:W-:Y:S04]  /*59620*/  LDGSTS.E [R0+0x22f00], [R212.64], P2 ;  /* 0x22f00000d4007fae */ /* 0x0005e80009121848 */
[----:B------:R2:W-:Y:S04]  /*59630*/  STL.64 [R1+0xa98], R64 ;  /* 0x000a984001007387 */ /* 0x0005e80000100a00 */
[----:B------:R2:W-:Y:S04]  /*59640*/  LDGSTS.E [R0+0x22f80], [R90.64], P0 ;  /* 0x22f800005a007fae */ /* 0x0005e80008121848 */
[----:B-1----:R2:W5:Y:S04]  /*59650*/  LDL.LU.64 R186, [R1+0x2380] ;  /* 0x0023800001ba7983 */ /* 0x0025680000300a00 */
[----:B------:R2:W-:Y:S04]  /*59660*/  LDGSTS.E [R0+0x23700], [R64.64], P2 ;  /* 0x2370000040007fae */ /* 0x0005e80009121848 */
[----:B------:R2:W-:Y:S04]  /*59670*/  STL.64 [R1+0xa90], R62 ;  /* 0x000a903e01007387 */ /* 0x0005e80000100a00 */
[----:B------:R2:W-:Y:S04]  /*59680*/  LDGSTS.E [R0+0x23780], [R62.64], P0 ;  /* 0x237800003e007fae */ /* 0x0005e80008121848 */
[----:B------:R2:W-:Y:S04]  /*59690*/  STL.64 [R1+0xa20], R60 ;  /* 0x000a203c01007387 */ /* 0x0005e80000100a00 */
[----:B------:R2:W-:Y:S04]  /*596a0*/  LDGSTS.E [R0+0x23f00], [R60.64], P2 ;  /* 0x23f000003c007fae */ /* 0x0005e80009121848 */
[----:B------:R2:W-:Y:S04]  /*596b0*/  STL.64 [R1+0xa18], R4 ;  /* 0x000a180401007387 */ /* 0x0005e80000100a00 */
[----:B------:R2:W-:Y:S02]  /*596c0*/  LDGSTS.E [R0+0x23f80], [R4.64], P0 ;  /* 0x23f8000004007fae */ /* 0x0005e40008121848 */
[----:B------:R-:W-:Y:S01]  /*596d0*/  MOV R252, 0x3f ;  /* 0x0000003f00fc7802 */ /* 0x000fe20000000f00 */
[----:B------:R-:W0:Y:S01]  /*596e0*/  LDGDEPBAR ;  /* 0x00000000000079af */ /* 0x000e220000000000 */
[----:B------:R-:W-:-:S02]  /*596f0*/  IADD3 R88, R88, 0x1, RZ ;  /* 0x0000000158587810 */ /* 0x000fc40007ffe0ff */
[----:B------:R-:W-:-:S03]  /*59700*/  IADD3 R252, R252, c[0x0][0x180], RZ ;  /* 0x00006000fcfc7a10 */ /* 0x000fc60007ffe0ff */
[----:B------:R1:W-:Y:S01]  /*59710*/  STL [R1+0xa14], R88 ;  /* 0x000a145801007387 */ /* 0x0003e20000100800 */
[----:B------:R-:W-:-:S04]  /*59720*/  SHF.R.S32.HI R87, RZ, 0x1f, R252 ;  /* 0x0000001fff577819 */ /* 0x000fc800000114fc */
[----:B------:R-:W-:-:S04]  /*59730*/  LEA.HI R87, R87, R252, RZ, 0x6 ;  /* 0x000000fc57577211 */ /* 0x000fc800078f30ff */
[----:B------:R-:W-:-:S04]  /*59740*/  SHF.R.S32.HI R87, RZ, 0x6, R87 ;  /* 0x00000006ff577819 */ /* 0x000fc80000011457 */
[----:B------:R-:W-:-:S13]  /*59750*/  ISETP.NE.U32.AND P0, PT, R88, R87, PT ;  /* 0x000000575800720c */ /* 0x000fda0003f05070 */
[----:B-1----:R-:W-:Y:S01]  /*59760*/  @!P0 CALL.REL.NOINC `(.L_x_0) ;  /* 0x0000001000008944 */ /* 0x002fe20003c00000 */
[----:B------:R-:W-:Y:S05]  /*59770*/  BRA `(.L_x_1) ;  /* 0xfffcb4c000007947 */ /* 0x000fea000383ffff */
.L_x_0:
[----:B--2---:R-:W2:Y:S01]  /*59780*/  LDL.LU R65, [R1+0x1fa4] ;  /* 0x001fa40001417983 */ /* 0x004ea20000300800 */
[----:B------:R-:W-:-:S04]  /*59790*/  DEPBAR.LE SB0, 0x0 ;  /* 0x000080000000791a */ /* 0x000fc80000000000 */
[----:B-----5:R-:W3:Y:S04]  /*597a0*/  LDL.LU R4, [R1+0x5b0] ;  /* 0x0005b00001047983 */ /* 0x020ee80000300800 */
[----:B------:R-:W3:Y:S04]  /*597b0*/  LDL.LU R5, [R1+0x5b4] ;  /* 0x0005b40001057983 */ /* 0x000ee80000300800 */
[----:B------:R-:W3:Y:S04]  /*597c0*/  LDL.LU R6, [R1+0x5a0] ;  /* 0x0005a00001067983 */ /* 0x000ee80000300800 */
[----:B------:R-:W3:Y:S04]  /*597d0*/  LDL.LU R7, [R1+0x5a4] ;  /* 0x0005a40001077983 */ /* 0x000ee80000300800 */
[----:B------:R-:W1:Y:S04]  /*597e0*/  S2R R66, SR_TID.X ;  /* 0x0000000000427919 */ /* 0x000e680000002100 */
[----:B------:R-:W4:Y:S04]  /*597f0*/  LDL.LU R60, [R1+0x5b8] ;  /* 0x0005b800013c7983 */ /* 0x000f280000300800 */
[----:B------:R-:W4:Y:S04]  /*59800*/  LDL.LU R61, [R1+0x5bc] ;  /* 0x0005bc00013d7983 */ /* 0x000f280000300800 */
[----:B------:R-:W4:Y:S04]  /*59810*/  LDL.LU R62, [R1+0x5a8] ;  /* 0x0005a800013e7983 */ /* 0x000f280000300800 */
[----:B------:R-:W4:Y:S01]  /*59820*/  LDL.LU R63, [R1+0x5ac] ;  /* 0x0005ac00013f7983 */ /* 0x000f220000300800 */
[C---:B-1----:R-:W-:Y:S01]  /*59830*/  IMAD.SHL.U32 R0, R66.reuse, 0x40, RZ ;  /* 0x0000004042007824 */ /* 0x042fe200078e00ff */
[----:B------:R-:W-:-:S04]  /*59840*/  SHF.L.U32 R2, R66, 0x5, RZ ;  /* 0x0000000542027819 */ /* 0x000fc800000006ff */
[----:B------:R-:W-:-:S04]  /*59850*/  LOP3.LUT R0, R0, 0x600, RZ, 0xc0, !PT ;  /* 0x0000060000007812 */ /* 0x000fc800078ec0ff */
[----:B------:R-:W-:Y:S01]  /*59860*/  LOP3.LUT R0, R0, 0x60, R2, 0xf8, !PT ;  /* 0x0000006000007812 */ /* 0x000fe200078ef802 */
[----:B------:R-:W-:-:S05]  /*59870*/  IMAD.SHL.U32 R2, R66, 0x4, RZ ;  /* 0x0000000442027824 */ /* 0x000fca00078e00ff */
[----:B------:R-:W-:Y:S01]  /*59880*/  LOP3.LUT R0, R0, 0x70, R2, 0x78, !PT ;  /* 0x0000007000007812 */ /* 0x000fe200078e7802 */
[----:B------:R-:W-:Y:S06]  /*59890*/  BAR.SYNC.DEFER_BLOCKING 0x0 ;  /* 0x0000000000007b1d */ /* 0x000fec0000010000 */
[----:B---3--:R1:W-:Y:S04]  /*598a0*/  STS.128 [R0], R4 ;  /* 0x0000000400007388 */ /* 0x0083e80000000c00 */
[----:B-1----:R-:W3:Y:S04]  /*598b0*/  LDL.LU R4, [R1+0x680] ;  /* 0x0006800001047983 */ /* 0x002ee80000300800 */
[----:B------:R-:W3:Y:S04]  /*598c0*/  LDL.LU R5, [R1+0x684] ;  /* 0x0006840001057983 */ /* 0x000ee80000300800 */
[----:B------:R-:W3:Y:S04]  /*598d0*/  LDL.LU R6, [R1+0x670] ;  /* 0x0006700001067983 */ /* 0x000ee80000300800 */
[----:B------:R-:W3:Y:S01]  /*598e0*/  LDL.LU R7, [R1+0x674] ;  /* 0x0006740001077983 */ /* 0x000ee20000300800 */
[----:B------:R-:W-:-:S02]  /*598f0*/  SHF.L.U32 R2, R66, 0x8, RZ ;  /* 0x0000000842027819 */ /* 0x000fc400000006ff */
[----:B------:R-:W-:Y:S01]  /*59900*/  LOP3.LUT R64, R66, 0x1f, RZ, 0xc0, !PT ;  /* 0x0000001f42407812 */ /* 0x000fe200078ec0ff */
[----:B---3--:R1:W-:Y:S04]  /*59910*/  STS.128 [R0+0x100], R4 ;  /* 0x0001000400007388 */ /* 0x0083e80000000c00 */
[----:B-1----:R-:W3:Y:S04]  /*59920*/  LDL.LU R4, [R1+0x688] ;  /* 0x0006880001047983 */ /* 0x002ee80000300800 */
[----:B------:R-:W3:Y:S04]  /*59930*/  LDL.LU R5, [R1+0x68c] ;  /* 0x00068c0001057983 */ /* 0x000ee80000300800 */
[----:B------:R-:W3:Y:S04]  /*59940*/  LDL.LU R6, [R1+0x678] ;  /* 0x0006780001067983 */ /* 0x000ee80000300800 */
[----:B------:R-:W3:Y:S01]  /*59950*/  LDL.LU R7, [R1+0x67c] ;  /* 0x00067c0001077983 */ /* 0x000ee20000300800 */
[----:B------:R-:W-:-:S05]  /*59960*/  LOP3.LUT R2, R2, 0x600, RZ, 0xc0, !PT ;  /* 0x0000060002027812 */ /* 0x000fca00078ec0ff */
[----:B------:R-:W-:Y:S01]  /*59970*/  IMAD R2, R64, 0x10, R2 ;  /* 0x0000001040027824 */ /* 0x000fe200078e0202 */
[----:B----4-:R1:W-:Y:S04]  /*59980*/  STS.128 [R0+0x80], R60 ;  /* 0x0000803c00007388 */ /* 0x0103e80000000c00 */
[C---:B------:R-:W-:Y:S02]  /*59990*/  LOP3.LUT R224, R2.reuse, 0x20, RZ, 0x3c, !PT ;  /* 0x0000002002e07812 */ /* 0x040fe400078e3cff */
[C---:B------:R-:W-:Y:S02]  /*599a0*/  LOP3.LUT R3, R2.reuse, 0x40, RZ, 0x3c, !PT ;  /* 0x0000004002037812 */ /* 0x040fe400078e3cff */
[----:B------:R-:W-:Y:S02]  /*599b0*/  LOP3.LUT R252, R2, 0x60, RZ, 0x3c, !PT ;  /* 0x0000006002fc7812 */ /* 0x000fe400078e3cff */
[----:B--2---:R-:W-:Y:S01]  /*599c0*/  ISETP.GE.AND P0, PT, R65, c[0x0][0x17c], PT ;  /* 0x00005f0041007a0c */ /* 0x004fe20003f06270 */
[----:B-1----:R-:W2:Y:S04]  /*599d0*/  LDL.LU R60, [R1+0x650] ;  /* 0x00065000013c7983 */ /* 0x002ea80000300800 */
[----:B------:R-:W2:Y:S04]  /*599e0*/  LDL.LU R61, [R1+0x654] ;  /* 0x00065400013d7983 */ /* 0x000ea80000300800 */
[----:B------:R-:W2:Y:S04]  /*599f0*/  LDL.LU R62, [R1+0x640] ;  /* 0x00064000013e7983 */ /* 0x000ea80000300800 */
[----:B------:R-:W2:Y:S04]  /*59a00*/  LDL.LU R63, [R1+0x644] ;  /* 0x00064400013f7983 */ /* 0x000ea80000300800 */
[----:B---3--:R-:W-:Y:S01]  /*59a10*/  STS.128 [R0+0x180], R4 ;  /* 0x0001800400007388 */ /* 0x008fe20000000c00 */
[----:B------:R-:W-:-:S06]  /*59a20*/  NOP ;  /* 0x0000000000007918 */ /* 0x000fcc0000000000 */
[----:B------:R-:W1:Y:S04]  /*59a30*/  LDS.128 R4, [R2] ;  /* 0x0000000002047984 */ /* 0x000e680000000c00 */
[----:B------:R-:W3:Y:S04]  /*59a40*/  LDS.128 R68, [R224] ;  /* 0x00000000e0447984 */ /* 0x000ee80000000c00 */
[----:B------:R-:W4:Y:S04]  /*59a50*/  LDS.128 R64, [R3] ;  /* 0x0000000003407984 */ /* 0x000f280000000c00 */
[----:B-1----:R-:W-:Y:S01]  /*59a60*/  STL [R1+0x134], R5 ;  /* 0x0001340501007387 */ /* 0x002fe20000100800 */
[----:B------:R-:W-:-:S03]  /*59a70*/  MOV R239, R4 ;  /* 0x0000000400ef7202 */ /* 0x000fc60000000f00 */
[----:B------:R-:W-:Y:S04]  /*59a80*/  STL.64 [R1+0x138], R6 ;  /* 0x0001380601007387 */ /* 0x000fe80000100a00 */
[----:B------:R-:W1:Y:S01]  /*59a90*/  LDS.128 R4, [R252] ;  /* 0x00000000fc047984 */ /* 0x000e620000000c00 */
[----:B------:R-:W-:-:S06]  /*59aa0*/  NOP ;  /* 0x0000000000007918 */ /* 0x000fcc0000000000 */
[----:B---3--:R-:W-:Y:S04]  /*59ab0*/  STL.64 [R1+0x2d0], R68 ;  /* 0x0002d04401007387 */ /* 0x008fe80000100a00 */
[----:B------:R-:W-:Y:S04]  /*59ac0*/  STL.64 [R1+0x2d8], R70 ;  /* 0x0002d84601007387 */ /* 0x000fe80000100a00 */
[----:B----4-:R-:W-:Y:S04]  /*59ad0*/  STL.64 [R1+0x330], R64 ;  /* 0x0003304001007387 */ /* 0x010fe80000100a00 */
[----:B------:R-:W-:Y:S04]  /*59ae0*/  STL.64 [R1+0x338], R66 ;  /* 0x0003384201007387 */ /* 0x000fe80000100a00 */
[----:B-1----:R1:W-:Y:S04]  /*59af0*/  STL.64 [R1+0x360], R4 ;  /* 0x0003600401007387 */ /* 0x0023e80000100a00 */
[----:B------:R3:W-:Y:S04]  /*59b00*/  STL.64 [R1+0x368], R6 ;  /* 0x0003680601007387 */ /* 0x0007e80000100a00 */
[----:B-1----:R-:W4:Y:S04]  /*59b10*/  LDL.LU R4, [R1+0x658] ;  /* 0x0006580001047983 */ /* 0x002f280000300800 */
[----:B------:R-:W4:Y:S04]  /*59b20*/  LDL.LU R5, [R1+0x65c] ;  /* 0x00065c0001057983 */ /* 0x000f280000300800 */
[----:B---3--:R-:W4:Y:S04]  /*59b30*/  LDL.LU R6, [R1+0x648] ;  /* 0x0006480001067983 */ /* 0x008f280000300800 */
[----:B------:R-:W4:Y:S04]  /*59b40*/  LDL.LU R7, [R1+0x64c] ;  /* 0x00064c0001077983 */ /* 0x000f280000300800 */
[----:B--2---:R-:W-:Y:S04]  /*59b50*/  STS.128 [R0], R60 ;  /* 0x0000003c00007388 */ /* 0x004fe80000000c00 */
[----:B----4-:R1:W-:Y:S02]  /*59b60*/  STS.128 [R0+0x80], R4 ;  /* 0x0000800400007388 */ /* 0x0103e40000000c00 */
[----:B-1----:R-:W-:Y:S01]  /*59b70*/  IMAD.MOV.U32 R4, RZ, RZ, R188 ;  /* 0x000000ffff047224 */ /* 0x002fe200078e00bc */
[----:B------:R-:W-:Y:S01]  /*59b80*/  MOV R5, R189 ;  /* 0x000000bd00057202 */ /* 0x000fe20000000f00 */
[----:B------:R-:W-:Y:S01]  /*59b90*/  IMAD.MOV.U32 R6, RZ, RZ, R192 ;  /* 0x000000ffff067224 */ /* 0x000fe200078e00c0 */
[----:B------:R-:W-:-:S05]  /*59ba0*/  MOV R7, R193 ;  /* 0x000000c100077202 */ /* 0x000fca0000000f00 */
[----:B------:R1:W-:Y:S04]  /*59bb0*/  STS.128 [R0+0x100], R4 ;  /* 0x0001000400007388 */ /* 0x0003e80000000c00 */
[----:B-1----:R-:W2:Y:S04]  /*59bc0*/  LDL.LU R4, [R1+0x900] ;  /* 0x0009000001047983 */ /* 0x002ea80000300800 */
[----:B------:R-:W2:Y:S04]  /*59bd0*/  LDL.LU R5, [R1+0x904] ;  /* 0x0009040001057983 */ /* 0x000ea80000300800 */
[----:B------:R-:W2:Y:S04]  /*59be0*/  LDL.LU R6, [R1+0x8f0] ;  /* 0x0008f00001067983 */ /* 0x000ea80000300800 */
[----:B------:R-:W2:Y:S01]  /*59bf0*/  LDL.LU R7, [R1+0x8f4] ;  /* 0x0008f40001077983 */ /* 0x000ea20000300800 */
[----:B------:R-:W-:Y:S01]  /*59c00*/  IMAD.MOV.U32 R192, RZ, RZ, R190 ;  /* 0x000000ffffc07224 */ /* 0x000fe200078e00be */
[----:B------:R-:W-:-:S05]  /*59c10*/  MOV R193, R191 ;  /* 0x000000bf00c17202 */ /* 0x000fca0000000f00 */
[----:B------:R-:W-:Y:S01]  /*59c20*/  STS.128 [R0+0x180], R192 ;  /* 0x000180c000007388 */ /* 0x000fe20000000c00 */
[----:B------:R-:W-:-:S06]  /*59c30*/  NOP ;  /* 0x0000000000007918 */ /* 0x000fcc0000000000 */
[----:B------:R-:W1:Y:S04]  /*59c40*/  LDS.128 R60, [R2] ;  /* 0x00000000023c7984 */ /* 0x000e680000000c00 */
[----:B------:R-:W3:Y:S04]  /*59c50*/  LDS.128 R68, [R224] ;  /* 0x00000000e0447984 */ /* 0x000ee80000000c00 */
[----:B------:R-:W4:Y:S04]  /*59c60*/  LDS.128 R64, [R3] ;  /* 0x0000000003407984 */ /* 0x000f280000000c00 */
[----:B-1----:R-:W-:Y:S01]  /*59c70*/  STL [R1+0x104], R61 ;  /* 0x0001043d01007387 */ /* 0x002fe20000100800 */
[----:B------:R-:W-:-:S03]  /*59c80*/  IMAD.MOV.U32 R238, RZ, RZ, R60 ;  /* 0x000000ffffee7224 */ /* 0x000fc600078e003c */
[----:B------:R-:W-:Y:S04]  /*59c90*/  STL.64 [R1+0x108], R62 ;  /* 0x0001083e01007387 */ /* 0x000fe80000100a00 */
[----:B------:R-:W1:Y:S01]  /*59ca0*/  LDS.128 R60, [R252] ;  /* 0x00000000fc3c7984 */ /* 0x000e620000000c00 */
[----:B------:R-:W-:-:S06]  /*59cb0*/  NOP ;  /* 0x0000000000007918 */ /* 0x000fcc0000000000 */
[----:B---3--:R-:W-:Y:S04]  /*59cc0*/  STL.64 [R1+0x240], R68 ;  /* 0x0002404401007387 */ /* 0x008fe80000100a00 */
[----:B------:R-:W-:Y:S04]  /*59cd0*/  STL.64 [R1+0x248], R70 ;  /* 0x0002484601007387 */ /* 0x000fe80000100a00 */
[----:B----4-:R-:W-:Y:S04]  /*59ce0*/  STL.64 [R1+0x310], R64 ;  /* 0x0003104001007387 */ /* 0x010fe80000100a00 */
[----:B------:R-:W-:Y:S04]  /*59cf0*/  STL.64 [R1+0x318], R66 ;  /* 0x0003184201007387 */ /* 0x000fe80000100a00 */
[----:B-1----:R-:W-:Y:S04]  /*59d00*/  STL.64 [R1+0x350], R60 ;  /* 0x0003503c01007387 */ /* 0x002fe80000100a00 */
[----:B------:R-:W-:Y:S04]  /*59d10*/  STL.64 [R1+0x358], R62 ;  /* 0x0003583e01007387 */ /* 0x000fe80000100a00 */
[----:B--2---:R1:W-:Y:S04]  /*59d20*/  STS.128 [R0], R4 ;  /* 0x0000000400007388 */ /* 0x0043e80000000c00 */
        /* <DEDUP_REMOVED lines=8> */
[----:B--2---:R1:W-:Y:S04]  /*59db0*/  STS.128 [R0+0x80], R4 ;  /* 0x0000800400007388 */ /* 0x0043e80000000c00 */
[----:B-1----:R-:W2:Y:S04]  /*59dc0*/  LDL.LU R4, [R1+0x218] ;  /* 0x0002180001047983 */ /* 0x002ea80000300800 */
[----:B------:R-:W2:Y:S04]  /*59dd0*/  LDL.LU R5, [R1+0x21c] ;  /* 0x00021c0001057983 */ /* 0x000ea80000300800 */
[----:B------:R-:W2:Y:S04]  /*59de0*/  LDL.LU R6, [R1+0x1e8] ;  /* 0x0001e80001067983 */ /* 0x000ea80000300800 */
[----:B------:R-:W2:Y:S04]  /*59df0*/  LDL.LU R7, [R1+0x1ec] ;  /* 0x0001ec0001077983 */ /* 0x000ea80000300800 */
[----:B---3--:R-:W-:Y:S04]  /*59e00*/  STS.128 [R0+0x100], R60 ;  /* 0x0001003c00007388 */ /* 0x008fe80000000c00 */
[----:B--2---:R-:W-:Y:S01]  /*59e10*/  STS.128 [R0+0x180], R4 ;  /* 0x0001800400007388 */ /* 0x004fe20000000c00 */
[----:B------:R-:W-:-:S06]  /*59e20*/  NOP ;  /* 0x0000000000007918 */ /* 0x000fcc0000000000 */
[----:B------:R-:W1:Y:S04]  /*59e30*/  LDS.128 R60, [R2] ;  /* 0x00000000023c7984 */ /* 0x000e680000000c00 */
[----:B------:R-:W2:Y:S04]  /*59e40*/  LDS.128 R68, [R224] ;  /* 0x00000000e0447984 */ /* 0x000ea80000000c00 */
[----:B------:R-:W3:Y:S04]  /*59e50*/  LDS.128 R64, [R3] ;  /* 0x0000000003407984 */ /* 0x000ee80000000c00 */
[----:B-1----:R-:W-:Y:S01]  /*59e60*/  STL [R1+0xd4], R61 ;  /* 0x0000d43d01007387 */ /* 0x002fe20000100800 */
[----:B------:R-:W-:-:S03]  /*59e70*/  MOV R237, R60 ;  /* 0x0000003c00ed7202 */ /* 0x000fc60000000f00 */
[----:B------:R-:W-:Y:S04]  /*59e80*/  STL.64 [R1+0xd8], R62 ;  /* 0x0000d83e01007387 */ /* 0x000fe80000100a00 */
[----:B------:R-:W1:Y:S01]  /*59e90*/  LDS.128 R60, [R252] ;  /* 0x00000000fc3c7984 */ /* 0x000e620000000c00 */
[----:B------:R-:W-:Y:S01]  /*59ea0*/  MOV R4, R16 ;  /* 0x0000001000047202 */ /* 0x000fe20000000f00 */
[----:B------:R-:W-:Y:S01]  /*59eb0*/  IMAD.MOV.U32 R5, RZ, RZ, R17 ;  /* 0x000000ffff057224 */ /* 0x000fe200078e0011 */
[----:B------:R-:W-:Y:S01]  /*59ec0*/  MOV R6, R20 ;  /* 0x0000001400067202 */ /* 0x000fe20000000f00 */
[----:B------:R-:W-:Y:S01]  /*59ed0*/  IMAD.MOV.U32 R7, RZ, RZ, R21 ;  /* 0x000000ffff077224 */ /* 0x000fe200078e0015 */
[----:B------:R-:W-:-:S06]  /*59ee0*/  NOP ;  /* 0x0000000000007918 */ /* 0x000fcc0000000000 */
[----:B------:R4:W-:Y:S04]  /*59ef0*/  STS.128 [R0], R4 ;  /* 0x0000000400007388 */ /* 0x0009e80000000c00 */
[----:B--2---:R-:W-:Y:S04]  /*59f00*/  STL.64 [R1+0x1e0], R68 ;  /* 0x0001e04401007387 */ /* 0x004fe80000100a00 */
[----:B------:R-:W-:Y:S04]  /*59f10*/  STL.64 [R1+0x1e8], R70 ;  /* 0x0001e84601007387 */ /* 0x000fe80000100a00 */
[----:B---3--:R-:W-:Y:S01]  /*59f20*/  STL.64 [R1+0x2f0], R64 ;  /* 0x0002f04001007387 */ /* 0x008fe20000100a00 */
[----:B----4-:R-:W-:Y:S01]  /*59f30*/  IMAD.MOV.U32 R4, RZ, RZ, R48 ;  /* 0x000000ffff047224 */ /* 0x010fe200078e0030 */
[----:B------:R-:W-:Y:S01]  /*59f40*/  MOV R5, R49 ;  /* 0x0000003100057202 */ /* 0x000fe20000000f00 */
[----:B------:R-:W-:Y:S01]  /*59f50*/  IMAD.MOV.U32 R6, RZ, RZ, R52 ;  /* 0x000000ffff067224 */ /* 0x000fe200078e0034 */
[----:B------:R-:W-:Y:S01]  /*59f60*/  MOV R7, R53 ;  /* 0x0000003500077202 */ /* 0x000fe20000000f00 */
[----:B------:R-:W-:Y:S04]  /*59f70*/  STL.64 [R1+0x2f8], R66 ;  /* 0x0002f84201007387 */ /* 0x000fe80000100a00 */
[----:B------:R2:W-:Y:S04]  /*59f80*/  STS.128 [R0+0x100], R4 ;  /* 0x0001000400007388 */ /* 0x0005e80000000c00 */
[----:B-1----:R-:W-:Y:S04]  /*59f90*/  STL.64 [R1+0x340], R60 ;  /* 0x0003403c01007387 */ /* 0x002fe80000100a00 */
[----:B------:R-:W-:Y:S04]  /*59fa0*/  STL.64 [R1+0x348], R62 ;  /* 0x0003483e01007387 */ /* 0x000fe80000100a00 */
[----:B--2---:R-:W2:Y:S04]  /*59fb0*/  LDL.LU R4, [R1+0x890] ;  /* 0x0008900001047983 */ /* 0x004ea80000300800 */
[----:B------:R-:W2:Y:S04]  /*59fc0*/  LDL.LU R5, [R1+0x894] ;  /* 0x0008940001057983 */ /* 0x000ea80000300800 */
[----:B------:R-:W2:Y:S04]  /*59fd0*/  LDL.LU R6, [R1+0x880] ;  /* 0x0008800001067983 */ /* 0x000ea80000300800 */
[----:B------:R-:W2:Y:S01]  /*59fe0*/  LDL.LU R7, [R1+0x884] ;  /* 0x0008840001077983 */ /* 0x000ea20000300800 */
[----:B------:R-:W-:Y:S01]  /*59ff0*/  IMAD.MOV.U32 R20, RZ, RZ, R18 ;  /* 0x000000ffff147224 */ /* 0x000fe200078e0012 */
[----:B------:R-:W-:Y:S01]  /*5a000*/  MOV R21, R19 ;  /* 0x0000001300157202 */ /* 0x000fe20000000f00 */
[----:B------:R-:W-:Y:S01]  /*5a010*/  IMAD.MOV.U32 R52, RZ, RZ, R50 ;  /* 0x000000ffff347224 */ /* 0x000fe200078e0032 */
[----:B------:R-:W-:-:S03]  /*5a020*/  MOV R53, R51 ;  /* 0x0000003300357202 */ /* 0x000fc60000000f00 */
[----:B------:R-:W-:Y:S04]  /*5a030*/  STS.128 [R0+0x80], R20 ;  /* 0x0000801400007388 */ /* 0x000fe80000000c00 */
        /* <DEDUP_REMOVED lines=36> */
[----:B-1----:R-:W-:Y:S04]  /*5a280*/  STL.64 [R1+0x70], R16 ;  /* 0x0000701001007387 */ /* 0x002fe80000100a00 */
        /* <DEDUP_REMOVED lines=11> */
[----:B----4-:R-:W-:Y:S01]  /*5a340*/  MOV R4, R148 ;  /* 0x0000009400047202 */ /* 0x010fe20000000f00 */
[----:B------:R-:W-:Y:S01]  /*5a350*/  IMAD.MOV.U32 R5, RZ, RZ, R149 ;  /* 0x000000ffff057224 */ /* 0x000fe200078e0095 */
[----:B------:R-:W-:Y:S01]  /*5a360*/  MOV R6, R152 ;  /* 0x0000009800067202 */ /* 0x000fe20000000f00 */
[----:B------:R-:W-:Y:S01]  /*5a370*/  IMAD.MOV.U32 R7, RZ, RZ, R153 ;  /* 0x000000ffff077224 */ /* 0x000fe200078e0099 */
        /* <DEDUP_REMOVED lines=8> */
[----:B------:R-:W-:Y:S01]  /*5a400*/  MOV R120, R118 ;  /* 0x0000007600787202 */ /* 0x000fe20000000f00 */
[----:B------:R-:W-:Y:S01]  /*5a410*/  IMAD.MOV.U32 R121, RZ, RZ, R119 ;  /* 0x000000ffff797224 */ /* 0x000fe200078e0077 */
[----:B------:R-:W-:Y:S01]  /*5a420*/  MOV R152, R150 ;  /* 0x0000009600987202 */ /* 0x000fe20000000f00 */
[----:B------:R-:W-:-:S03]  /*5a430*/  IMAD.MOV.U32 R153, RZ, RZ, R151 ;  /* 0x000000ffff997224 */ /* 0x000fc600078e0097 */
[----:B------:R-:W-:Y:S04]  /*5a440*/  STS.128 [R0+0x80], R120 ;  /* 0x0000807800007388 */ /* 0x000fe80000000c00 */
[----:B------:R-:W-:Y:S01]  /*5a450*/  STS.128 [R0+0x180], R152 ;  /* 0x0001809800007388 */ /* 0x000fe20000000c00 */
[----:B------:R-:W-:-:S06]  /*5a460*/  NOP ;  /* 0x0000000000007918 */ /* 0x000fcc0000000000 */
[----:B------:R-:W1:Y:S04]  /*5a470*/  LDS.128 R16, [R2] ;  /* 0x0000000002107984 */ /* 0x000e680000000c00 */
[----:B------:R-:W3:Y:S04]  /*5a480*/  LDS.128 R48, [R224] ;  /* 0x00000000e0307984 */ /* 0x000ee80000000c00 */
[----:B------:R-:W4:Y:S04]  /*5a490*/  LDS.128 R20, [R3] ;  /* 0x0000000003147984 */ /* 0x000f280000000c00 */
[----:B-1----:R-:W-:Y:S04]  /*5a4a0*/  STL.64 [R1+0x50], R16 ;  /* 0x0000501001007387 */ /* 0x002fe80000100a00 */
        /* <DEDUP_REMOVED lines=31> */
[----:B------:R-:W1:Y:S04]  /*5a6a0*/  LDS.128 R16, [R252] ;  /* 0x00000000fc107984 */ /* 0x000e680000000c00 */
[----:B--2---:R-:W-:Y:S01]  /*5a6b0*/  STL.64 [R1+0x80], R48 ;  /* 0x0000803001007387 */ /* 0x004fe20000100a00 */
[----:B------:R-:W-:-:S03]  /*5a6c0*/  MOV R4, R220 ;  /* 0x000000dc00047202 */ /* 0x000fc60000000f00 */
[----:B------:R-:W-:Y:S01]  /*5a6d0*/  STL.64 [R1+0x88], R50 ;  /* 0x0000883201007387 */ /* 0x000fe20000100a00 */
[----:B------:R-:W-:Y:S01]  /*5a6e0*/  IMAD.MOV.U32 R5, RZ, RZ, R221 ;  /* 0x000000ffff057224 */ /* 0x000fe200078e00dd */
[----:B------:R-:W-:Y:S01]  /*5a6f0*/  MOV R6, R240 ;  /* 0x000000f000067202 */ /* 0x000fe20000000f00 */
[----:B------:R-:W-:Y:S01]  /*5a700*/  IMAD.MOV.U32 R7, RZ, RZ, R241 ;  /* 0x000000ffff077224 */ /* 0x000fe200078e00f1 */
[----:B---3--:R-:W-:Y:S01]  /*5a710*/  STL.64 [R1+0x110], R20 ;  /* 0x0001101401007387 */ /* 0x008fe20000100a00 */
[----:B------:R-:W-:-:S06]  /*5a720*/  NOP ;  /* 0x0000000000007918 */ /* 0x000fcc0000000000 */
[----:B------:R-:W-:Y:S04]  /*5a730*/  STL.64 [R1+0x118], R22 ;  /* 0x0001181601007387 */ /* 0x000fe80000100a00 */
[----:B------:R-:W-:Y:S04]  /*5a740*/  STS.128 [R0], R4 ;  /* 0x0000000400007388 */ /* 0x000fe80000000c00 */
[----:B-1----:R1:W-:Y:S04]  /*5a750*/  STL.64 [R1+0x250], R16 ;  /* 0x0002501001007387 */ /* 0x0023e80000100a00 */
[----:B------:R2:W-:Y:S04]  /*5a760*/  STL.64 [R1+0x258], R18 ;  /* 0x0002581201007387 */ /* 0x0005e80000100a00 */
[----:B-1----:R-:W3:Y:S04]  /*5a770*/  LDL.LU R16, [R1+0x270] ;  /* 0x0002700001107983 */ /* 0x002ee80000300800 */
[----:B------:R-:W3:Y:S04]  /*5a780*/  LDL.LU R17, [R1+0x274] ;  /* 0x0002740001117983 */ /* 0x000ee80000300800 */
[----:B--2---:R-:W3:Y:S04]  /*5a790*/  LDL.LU R18, [R1+0x230] ;  /* 0x0002300001127983 */ /* 0x004ee80000300800 */
[----:B------:R-:W3:Y:S04]  /*5a7a0*/  LDL.LU R19, [R1+0x234] ;  /* 0x0002340001137983 */ /* 0x000ee80000300800 */
[----:B------:R-:W2:Y:S04]  /*5a7b0*/  LDL.LU R4, [R1+0x278] ;  /* 0x0002780001047983 */ /* 0x000ea80000300800 */
[----:B------:R-:W2:Y:S04]  /*5a7c0*/  LDL.LU R5, [R1+0x27c] ;  /* 0x00027c0001057983 */ /* 0x000ea80000300800 */
[----:B------:R-:W2:Y:S04]  /*5a7d0*/  LDL.LU R6, [R1+0x238] ;  /* 0x0002380001067983 */ /* 0x000ea80000300800 */
[----:B------:R-:W2:Y:S01]  /*5a7e0*/  LDL.LU R7, [R1+0x23c] ;  /* 0x00023c0001077983 */ /* 0x000ea20000300800 */
[----:B------:R-:W-:Y:S01]  /*5a7f0*/  MOV R240, R222 ;  /* 0x000000de00f07202 */ /* 0x000fe20000000f00 */
[----:B------:R-:W-:-:S05]  /*5a800*/  IMAD.MOV.U32 R241, RZ, RZ, R223 ;  /* 0x000000fffff17224 */ /* 0x000fca00078e00df */
[----:B------:R-:W-:Y:S04]  /*5a810*/  STS.128 [R0+0x80], R240 ;  /* 0x000080f000007388 */ /* 0x000fe80000000c00 */
[----:B--2---:R1:W-:Y:S04]  /*5a820*/  STS.128 [R0+0x180], R4 ;  /* 0x0001800400007388 */ /* 0x0043e80000000c00 */
        /* <DEDUP_REMOVED lines=23> */
[----:B--2---:R1:W-:Y:S04]  /*5a9a0*/  STS.128 [R0], R4 ;  /* 0x0000000400007388 */ /* 0x0043e80000000c00 */
[----:B-1----:R-:W2:Y:S04]  /*5a9b0*/  LDL.LU R4, [R1+0x7b0] ;  /* 0x0007b00001047983 */ /* 0x002ea80000300800 */
[----:B------:R-:W2:Y:S04]  /*5a9c0*/  LDL.LU R5, [R1+0x7b4] ;  /* 0x0007b40001057983 */ /* 0x000ea80000300800 */
[----:B------:R-:W2:Y:S04]  /*5a9d0*/  LDL.LU R6, [R1+0x7a0] ;  /* 0x0007a00001067983 */ /* 0x000ea80000300800 */
[----:B------:R-:W2:Y:S04]  /*5a9e0*/  LDL.LU R7, [R1+0x7a4] ;  /* 0x0007a40001077983 */ /* 0x000ea80000300800 */
[----:B--2---:R1:W-:Y:S04]  /*5a9f0*/  STS.128 [R0+0x100], R4 ;  /* 0x0001000400007388 */ /* 0x0043e80000000c00 */
[----:B-1----:R-:W2:Y:S04]  /*5aa00*/  LDL.LU R4, [R1+0x7b8] ;  /* 0x0007b80001047983 */ /* 0x002ea80000300800 */
[----:B------:R-:W2:Y:S04]  /*5aa10*/  LDL.LU R5, [R1+0x7bc] ;  /* 0x0007bc0001057983 */ /* 0x000ea80000300800 */
[----:B------:R-:W2:Y:S04]  /*5aa20*/  LDL.LU R6, [R1+0x7a8] ;  /* 0x0007a80001067983 */ /* 0x000ea80000300800 */
[----:B------:R-:W2:Y:S04]  /*5aa30*/  LDL.LU R7, [R1+0x7ac] ;  /* 0x0007ac0001077983 */ /* 0x000ea80000300800 */
[----:B----4-:R1:W-:Y:S04]  /*5aa40*/  STS.128 [R0+0x80], R16 ;  /* 0x0000801000007388 */ /* 0x0103e80000000c00 */
[----:B-1----:R-:W3:Y:S04]  /*5aa50*/  LDL.LU R16, [R1+0x630] ;  /* 0x0006300001107983 */ /* 0x002ee80000300800 */
[----:B------:R-:W3:Y:S04]  /*5aa60*/  LDL.LU R17, [R1+0x634] ;  /* 0x0006340001117983 */ /* 0x000ee80000300800 */
[----:B------:R-:W3:Y:S04]  /*5aa70*/  LDL.LU R18, [R1+0x620] ;  /* 0x0006200001127983 */ /* 0x000ee80000300800 */
[----:B------:R-:W3:Y:S04]  /*5aa80*/  LDL.LU R19, [R1+0x624] ;  /* 0x0006240001137983 */ /* 0x000ee80000300800 */
[----:B--2---:R-:W-:Y:S01]  /*5aa90*/  STS.128 [R0+0x180], R4 ;  /* 0x0001800400007388 */ /* 0x004fe20000000c00 */
[----:B------:R-:W-:-:S06]  /*5aaa0*/  NOP ;  /* 0x0000000000007918 */ /* 0x000fcc0000000000 */
[----:B------:R-:W1:Y:S04]  /*5aab0*/  LDS.128 R4, [R2] ;  /* 0x0000000002047984 */ /* 0x000e680000000c00 */
[----:B------:R-:W2:Y:S04]  /*5aac0*/  LDS.128 R48, [R224] ;  /* 0x00000000e0307984 */ /* 0x000ea80000000c00 */
[----:B------:R-:W4:Y:S04]  /*5aad0*/  LDS.128 R20, [R3] ;  /* 0x0000000003147984 */ /* 0x000f280000000c00 */
[----:B-1----:R-:W-:Y:S04]  /*5aae0*/  STL.64 [R1+0x3c0], R4 ;  /* 0x0003c00401007387 */ /* 0x002fe80000100a00 */
[----:B------:R-:W-:Y:S04]  /*5aaf0*/  STL.64 [R1+0x3c8], R6 ;  /* 0x0003c80601007387 */ /* 0x000fe80000100a00 */
[----:B------:R-:W1:Y:S01]  /*5ab00*/  LDS.128 R4, [R252] ;  /* 0x00000000fc047984 */ /* 0x000e620000000c00 */
[----:B------:R-:W-:-:S06]  /*5ab10*/  NOP ;  /* 0x0000000000007918 */ /* 0x000fcc0000000000 */
[----:B--2---:R-:W-:Y:S04]  /*5ab20*/  STL.64 [R1+0x440], R48 ;  /* 0x0004403001007387 */ /* 0x004fe80000100a00 */
[----:B------:R-:W-:Y:S04]  /*5ab30*/  STL.64 [R1+0x448], R50 ;  /* 0x0004483201007387 */ /* 0x000fe80000100a00 */
[----:B----4-:R-:W-:Y:S04]  /*5ab40*/  STL.64 [R1+0x4e0], R20 ;  /* 0x0004e01401007387 */ /* 0x010fe80000100a00 */
[----:B------:R-:W-:Y:S04]  /*5ab50*/  STL.64 [R1+0x4e8], R22 ;  /* 0x0004e81601007387 */ /* 0x000fe80000100a00 */
[----:B-1----:R1:W-:Y:S04]  /*5ab60*/  STL.64 [R1+0x510], R4 ;  /* 0x0005100401007387 */ /* 0x0023e80000100a00 */
[----:B------:R2:W-:Y:S04]  /*5ab70*/  STL.64 [R1+0x518], R6 ;  /* 0x0005180601007387 */ /* 0x0005e80000100a00 */
[----:B-1----:R-:W4:Y:S04]  /*5ab80*/  LDL.LU R4, [R1+0x638] ;  /* 0x0006380001047983 */ /* 0x002f280000300800 */
[----:B------:R-:W4:Y:S04]  /*5ab90*/  LDL.LU R5, [R1+0x63c] ;  /* 0x00063c0001057983 */ /* 0x000f280000300800 */
[----:B--2---:R-:W4:Y:S04]  /*5aba0*/  LDL.LU R6, [R1+0x628] ;  /* 0x0006280001067983 */ /* 0x004f280000300800 */
[----:B------:R-:W4:Y:S04]  /*5abb0*/  LDL.LU R7, [R1+0x62c] ;  /* 0x00062c0001077983 */ /* 0x000f280000300800 */
[----:B---3--:R-:W-:Y:S04]  /*5abc0*/  STS.128 [R0], R16 ;  /* 0x0000001000007388 */ /* 0x008fe80000000c00 */
[----:B----4-:R1:W-:Y:S02]  /*5abd0*/  STS.128 [R0+0x80], R4 ;  /* 0x0000800400007388 */ /* 0x0103e40000000c00 */
[----:B-1----:R-:W-:Y:S01]  /*5abe0*/  MOV R4, R196 ;  /* 0x000000c400047202 */ /* 0x002fe20000000f00 */
[----:B------:R-:W-:Y:S01]  /*5abf0*/  IMAD.MOV.U32 R5, RZ, RZ, R197 ;  /* 0x000000ffff057224 */ /* 0x000fe200078e00c5 */
[----:B------:R-:W-:Y:S01]  /*5ac00*/  MOV R6, R200 ;  /* 0x000000c800067202 */ /* 0x000fe20000000f00 */
[----:B------:R-:W-:-:S05]  /*5ac10*/  IMAD.MOV.U32 R7, RZ, RZ, R201 ;  /* 0x000000ffff077224 */ /* 0x000fca00078e00c9 */
[----:B------:R1:W-:Y:S04]  /*5ac20*/  STS.128 [R0+0x100], R4 ;  /* 0x0001000400007388 */ /* 0x0003e80000000c00 */
[----:B-1----:R-:W2:Y:S04]  /*5ac30*/  LDL.LU R4, [R1+0x8e0] ;  /* 0x0008e00001047983 */ /* 0x002ea80000300800 */
[----:B------:R-:W2:Y:S04]  /*5ac40*/  LDL.LU R5, [R1+0x8e4] ;  /* 0x0008e40001057983 */ /* 0x000ea80000300800 */
[----:B------:R-:W2:Y:S04]  /*5ac50*/  LDL.LU R6, [R1+0x8d0] ;  /* 0x0008d00001067983 */ /* 0x000ea80000300800 */
[----:B------:R-:W2:Y:S01]  /*5ac60*/  LDL.LU R7, [R1+0x8d4] ;  /* 0x0008d40001077983 */ /* 0x000ea20000300800 */
[----:B------:R-:W-:Y:S01]  /*5ac70*/  MOV R200, R198 ;  /* 0x000000c600c87202 */ /* 0x000fe20000000f00 */
[----:B------:R-:W-:-:S05]  /*5ac80*/  IMAD.MOV.U32 R201, RZ, RZ, R199 ;  /* 0x000000ffffc97224 */ /* 0x000fca00078e00c7 */
        /* <DEDUP_REMOVED lines=158> */
[----:B--2---:R1:W-:Y:S01]  /*5b670*/  STS.128 [R0+0x180], R4 ;  /* 0x0001800400007388 */ /* 0x0043e20000000c00 */
[----:B------:R-:W-:-:S06]  /*5b680*/  NOP ;  /* 0x0000000000007918 */ /* 0x000fcc0000000000 */
[----:B------:R-:W2:Y:S04]  /*5b690*/  LDS.128 R16, [R2] ;  /* 0x0000000002107984 */ /* 0x000ea80000000c00 */
[----:B------:R-:W3:Y:S04]  /*5b6a0*/  LDS.128 R24, [R224] ;  /* 0x00000000e0187984 */ /* 0x000ee80000000c00 */
[----:B------:R-:W3:Y:S04]  /*5b6b0*/  LDS.128 R20, [R3] ;  /* 0x0000000003147984 */ /* 0x000ee80000000c00 */
[----:B-1----:R-:W4:Y:S04]  /*5b6c0*/  LDL.LU R6, [R1+0x260] ;  /* 0x0002600001067983 */ /* 0x002f280000300800 */
[----:B------:R-:W4:Y:S04]  /*5b6d0*/  LDL.LU R7, [R1+0x264] ;  /* 0x0002640001077983 */ /* 0x000f280000300800 */
[----:B--2---:R-:W-:Y:S04]  /*5b6e0*/  STL.64 [R1+0x1b0], R16 ;  /* 0x0001b01001007387 */ /* 0x004fe80000100a00 */
[----:B------:R-:W-:Y:S04]  /*5b6f0*/  STL.64 [R1+0x1b8], R18 ;  /* 0x0001b81201007387 */ /* 0x000fe80000100a00 */
[----:B------:R-:W1:Y:S01]  /*5b700*/  LDS.128 R16, [R252] ;  /* 0x00000000fc107984 */ /* 0x000e620000000c00 */
[----:B------:R-:W-:Y:S01]  /*5b710*/  MOV R4, R244 ;  /* 0x000000f400047202 */ /* 0x000fe20000000f00 */
[----:B------:R-:W-:Y:S01]  /*5b720*/  IMAD.MOV.U32 R5, RZ, RZ, R245 ;  /* 0x000000ffff057224 */ /* 0x000fe200078e00f5 */
[----:B------:R-:W-:-:S06]  /*5b730*/  NOP ;  /* 0x0000000000007918 */ /* 0x000fcc0000000000 */
[----:B---3--:R-:W-:Y:S04]  /*5b740*/  STL.64 [R1+0xa0], R24 ;  /* 0x0000a01801007387 */ /* 0x008fe80000100a00 */
[----:B------:R-:W-:Y:S04]  /*5b750*/  STL.64 [R1+0xa8], R26 ;  /* 0x0000a81a01007387 */ /* 0x000fe80000100a00 */
[----:B------:R-:W-:Y:S04]  /*5b760*/  STL.64 [R1+0x3a0], R20 ;  /* 0x0003a01401007387 */ /* 0x000fe80000100a00 */
[----:B------:R-:W-:Y:S04]  /*5b770*/  STL.64 [R1+0x3a8], R22 ;  /* 0x0003a81601007387 */ /* 0x000fe80000100a00 */
[----:B-1----:R-:W-:Y:S04]  /*5b780*/  STL.64 [R1+0x410], R16 ;  /* 0x0004101001007387 */ /* 0x002fe80000100a00 */
[----:B------:R-:W-:Y:S04]  /*5b790*/  STL.64 [R1+0x418], R18 ;  /* 0x0004181201007387 */ /* 0x000fe80000100a00 */
[----:B----4-:R1:W-:Y:S04]  /*5b7a0*/  STS.128 [R0], R4 ;  /* 0x0000000400007388 */ /* 0x0103e80000000c00 */
[----:B-1----:R-:W2:Y:S04]  /*5b7b0*/  LDL.LU R6, [R1+0x268] ;  /* 0x0002680001067983 */ /* 0x002ea80000300800 */
[----:B------:R-:W2:Y:S01]  /*5b7c0*/  LDL.LU R7, [R1+0x26c] ;  /* 0x00026c0001077983 */ /* 0x000ea20000300800 */
[----:B------:R-:W-:Y:S01]  /*5b7d0*/  MOV R4, R246 ;  /* 0x000000f600047202 */ /* 0x000fe20000000f00 */
[----:B------:R-:W-:-:S02]  /*5b7e0*/  IMAD.MOV.U32 R5, RZ, RZ, R247 ;  /* 0x000000ffff057224 */ /* 0x000fc400078e00f7 */
        /* <DEDUP_REMOVED lines=17> */
[----:B------:R-:W4:Y:S04]  /*5b900*/  LDL.LU R6, [R1+0x920] ;  /* 0x0009200001067983 */ /* 0x000f280000300800 */
[----:B------:R-:W4:Y:S04]  /*5b910*/  LDL.LU R7, [R1+0x924] ;  /* 0x0009240001077983 */ /* 0x000f280000300800 */
[----:B------:R-:W1:Y:S01]  /*5b920*/  LDS.128 R16, [R252] ;  /* 0x00000000fc107984 */ /* 0x000e620000000c00 */
[----:B------:R-:W-:-:S06]  /*5b930*/  NOP ;  /* 0x0000000000007918 */ /* 0x000fcc0000000000 */
[----:B--2---:R-:W-:Y:S04]  /*5b940*/  STL [R1+0x23b8], R228 ;  /* 0x0023b8e401007387 */ /* 0x004fe80000100800 */
[----:B------:R-:W-:Y:S04]  /*5b950*/  STL [R1+0x23b4], R229 ;  /* 0x0023b4e501007387 */ /* 0x000fe80000100800 */
[----:B------:R-:W-:Y:S04]  /*5b960*/  STL [R1+0x23a4], R230 ;  /* 0x0023a4e601007387 */ /* 0x000fe80000100800 */
[----:B------:R-:W-:Y:S04]  /*5b970*/  STL [R1+0x23a0], R231 ;  /* 0x0023a0e701007387 */ /* 0x000fe80000100800 */
[----:B---3--:R-:W-:Y:S04]  /*5b980*/  STL [R1+0x23bc], R24 ;  /* 0x0023bc1801007387 */ /* 0x008fe80000100800 */
[----:B------:R-:W-:Y:S04]  /*5b990*/  STL [R1+0x23b0], R25 ;  /* 0x0023b01901007387 */ /* 0x000fe80000100800 */
[----:B------:R-:W-:Y:S04]  /*5b9a0*/  STL [R1+0x23ac], R26 ;  /* 0x0023ac1a01007387 */ /* 0x000fe80000100800 */
[----:B------:R-:W-:Y:S04]  /*5b9b0*/  STL [R1+0x23a8], R27 ;  /* 0x0023a81b01007387 */ /* 0x000fe80000100800 */
[----:B------:R-:W-:Y:S04]  /*5b9c0*/  STL [R1+0x23c0], R23 ;  /* 0x0023c01701007387 */ /* 0x000fe80000100800 */
[----:B-1----:R-:W-:Y:S04]  /*5b9d0*/  STL.64 [R1+0x3f0], R16 ;  /* 0x0003f01001007387 */ /* 0x002fe80000100a00 */
[----:B------:R-:W-:Y:S04]  /*5b9e0*/  STL.64 [R1+0x3f8], R18 ;  /* 0x0003f81201007387 */ /* 0x000fe80000100a00 */
[----:B----4-:R1:W-:Y:S04]  /*5b9f0*/  STS.128 [R0], R4 ;  /* 0x0000000400007388 */ /* 0x0103e80000000c00 */
        /* <DEDUP_REMOVED lines=23> */
[----:B--2---:R-:W-:Y:S04]  /*5bb70*/  STL.64 [R1+0x4c0], R16 ;  /* 0x0004c01001007387 */ /* 0x004fe80000100a00 */
[----:B------:R-:W-:Y:S04]  /*5bb80*/  STL.64 [R1+0x4c8], R18 ;  /* 0x0004c81201007387 */ /* 0x000fe80000100a00 */
[----:B------:R-:W1:Y:S01]  /*5bb90*/  LDS.128 R16, [R252] ;  /* 0x00000000fc107984 */ /* 0x000e620000000c00 */
[----:B------:R-:W-:-:S06]  /*5bba0*/  NOP ;  /* 0x0000000000007918 */ /* 0x000fcc0000000000 */
[----:B---3--:R-:W-:Y:S04]  /*5bbb0*/  STL.64 [R1+0x4b0], R28 ;  /* 0x0004b01c01007387 */ /* 0x008fe80000100a00 */
[----:B------:R-:W-:Y:S04]  /*5bbc0*/  STL.64 [R1+0x4b8], R30 ;  /* 0x0004b81e01007387 */ /* 0x000fe80000100a00 */
[----:B------:R-:W-:Y:S04]  /*5bbd0*/  STL.64 [R1+0x490], R24 ;  /* 0x0004901801007387 */ /* 0x000fe80000100a00 */
[----:B------:R-:W-:Y:S04]  /*5bbe0*/  STL.64 [R1+0x498], R26 ;  /* 0x0004981a01007387 */ /* 0x000fe80000100a00 */
[----:B-1----:R1:W-:Y:S04]  /*5bbf0*/  STL.64 [R1+0x460], R16 ;  /* 0x0004601001007387 */ /* 0x0023e80000100a00 */
[----:B------:R2:W-:Y:S01]  /*5bc00*/  STL.64 [R1+0x468], R18 ;  /* 0x0004681201007387 */ /* 0x0005e20000100a00 */
[----:B-1----:R-:W-:Y:S01]  /*5bc10*/  MOV R16, R204 ;  /* 0x000000cc00107202 */ /* 0x002fe20000000f00 */
[----:B------:R-:W-:Y:S01]  /*5bc20*/  IMAD.MOV.U32 R17, RZ, RZ, R205 ;  /* 0x000000ffff117224 */ /* 0x000fe200078e00cd */
[----:B--2---:R-:W-:Y:S01]  /*5bc30*/  MOV R18, R208 ;  /* 0x000000d000127202 */ /* 0x004fe20000000f00 */
[----:B------:R-:W-:-:S05]  /*5bc40*/  IMAD.MOV.U32 R19, RZ, RZ, R209 ;  /* 0x000000ffff137224 */ /* 0x000fca00078e00d1 */
[----:B------:R-:W-:Y:S04]  /*5bc50*/  STS.128 [R0+0x100], R16 ;  /* 0x0001001000007388 */ /* 0x000fe80000000c00 */
        /* <DEDUP_REMOVED lines=8> */
[----:B------:R-:W3:Y:S01]  /*5bce0*/  LDL.LU R19, [R1+0x8b4] ;  /* 0x0008b40001137983 */ /* 0x000ee20000300800 */
[----:B------:R-:W-:Y:S01]  /*5bcf0*/  MOV R208, R206 ;  /* 0x000000ce00d07202 */ /* 0x000fe20000000f00 */
[----:B------:R-:W-:-:S05]  /*5bd00*/  IMAD.MOV.U32 R209, RZ, RZ, R207 ;  /* 0x000000ffffd17224 */ /* 0x000fca00078e00cf */
[----:B------:R-:W-:Y:S04]  /*5bd10*/  STS.128 [R0+0x180], R208 ;  /* 0x000180d000007388 */ /* 0x000fe80000000c00 */
[----:B--2---:R-:W-:Y:S01]  /*5bd20*/  STS.128 [R0+0x80], R4 ;  /* 0x0000800400007388 */ /* 0x004fe20000000c00 */
[----:B------:R-:W-:-:S06]  /*5bd30*/  NOP ;  /* 0x0000000000007918 */ /* 0x000fcc0000000000 */
[----:B------:R-:W1:Y:S04]  /*5bd40*/  LDS.128 R4, [R2] ;  /* 0x0000000002047984 */ /* 0x000e680000000c00 */
[----:B------:R-:W2:Y:S04]  /*5bd50*/  LDS.128 R28, [R224] ;  /* 0x00000000e01c7984 */ /* 0x000ea80000000c00 */
[----:B------:R-:W4:Y:S04]  /*5bd60*/  LDS.128 R24, [R3] ;  /* 0x0000000003187984 */ /* 0x000f280000000c00 */
[----:B-1----:R-:W-:Y:S04]  /*5bd70*/  STL.64 [R1+0x260], R4 ;  /* 0x0002600401007387 */ /* 0x002fe80000100a00 */
[----:B------:R-:W-:Y:S04]  /*5bd80*/  STL.64 [R1+0x268], R6 ;  /* 0x0002680601007387 */ /* 0x000fe80000100a00 */
[----:B--2---:R-:W-:Y:S04]  /*5bd90*/  STL.64 [R1+0x200], R28 ;  /* 0x0002001c01007387 */ /* 0x004fe80000100a00 */
[----:B------:R-:W-:Y:S01]  /*5bda0*/  LDS.128 R4, [R252] ;  /* 0x00000000fc047984 */ /* 0x000fe20000000c00 */
[----:B------:R-:W-:-:S06]  /*5bdb0*/  NOP ;  /* 0x0000000000007918 */ /* 0x000fcc0000000000 */
[----:B------:R-:W-:Y:S04]  /*5bdc0*/  STL.64 [R1+0x208], R30 ;  /* 0x0002081e01007387 */ /* 0x000fe80000100a00 */
[----:B----4-:R-:W-:Y:S04]  /*5bdd0*/  STL.64 [R1+0x1f0], R24 ;  /* 0x0001f01801007387 */ /* 0x010fe80000100a00 */
[----:B------:R-:W-:Y:S04]  /*5bde0*/  STL.64 [R1+0x1f8], R26 ;  /* 0x0001f81a01007387 */ /* 0x000fe80000100a00 */
[----:B---3--:R1:W-:Y:S04]  /*5bdf0*/  STS.128 [R0], R16 ;  /* 0x0000001000007388 */ /* 0x0083e80000000c00 */
        /* <DEDUP_REMOVED lines=28> */
[----:B--2---:R-:W-:Y:S04]  /*5bfc0*/  STS.128 [R0+0x80], R16 ;  /* 0x0000801000007388 */ /* 0x004fe80000000c00 */
[----:B---3--:R-:W-:Y:S04]  /*5bfd0*/  STS.128 [R0+0x100], R28 ;  /* 0x0001001c00007388 */ /* 0x008fe80000000c00 */
[----:B----4-:R-:W-:Y:S01]  /*5bfe0*/  STS.128 [R0+0x180], R60 ;  /* 0x0001803c00007388 */ /* 0x010fe20000000c00 */
[----:B------:R-:W-:-:S06]  /*5bff0*/  NOP ;  /* 0x0000000000007918 */ /* 0x000fcc0000000000 */
[----:B------:R-:W-:Y:S04]  /*5c000*/  LDS.128 R52, [R2] ;  /* 0x0000000002347984 */ /* 0x000fe80000000c00 */
[----:B------:R-:W-:Y:S04]  /*5c010*/  LDS.128 R48, [R224] ;  /* 0x00000000e0307984 */ /* 0x000fe80000000c00 */
[----:B------:R-:W-:Y:S04]  /*5c020*/  LDS.128 R28, [R3] ;  /* 0x00000000031c7984 */ /* 0x000fe80000000c00 */
[----:B------:R-:W-:Y:S01]  /*5c030*/  LDS.128 R16, [R252] ;  /* 0x00000000fc107984 */ /* 0x000fe20000000c00 */
[----:B------:R-:W-:-:S06]  /*5c040*/  NOP ;  /* 0x0000000000007918 */ /* 0x000fcc0000000000 */
[----:B------:R-:W-:Y:S04]  /*5c050*/  STS.128 [R0], R56 ;  /* 0x0000003800007388 */ /* 0x000fe80000000c00 */
[----:B------:R-:W-:Y:S04]  /*5c060*/  STS.128 [R0+0x80], R36 ;  /* 0x0000802400007388 */ /* 0x000fe80000000c00 */
[----:B------:R-:W-:Y:S04]  /*5c070*/  STS.128 [R0+0x100], R32 ;  /* 0x0001002000007388 */ /* 0x000fe80000000c00 */
[----:B------:R-:W-:Y:S01]  /*5c080*/  STS.128 [R0+0x180], R100 ;  /* 0x0001806400007388 */ /* 0x000fe20000000c00 */
[----:B------:R-:W-:-:S06]  /*5c090*/  NOP ;  /* 0x0000000000007918 */ /* 0x000fcc0000000000 */
[----:B------:R-:W-:Y:S04]  /*5c0a0*/  LDS.128 R60, [R2] ;  /* 0x00000000023c7984 */ /* 0x000fe80000000c00 */
[----:B------:R-:W-:Y:S04]  /*5c0b0*/  LDS.128 R56, [R224] ;  /* 0x00000000e0387984 */ /* 0x000fe80000000c00 */
[----:B------:R-:W-:Y:S04]  /*5c0c0*/  LDS.128 R36, [R3] ;  /* 0x0000000003247984 */ /* 0x000fe80000000c00 */
[----:B------:R-:W-:Y:S01]  /*5c0d0*/  LDS.128 R32, [R252] ;  /* 0x00000000fc207984 */ /* 0x000fe20000000c00 */
[----:B------:R-:W-:-:S06]  /*5c0e0*/  NOP ;  /* 0x0000000000007918 */ /* 0x000fcc0000000000 */
[----:B------:R1:W-:Y:S04]  /*5c0f0*/  STS.128 [R0], R64 ;  /* 0x0000004000007388 */ /* 0x0003e80000000c00 */
        /* <DEDUP_REMOVED lines=31> */
[----:B------:R1:W-:Y:S04]  /*5c2f0*/  STS.128 [R0], R80 ;  /* 0x0000005000007388 */ /* 0x0003e80000000c00 */
[----:B------:R-:W-:Y:S01]  /*5c300*/  STS.128 [R0+0x80], R136 ;  /* 0x0000808800007388 */ /* 0x000fe20000000c00 */
[----:B-1----:R-:W-:Y:S01]  /*5c310*/  MOV R82, R168 ;  /* 0x000000a800527202 */ /* 0x002fe20000000f00 */
[----:B------:R-:W-:Y:S01]  /*5c320*/  IMAD.MOV.U32 R83, RZ, RZ, R169 ;  /* 0x000000ffff537224 */ /* 0x000fe200078e00a9 */
[----:B------:R-:W-:Y:S01]  /*5c330*/  MOV R80, R164 ;  /* 0x000000a400507202 */ /* 0x000fe20000000f00 */
[----:B------:R-:W-:Y:S01]  /*5c340*/  IMAD.MOV.U32 R81, RZ, RZ, R165 ;  /* 0x000000ffff517224 */ /* 0x000fe200078e00a5 */
[----:B------:R-:W-:Y:S01]  /*5c350*/  MOV R168, R166 ;  /* 0x000000a600a87202 */ /* 0x000fe20000000f00 */
[----:B------:R-:W-:-:S03]  /*5c360*/  IMAD.MOV.U32 R169, RZ, RZ, R167 ;  /* 0x000000ffffa97224 */ /* 0x000fc600078e00a7 */
        /* <DEDUP_REMOVED lines=73> */
[----:B------:R-:W-:-:S03]  /*5c800*/  MOV R166, R184 ;  /* 0x000000b800a67202 */ /* 0x000fc60000000f00 */
[----:B------:R-:W4:Y:S01]  /*5c810*/  LDL.LU R164, [R1+0xc0] ;  /* 0x0000c00001a47983 */ /* 0x000f220000300800 */
[----:B------:R-:W-:-:S03]  /*5c820*/  IMAD.MOV.U32 R167, RZ, RZ, R185 ;  /* 0x000000ffffa77224 */ /* 0x000fc600078e00b9 */
[----:B------:R-:W4:Y:S04]  /*5c830*/  LDL.LU R165, [R1+0xc4] ;  /* 0x0000c40001a57983 */ /* 0x000f280000300800 */
[----:B--2---:R-:W-:Y:S04]  /*5c840*/  STS.128 [R0+0x80], R148 ;  /* 0x0000809400007388 */ /* 0x004fe80000000c00 */
[----:B---3--:R-:W-:Y:S04]  /*5c850*/  STS.128 [R0+0x100], R152 ;  /* 0x0001009800007388 */ /* 0x008fe80000000c00 */
[----:B----4-:R-:W-:Y:S01]  /*5c860*/  STS.128 [R0+0x180], R168 ;  /* 0x000180a800007388 */ /* 0x010fe20000000c00 */
[----:B------:R-:W-:-:S06]  /*5c870*/  NOP ;  /* 0x0000000000007918 */ /* 0x000fcc0000000000 */
[----:B------:R-:W1:Y:S04]  /*5c880*/  LDS.128 R148, [R252] ;  /* 0x00000000fc947984 */ /* 0x000e680000000c00 */
[----:B------:R-:W-:Y:S04]  /*5c890*/  LDS.128 R160, [R2] ;  /* 0x0000000002a07984 */ /* 0x000fe80000000c00 */
[----:B------:R-:W-:Y:S04]  /*5c8a0*/  LDS.128 R156, [R224] ;  /* 0x00000000e09c7984 */ /* 0x000fe80000000c00 */
[----:B------:R-:W-:Y:S01]  /*5c8b0*/  LDS.128 R152, [R3] ;  /* 0x0000000003987984 */ /* 0x000fe20000000c00 */
[----:B------:R-:W-:-:S06]  /*5c8c0*/  NOP ;  /* 0x0000000000007918 */ /* 0x000fcc0000000000 */
[----:B-1----:R-:W-:Y:S04]  /*5c8d0*/  STL [R1+0x2394], R151 ;  /* 0x0023949701007387 */ /* 0x002fe80000100800 */
[----:B------:R-:W2:Y:S04]  /*5c8e0*/  LDL.LU R184, [R1+0xc8] ;  /* 0x0000c80001b87983 */ /* 0x000ea80000300800 */
[----:B------:R-:W2:Y:S01]  /*5c8f0*/  LDL.LU R185, [R1+0xcc] ;  /* 0x0000cc0001b97983 */ /* 0x000ea20000300800 */
        /* <DEDUP_REMOVED lines=8> */
[----:B------:R-:W-:Y:S04]  /*5c980*/  STS.128 [R0], R164 ;  /* 0x000000a400007388 */ /* 0x000fe80000000c00 */
[----:B------:R-:W-:Y:S04]  /*5c990*/  STS.128 [R0+0x100], R168 ;  /* 0x000100a800007388 */ /* 0x000fe80000000c00 */
[----:B------:R-:W-:Y:S04]  /*5c9a0*/  STS.128 [R0+0x180], R188 ;  /* 0x000180bc00007388 */ /* 0x000fe80000000c00 */
[----:B--2---:R1:W-:Y:S01]  /*5c9b0*/  STS.128 [R0+0x80], R184 ;  /* 0x000080b800007388 */ /* 0x0043e20000000c00 */
[----:B------:R-:W-:-:S06]  /*5c9c0*/  NOP ;  /* 0x0000000000007918 */ /* 0x000fcc0000000000 */
[----:B------:R-:W2:Y:S04]  /*5c9d0*/  LDS.128 R8, [R252] ;  /* 0x00000000fc087984 */ /* 0x000ea80000000c00 */
[----:B------:R-:W-:Y:S04]  /*5c9e0*/  LDS.128 R168, [R2] ;  /* 0x0000000002a87984 */ /* 0x000fe80000000c00 */
[----:B------:R-:W-:Y:S04]  /*5c9f0*/  LDS.128 R164, [R224] ;  /* 0x00000000e0a47984 */ /* 0x000fe80000000c00 */
[----:B-1----:R-:W3:Y:S04]  /*5ca00*/  LDL.LU R184, [R1+0x8a0] ;  /* 0x0008a00001b87983 */ /* 0x002ee80000300800 */
[----:B------:R-:W3:Y:S04]  /*5ca10*/  LDL.LU R185, [R1+0x8a4] ;  /* 0x0008a40001b97983 */ /* 0x000ee80000300800 */
[----:B------:R-:W3:Y:S04]  /*5ca20*/  LDL.LU R186, [R1+0x220] ;  /* 0x0002200001ba7983 */ /* 0x000ee80000300800 */
[----:B------:R-:W3:Y:S04]  /*5ca30*/  LDL.LU R187, [R1+0x224] ;  /* 0x0002240001bb7983 */ /* 0x000ee80000300800 */
[----:B------:R-:W-:Y:S01]  /*5ca40*/  LDS.128 R12, [R3] ;  /* 0x00000000030c7984 */ /* 0x000fe20000000c00 */
[----:B------:R-:W-:-:S06]  /*5ca50*/  NOP ;  /* 0x0000000000007918 */ /* 0x000fcc0000000000 */
[----:B--2---:R-:W-:Y:S01]  /*5ca60*/  STL [R1+0x2388], R11 ;  /* 0x0023880b01007387 */ /* 0x004fe20000100800 */
[----:B------:R-:W-:Y:S01]  /*5ca70*/  MOV R190, R216 ;  /* 0x000000d800be7202 */ /* 0x000fe20000000f00 */
[----:B------:R-:W-:Y:S02]  /*5ca80*/  IMAD.MOV.U32 R191, RZ, RZ, R217 ;  /* 0x000000ffffbf7224 */ /* 0x000fe400078e00d9 */
[----:B---3--:R1:W-:Y:S04]  /*5ca90*/  STS.128 [R0], R184 ;  /* 0x000000b800007388 */ /* 0x0083e80000000c00 */
[----:B-1----:R-:W2:Y:S04]  /*5caa0*/  LDL.LU R184, [R1+0x8a8] ;  /* 0x0008a80001b87983 */ /* 0x002ea80000300800 */
[----:B------:R-:W2:Y:S04]  /*5cab0*/  LDL.LU R185, [R1+0x8ac] ;  /* 0x0008ac0001b97983 */ /* 0x000ea80000300800 */
[----:B------:R-:W2:Y:S04]  /*5cac0*/  LDL.LU R186, [R1+0x228] ;  /* 0x0002280001ba7983 */ /* 0x000ea80000300800 */
[----:B------:R-:W2:Y:S04]  /*5cad0*/  LDL.LU R187, [R1+0x22c] ;  /* 0x00022c0001bb7983 */ /* 0x000ea80000300800 */
[----:B------:R-:W3:Y:S04]  /*5cae0*/  LDL.LU R188, [R1+0x160] ;  /* 0x0001600001bc7983 */ /* 0x000ee80000300800 */
[----:B------:R-:W3:Y:S04]  /*5caf0*/  LDL.LU R189, [R1+0x164] ;  /* 0x0001640001bd7983 */ /* 0x000ee80000300800 */
[----:B------:R-:W4:Y:S04]  /*5cb00*/  LDL.LU R216, [R1+0x168] ;  /* 0x0001680001d87983 */ /* 0x000f280000300800 */
[----:B------:R-:W4:Y:S01]  /*5cb10*/  LDL.LU R217, [R1+0x16c] ;  /* 0x00016c0001d97983 */ /* 0x000f220000300800 */
        /* <DEDUP_REMOVED lines=13> */
[----:B------:R2:W-:Y:S04]  /*5cbf0*/  STS.128 [R0], R200 ;  /* 0x000000c800007388 */ /* 0x0005e80000000c00 */
[----:B-1----:R-:W-:Y:S04]  /*5cc00*/  STL [R1+0x2384], R187 ;  /* 0x002384bb01007387 */ /* 0x002fe80000100800 */
[----:B--2---:R-:W2:Y:S04]  /*5cc10*/  LDL.LU R200, [R1+0x840] ;  /* 0x0008400001c87983 */ /* 0x004ea80000300800 */
[----:B------:R-:W2:Y:S04]  /*5cc20*/  LDL.LU R201, [R1+0x844] ;  /* 0x0008440001c97983 */ /* 0x000ea80000300800 */
        /* <DEDUP_REMOVED lines=12> */
[----:B------:R-:W-:Y:S04]  /*5ccf0*/  STS.128 [R0+0x80], R44 ;  /* 0x0000802c00007388 */ /* 0x000fe80000000c00 */
[----:B------:R-:W-:Y:S04]  /*5cd00*/  STS.128 [R0+0x100], R40 ;  /* 0x0001002800007388 */ /* 0x000fe80000000c00 */
[----:B------:R-:W-:Y:S01]  /*5cd10*/  STS.128 [R0+0x180], R204 ;  /* 0x000180cc00007388 */ /* 0x000fe20000000c00 */
[----:B------:R-:W-:-:S06]  /*5cd20*/  NOP ;  /* 0x0000000000007918 */ /* 0x000fcc0000000000 */
[----:B------:R-:W1:Y:S04]  /*5cd30*/  LDS.128 R40, [R252] ;  /* 0x00000000fc287984 */ /* 0x000e680000000c00 */
[----:B------:R-:W-:Y:S04]  /*5cd40*/  LDS.128 R108, [R2] ;  /* 0x00000000026c7984 */ /* 0x000fe80000000c00 */
[----:B------:R-:W-:Y:S04]  /*5cd50*/  LDS.128 R104, [R224] ;  /* 0x00000000e0687984 */ /* 0x000fe80000000c00 */
[----:B------:R-:W-:Y:S01]  /*5cd60*/  LDS.128 R44, [R3] ;  /* 0x00000000032c7984 */ /* 0x000fe20000000c00 */
[----:B------:R-:W-:-:S06]  /*5cd70*/  NOP ;  /* 0x0000000000007918 */ /* 0x000fcc0000000000 */
[----:B-1----:R-:W-:Y:S04]  /*5cd80*/  STL [R1+0x238c], R43 ;  /* 0x00238c2b01007387 */ /* 0x002fe80000100800 */
[----:B--2---:R1:W-:Y:S04]  /*5cd90*/  STS.128 [R0], R200 ;  /* 0x000000c800007388 */ /* 0x0043e80000000c00 */
        /* <DEDUP_REMOVED lines=51> */
[----:B------:R-:W-:Y:S01]  /*5d0d0*/  STL [R1+0x2390], R143 ;  /* 0x0023908f01007387 */ /* 0x000fe20000100800 */
[----:B------:R-:W-:Y:S01]  /*5d0e0*/  MOV R218, R180 ;  /* 0x000000b400da7202 */ /* 0x000fe20000000f00 */
[----:B------:R-:W-:Y:S01]  /*5d0f0*/  IMAD.MOV.U32 R219, RZ, RZ, R181 ;  /* 0x000000ffffdb7224 */ /* 0x000fe200078e00b5 */
[----:B------:R-:W-:Y:S01]  /*5d100*/  MOV R234, R182 ;  /* 0x000000b600ea7202 */ /* 0x000fe20000000f00 */
[----:B------:R-:W-:Y:S01]  /*5d110*/  IMAD.MOV.U32 R235, RZ, RZ, R183 ;  /* 0x000000ffffeb7224 */ /* 0x000fe200078e00b7 */
        /* <DEDUP_REMOVED lines=16> */
[----:B----4-:R1:W-:Y:S01]  /*5d220*/  STS.128 [R0+0x180], R232 ;  /* 0x000180e800007388 */ /* 0x0103e20000000c00 */
[----:B------:R-:W-:-:S06]  /*5d230*/  NOP ;  /* 0x0000000000007918 */ /* 0x000fcc0000000000 */
[----:B------:R-:W-:Y:S04]  /*5d240*/  LDS.128 R216, [R224] ;  /* 0x00000000e0d87984 */ /* 0x000fe80000000c00 */
[----:B------:R-:W2:Y:S04]  /*5d250*/  LDS.128 R224, [R252] ;  /* 0x00000000fce07984 */ /* 0x000ea80000000c00 */
[----:B------:R-:W3:Y:S04]  /*5d260*/  LDS.128 R212, [R2] ;  /* 0x0000000002d47984 */ /* 0x000ee80000000c00 */
[----:B------:R-:W-:Y:S01]  /*5d270*/  LDS.128 R220, [R3] ;  /* 0x0000000003dc7984 */ /* 0x000fe20000000c00 */
[----:B------:R-:W-:-:S06]  /*5d280*/  NOP ;  /* 0x0000000000007918 */ /* 0x000fcc0000000000 */
[----:B------:R4:W-:Y:S01]  /*5d290*/  STS.128 [R0], R180 ;  /* 0x000000b400007388 */ /* 0x0009e20000000c00 */
[----:B-1----:R-:W-:Y:S01]  /*5d2a0*/  MOV R234, R248 ;  /* 0x000000f800ea7202 */ /* 0x002fe20000000f00 */
[----:B------:R-:W-:Y:S02]  /*5d2b0*/  IMAD.MOV.U32 R235, RZ, RZ, R249 ;  /* 0x000000ffffeb7224 */ /* 0x000fe400078e00f9 */
[----:B--2---:R1:W-:Y:S04]  /*5d2c0*/  STL [R1+0x2398], R227 ;  /* 0x002398e301007387 */ /* 0x0043e80000100800 */
[----:B----4-:R-:W2:Y:S04]  /*5d2d0*/  LDL.LU R180, [R1+0x2c8] ;  /* 0x0002c80001b47983 */ /* 0x010ea80000300800 */
[----:B------:R-:W2:Y:S04]  /*5d2e0*/  LDL.LU R181, [R1+0x2cc] ;  /* 0x0002cc0001b57983 */ /* 0x000ea80000300800 */
[----:B------:R-:W4:Y:S04]  /*5d2f0*/  LDL.LU R142, [R1+0xee8] ;  /* 0x000ee800018e7983 */ /* 0x000f280000300800 */
[----:B------:R-:W2:Y:S04]  /*5d300*/  LDL.LU R182, [R1+0x298] ;  /* 0x0002980001b67983 */ /* 0x000ea80000300800 */
[----:B------:R-:W2:Y:S04]  /*5d310*/  LDL.LU R183, [R1+0x29c] ;  /* 0x00029c0001b77983 */ /* 0x000ea80000300800 */
[----:B-1----:R-:W3:Y:S04]  /*5d320*/  LDL.LU R227, [R1+0xef0] ;  /* 0x000ef00001e37983 */ /* 0x002ee80000300800 */
[----:B------:R-:W3:Y:S04]  /*5d330*/  LDL.LU R232, [R1] ;  /* 0x0000000001e87983 */ /* 0x000ee80000300800 */
        /* <DEDUP_REMOVED lines=10> */
[----:B------:R-:W-:Y:S01]  /*5d3e0*/  IMAD R246, R11, c[0x0][0x198], RZ ;  /* 0x000066000bf67a24 */ /* 0x000fe200078e02ff */
[----:B------:R-:W-:Y:S01]  /*5d3f0*/  MOV R244, c[0x0][0x194] ;  /* 0x0000650000f47a02 */ /* 0x000fe20000000f00 */
[C---:B----4-:R-:W-:Y:S01]  /*5d400*/  IMAD R3, R142.reuse, c[0x0][0x194], RZ ;  /* 0x000065008e037a24 */ /* 0x050fe200078e02ff */
[----:B------:R-:W-:-:S04]  /*5d410*/  ISETP.GE.AND P1, PT, R142, c[0x0][0x178], PT ;  /* 0x00005e008e007a0c */ /* 0x000fc80003f26270 */
[----:B------:R-:W-:Y:S02]  /*5d420*/  LEA R242, P2, R3, c[0x0][0x170], 0x2 ;  /* 0x00005c0003f27a11 */ /* 0x000fe400078410ff */
[----:B------:R-:W-:Y:S02]  /*5d430*/  ISETP.LT.AND P1, PT, R11, c[0x0][0x17c], !P1 ;  /* 0x00005f000b007a0c */ /* 0x000fe40004f21270 */
[----:B------:R-:W-:Y:S01]  /*5d440*/  LEA.HI.X.SX32 R243, R3, c[0x0][0x174], 0x2, P2 ;  /* 0x00005d0003f37a11 */ /* 0x000fe200010f16ff */
[----:B--2---:R1:W-:Y:S04]  /*5d450*/  STS.128 [R0+0x80], R180 ;  /* 0x000080b400007388 */ /* 0x0043e80000000c00 */
[----:B---3--:R-:W-:Y:S01]  /*5d460*/  STS.128 [R0+0x100], R232 ;  /* 0x000100e800007388 */ /* 0x008fe20000000c00 */
[----:B-1----:R-:W-:-:S03]  /*5d470*/  IMAD.WIDE R180, R246, 0x4, R242 ;  /* 0x00000004f6b47825 */ /* 0x002fc600078e02f2 */
[----:B------:R1:W-:Y:S01]  /*5d480*/  STS.128 [R0+0x180], R248 ;  /* 0x000180f800007388 */ /* 0x0003e20000000c00 */
[----:B------:R-:W-:-:S06]  /*5d490*/  NOP ;  /* 0x0000000000007918 */ /* 0x000fcc0000000000 */
[----:B------:R2:W-:Y:S01]  /*5d4a0*/  @P1 STG.E [R180.64], R239 ;  /* 0x000000efb4001986 */ /* 0x0005e2000c101908 */
[C---:B------:R-:W-:Y:S01]  /*5d4b0*/  ISETP.GE.AND P1, PT, R227.reuse, c[0x0][0x178], PT ;  /* 0x00005e00e3007a0c */ /* 0x040fe20003f26270 */
[----:B-1----:R-:W-:-:S03]  /*5d4c0*/  IMAD R0, R227, c[0x0][0x194], RZ ;  /* 0x00006500e3007a24 */ /* 0x002fc600078e02ff */
[----:B------:R-:W-:Y:S02]  /*5d4d0*/  ISETP.LT.AND P1, PT, R11, c[0x0][0x17c], !P1 ;  /* 0x00005f000b007a0c */ /* 0x000fe40004f21270 */
[----:B------:R-:W-:-:S04]  /*5d4e0*/  LEA R240, P2, R0, c[0x0][0x170], 0x2 ;  /* 0x00005c0000f07a11 */ /* 0x000fc800078410ff */
[----:B------:R-:W-:-:S05]  /*5d4f0*/  LEA.HI.X.SX32 R241, R0, c[0x0][0x174], 0x2, P2 ;  /* 0x00005d0000f17a11 */ /* 0x000fca00010f16ff */
[----:B--2---:R-:W-:-:S05]  /*5d500*/  IMAD.WIDE R180, R246, 0x4, R240 ;  /* 0x00000004f6b47825 */ /* 0x004fca00078e02f0 */
[----:B------:R1:W-:Y:S01]  /*5d510*/  @P1 STG.E [R180.64], R238 ;  /* 0x000000eeb4001986 */ /* 0x0003e2000c101908 */
[----:B------:R-:W-:-:S03]  /*5d520*/  ISETP.GE.AND P1, PT, R11, c[0x0][0x17c], PT ;  /* 0x00005f000b007a0c */ /* 0x000fc60003f26270 */
[----:B------:R-:W2:Y:S04]  /*5d530*/  LDL.LU R11, [R1+0x13f0] ;  /* 0x0013f000010b7983 */ /* 0x000ea80000300800 */
[----:B------:R-:W3:Y:S04]  /*5d540*/  LDL.LU R187, [R1+0x1b10] ;  /* 0x001b100001bb7983 */ /* 0x000ee80000300800 */
[----:B------:R-:W4:Y:S01]  /*5d550*/  LDL.LU R115, [R1+0x1b54] ;  /* 0x001b540001737983 */ /* 0x000f220000300800 */
[----:B------:R-:W-:-:S03]  /*5d560*/  IMAD R0, R244, 0x40, R3 ;  /* 0x00000040f4007824 */ /* 0x000fc600078e0203 */
[----:B------:R-:W3:Y:S01]  /*5d570*/  LDL.LU R229, [R1+0x30] ;  /* 0x0000300001e57983 */ /* 0x000ee20000300800 */
[----:B------:R-:W-:Y:S02]  /*5d580*/  ISETP.LT.AND P3, PT, R151, c[0x0][0x178], !P1 ;  /* 0x00005e0097007a0c */ /* 0x000fe40004f61270 */
[C---:B-1----:R-:W-:Y:S01]  /*5d590*/  LEA R180, P2, R0.reuse, c[0x0][0x170], 0x2 ;  /* 0x00005c0000b47a11 */ /* 0x042fe200078410ff */
[----:B------:R-:W4:Y:S03]  /*5d5a0*/  LDL.LU R24, [R1+0x134] ;  /* 0x0001340001187983 */ /* 0x000f260000300800 */
[----:B------:R-:W-:Y:S01]  /*5d5b0*/  LEA.HI.X.SX32 R181, R0, c[0x0][0x174], 0x2, P2 ;  /* 0x00005d0000b57a11 */ /* 0x000fe200010f16ff */
[----:B------:R-:W4:Y:S01]  /*5d5c0*/  LDL.LU R231, [R1+0x104] ;  /* 0x0001040001e77983 */ /* 0x000f220000300800 */
[----:B------:R-:W-:-:S03]  /*5d5d0*/  LEA R0, R244, R0, 0x5 ;  /* 0x00000000f4007211 */ /* 0x000fc600078e28ff */
[----:B------:R-:W-:Y:S01]  /*5d5e0*/  IMAD.WIDE R182, R246, 0x4, R180 ;  /* 0x00000004f6b67825 */ /* 0x000fe200078e02b4 */
[C---:B------:R-:W-:Y:S01]  /*5d5f0*/  LEA R238, P2, R0.reuse, c[0x0][0x170], 0x2 ;  /* 0x00005c0000ee7a11 */ /* 0x040fe200078410ff */
[----:B------:R-:W4:Y:S04]  /*5d600*/  LDL.LU R26, [R1+0xd4] ;  /* 0x0000d400011a7983 */ /* 0x000f280000300800 */
[----:B------:R1:W-:Y:S01]  /*5d610*/  @P3 STG.E [R182.64], R237 ;  /* 0x000000edb6003986 */ /* 0x0003e2000c101908 */
[----:B------:R-:W-:Y:S02]  /*5d620*/  ISETP.LT.AND P3, PT, R143, c[0x0][0x178], !P1 ;  /* 0x00005e008f007a0c */ /* 0x000fe40004f61270 */
[----:B------:R-:W-:Y:S01]  /*5d630*/  LEA.HI.X.SX32 R239, R0, c[0x0][0x174], 0x2, P2 ;  /* 0x00005d0000ef7a11 */ /* 0x000fe200010f16ff */
[----:B------:R-:W-:Y:S01]  /*5d640*/  IMAD R0, R244, 0x20, R0 ;  /* 0x00000020f4007824 */ /* 0x000fe200078e0200 */
[----:B------:R-:W4:Y:S03]  /*5d650*/  LDL.LU R230, [R1+0x94] ;  /* 0x0000940001e67983 */ /* 0x000f260000300800 */
[----:B-1----:R-:W-:-:S06]  /*5d660*/  IMAD.WIDE R182, R246, 0x4, R238 ;  /* 0x00000004f6b67825 */ /* 0x002fcc00078e02ee */
[----:B------:R1:W-:Y:S01]  /*5d670*/  @P3 STG.E [R182.64], R236 ;  /* 0x000000ecb6003986 */ /* 0x0003e2000c101908 */
[----:B------:R-:W-:Y:S02]  /*5d680*/  ISETP.LT.AND P3, PT, R43, c[0x0][0x178], !P1 ;  /* 0x00005e002b007a0c */ /* 0x000fe40004f61270 */
[----:B-1----:R-:W-:-:S04]  /*5d690*/  LEA R236, P2, R0, c[0x0][0x170], 0x2 ;  /* 0x00005c0000ec7a11 */ /* 0x002fc800078410ff */
[----:B------:R-:W-:-:S05]  /*5d6a0*/  LEA.HI.X.SX32 R237, R0, c[0x0][0x174], 0x2, P2 ;  /* 0x00005d0000ed7a11 */ /* 0x000fca00010f16ff */
[----:B------:R-:W-:-:S05]  /*5d6b0*/  IMAD.WIDE R182, R246, 0x4, R236 ;  /* 0x00000004f6b67825 */ /* 0x000fca00078e02ec */
[----:B------:R1:W-:Y:S04]  /*5d6c0*/  @P3 STG.E [R182.64], R228 ;  /* 0x000000e4b6003986 */ /* 0x0003e8000c101908 */
[----:B-1----:R-:W4:Y:S01]  /*5d6d0*/  LDL.LU R228, [R1+0x74] ;  /* 0x0000740001e47983 */ /* 0x002f220000300800 */
[----:B------:R-:W-:-:S04]  /*5d6e0*/  LEA R0, R244, R0, 0x5 ;  /* 0x00000000f4007211 */ /* 0x000fc800078e28ff */
[----:B------:R-:W-:-:S04]  /*5d6f0*/  LEA R234, P2, R0, c[0x0][0x170], 0x2 ;  /* 0x00005c0000ea7a11 */ /* 0x000fc800078410ff */
[----:B------:R-:W-:Y:S01]  /*5d700*/  LEA.HI.X.SX32 R235, R0, c[0x0][0x174], 0x2, P2 ;  /* 0x00005d0000eb7a11 */ /* 0x000fe200010f16ff */
[----:B------:R-:W-:-:S04]  /*5d710*/  IMAD R0, R244, 0x20, R0 ;  /* 0x00000020f4007824 */ /* 0x000fc800078e0200 */
[----:B------:R-:W-:Y:S01]  /*5d720*/  IMAD.WIDE R182, R246, 0x4, R234 ;  /* 0x00000004f6b67825 */ /* 0x000fe200078e02ea */
[----:B------:R-:W-:-:S04]  /*5d730*/  LEA R232, P2, R0, c[0x0][0x170], 0x2 ;  /* 0x00005c0000e87a11 */ /* 0x000fc800078410ff */
[----:B------:R-:W-:Y:S02]  /*5d740*/  LEA.HI.X.SX32 R233, R0, c[0x0][0x174], 0x2, P2 ;  /* 0x00005d0000e97a11 */ /* 0x000fe400010f16ff */
[----:B------:R-:W-:Y:S02]  /*5d750*/  LEA R0, R244, R0, 0x5 ;  /* 0x00000000f4007211 */ /* 0x000fe400078e28ff */
[----:B------:R-:W-:Y:S02]  /*5d760*/  IADD3 R3, R246, c[0x0][0x198], RZ ;  /* 0x00006600f6037a10 */ /* 0x000fe40007ffe0ff */
[----:B--2---:R-:W-:-:S13]  /*5d770*/  ISETP.LT.AND P3, PT, R11, c[0x0][0x178], !P1 ;  /* 0x00005e000b007a0c */ /* 0x004fda0004f61270 */
[----:B------:R1:W-:Y:S01]  /*5d780*/  @P3 STG.E [R182.64], R247 ;  /* 0x000000f7b6003986 */ /* 0x0003e2000c101908 */
[----:B---3--:R-:W-:Y:S02]  /*5d790*/  ISETP.LT.AND P3, PT, R187, c[0x0][0x178], !P1 ;  /* 0x00005e00bb007a0c */ /* 0x008fe40004f61270 */
[----:B----4-:R-:W-:Y:S01]  /*5d7a0*/  ISETP.LT.AND P1, PT, R115, c[0x0][0x178], !P1 ;  /* 0x00005e0073007a0c */ /* 0x010fe20004f21270 */
[----:B-1----:R-:W-:Y:S01]  /*5d7b0*/  IMAD.WIDE R182, R246, 0x4, R232 ;  /* 0x00000004f6b67825 */ /* 0x002fe200078e02e8 */
[----:B------:R-:W2:Y:S09]  /*5d7c0*/  LDL.LU R247, [R1+0x54] ;  /* 0x0000540001f77983 */ /* 0x000eb20000300800 */
[----:B------:R1:W-:Y:S04]  /*5d7d0*/  @P3 STG.E [R182.64], R245 ;  /* 0x000000f5b6003986 */ /* 0x0003e8000c101908 */
[----:B------:R-:W3:Y:S01]  /*5d7e0*/  LDL.LU R25, [R1+0x44] ;  /* 0x0000440001197983 */ /* 0x000ee20000300800 */
[----:B-1----:R-:W-:-:S04]  /*5d7f0*/  LEA R182, P2, R0, c[0x0][0x170], 0x2 ;  /* 0x00005c0000b67a11 */ /* 0x002fc800078410ff */
[----:B------:R-:W-:-:S05]  /*5d800*/  LEA.HI.X.SX32 R183, R0, c[0x0][0x174], 0x2, P2 ;  /* 0x00005d0000b77a11 */ /* 0x000fca00010f16ff */
[----:B------:R-:W-:-:S05]  /*5d810*/  IMAD.WIDE R244, R246, 0x4, R182 ;  /* 0x00000004f6f47825 */ /* 0x000fca00078e02b6 */
[----:B------:R1:W-:Y:S01]  /*5d820*/  @P1 STG.E [R244.64], R229 ;  /* 0x000000e5f4001986 */ /* 0x0003e2000c101908 */
[----:B------:R-:W-:-:S03]  /*5d830*/  ISETP.LT.AND P1, PT, R142, c[0x0][0x178], !P0 ;  /* 0x00005e008e007a0c */ /* 0x000fc60004721270 */
[----:B-1----:R-:W4:Y:S01]  /*5d840*/  LDL.LU R229, [R1+0x34] ;  /* 0x0000340001e57983 */ /* 0x002f220000300800 */
[----:B------:R-:W-:Y:S01]  /*5d850*/  ISETP.LT.AND P2, PT, R227, c[0x0][0x178], !P0 ;  /* 0x00005e00e3007a0c */ /* 0x000fe20004741270 */
[----:B------:R-:W-:-:S08]  /*5d860*/  IMAD.WIDE R244, R3, 0x4, R242 ;  /* 0x0000000403f47825 */ /* 0x000fd000078e02f2 */
[----:B------:R1:W-:Y:S01]  /*5d870*/  @P1 STG.E [R244.64], R24 ;  /* 0x00000018f4001986 */ /* 0x0003e2000c101908 */
[----:B------:R-:W-:Y:S01]  /*5d880*/  ISETP.LT.AND P1, PT, R151, c[0x0][0x178], !P0 ;  /* 0x00005e0097007a0c */ /* 0x000fe20004721270 */
[----:B-1----:R-:W-:Y:S02]  /*5d890*/  IMAD.WIDE R244, R3, 0x4, R240 ;  /* 0x0000000403f47825 */ /* 0x002fe400078e02f0 */
[----:B------:R-:W4:Y:S04]  /*5d8a0*/  LDL.LU R24, [R1+0x2d0] ;  /* 0x0002d00001187983 */ /* 0x000f280000300800 */
[----:B------:R1:W-:Y:S01]  /*5d8b0*/  @P2 STG.E [R244.64], R231 ;  /* 0x000000e7f4002986 */ /* 0x0003e2000c101908 */
[----:B------:R-:W-:-:S03]  /*5d8c0*/  ISETP.LT.AND P2, PT, R143, c[0x0][0x178], !P0 ;  /* 0x00005e008f007a0c */ /* 0x000fc60004741270 */
[----:B-1----:R-:W4:Y:S01]  /*5d8d0*/  LDL.LU R231, [R1+0x240] ;  /* 0x0002400001e77983 */ /* 0x002f220000300800 */
[----:B------:R-:W-:-:S05]  /*5d8e0*/  IMAD.WIDE R244, R3, 0x4, R180 ;  /* 0x0000000403f47825 */ /* 0x000fca00078e02b4 */
[----:B------:R1:W-:Y:S01]  /*5d8f0*/  @P1 STG.E [R244.64], R26 ;  /* 0x0000001af4001986 */ /* 0x0003e2000c101908 */
[----:B------:R-:W-:Y:S01]  /*5d900*/  ISETP.LT.AND P1, PT, R43, c[0x0][0x178], !P0 ;  /* 0x00005e002b007a0c */ /* 0x000fe20004721270 */
[C---:B-1----:R-:W-:Y:S02]  /*5d910*/  IMAD.WIDE R244, R3.reuse, 0x4, R238 ;  /* 0x0000000403f47825 */ /* 0x042fe400078e02ee */
[----:B------:R-:W4:Y:S04]  /*5d920*/  LDL.LU R26, [R1+0x1e0] ;  /* 0x0001e000011a7983 */ /* 0x000f280000300800 */
[----:B------:R1:W-:Y:S04]  /*5d930*/  @P2 STG.E [R244.64], R230 ;  /* 0x000000e6f4002986 */ /* 0x0003e8000c101908 */
[----:B-1----:R-:W4:Y:S01]  /*5d940*/  LDL.LU R230, [R1+0x120] ;  /* 0x0001200001e67983 */ /* 0x002f220000300800 */
[----:B------:R-:W-:-:S05]  /*5d950*/  IMAD.WIDE R244, R3, 0x4, R236 ;  /* 0x0000000403f47825 */ /* 0x000fca00078e02ec */
[----:B------:R1:W-:Y:S04]  /*5d960*/  @P1 STG.E [R244.64], R228 ;  /* 0x000000e4f4001986 */ /* 0x0003e8000c101908 */
[----:B-1----:R-:W4:Y:S01]  /*5d970*/  LDL.LU R228, [R1+0xf0] ;  /* 0x0000f00001e47983 */ /* 0x002f220000300800 */
[----:B------:R-:W-:Y:S02]  /*5d980*/  ISETP.LT.AND P2, PT, R11, c[0x0][0x178], !P0 ;  /* 0x00005e000b007a0c */ /* 0x000fe40004741270 */
[----:B------:R-:W-:Y:S01]  /*5d990*/  ISETP.LT.AND P1, PT, R187, c[0x0][0x178], !P0 ;  /* 0x00005e00bb007a0c */ /* 0x000fe20004721270 */
[----:B------:R-:W-:Y:S01]  /*5d9a0*/  IMAD.WIDE R244, R3, 0x4, R234 ;  /* 0x0000000403f47825 */ /* 0x000fe200078e02ea */
[----:B------:R-:W-:-:S09]  /*5d9b0*/  ISETP.LT.AND P0, PT, R115, c[0x0][0x178], !P0 ;  /* 0x00005e0073007a0c */ /* 0x000fd20004701270 */
[----:B--2---:R1:W-:Y:S02]  /*5d9c0*/  @P2 STG.E [R244.64], R247 ;  /* 0x000000f7f4002986 */ /* 0x0043e4000c101908 */
[C---:B-1----:R-:W-:Y:S02]  /*5d9d0*/  IMAD.WIDE R244, R3.reuse, 0x4, R232 ;  /* 0x0000000403f47825 */ /* 0x042fe400078e02e8 */
[----:B------:R-:W2:Y:S04]  /*5d9e0*/  LDL.LU R247, [R1+0xb0] ;  /* 0x0000b00001f77983 */ /* 0x000ea80000300800 */
[----:B---3--:R1:W-:Y:S02]  /*5d9f0*/  @P1 STG.E [R244.64], R25 ;  /* 0x00000019f4001986 */ /* 0x0083e4000c101908 */
[----:B-1----:R-:W-:-:S02]  /*5da00*/  IMAD.WIDE R244, R3, 0x4, R182 ;  /* 0x0000000403f47825 */ /* 0x002fc400078e02b6 */
[----:B------:R-:W3:Y:S01]  /*5da10*/  LDL.LU R25, [R1+0x80] ;  /* 0x0000800001197983 */ /* 0x000ee20000300800 */
[----:B------:R-:W-:-:S03]  /*5da20*/  IADD3 R3, R3, c[0x0][0x198], RZ ;  /* 0x0000660003037a10 */ /* 0x000fc60007ffe0ff */
[----:B----4-:R1:W-:Y:S01]  /*5da30*/  @P0 STG.E [R244.64], R229 ;  /* 0x000000e5f4000986 */ /* 0x0103e2000c101908 */
[----:B------:R-:W-:-:S04]  /*5da40*/  ISETP.GE.AND P0, PT, R23, c[0x0][0x17c], PT ;  /* 0x00005f0017007a0c */ /* 0x000fc80003f06270 */
[----:B------:R-:W-:Y:S02]  /*5da50*/  ISETP.LT.AND P1, PT, R142, c[0x0][0x178], !P0 ;  /* 0x00005e008e007a0c */ /* 0x000fe40004721270 */
[----:B------:R-:W-:Y:S01]  /*5da60*/  ISETP.LT.AND P2, PT, R227, c[0x0][0x178], !P0 ;  /* 0x00005e00e3007a0c */ /* 0x000fe20004741270 */
[----:B-1----:R-:W4:Y:S04]  /*5da70*/  LDL.LU R229, [R1+0x60] ;  /* 0x0000600001e57983 */ /* 0x002f280000300800 */
[----:B------:R-:W4:Y:S01]  /*5da80*/  LDL.LU R0, [R1+0x227c] ;  /* 0x00227c0001007983 */ /* 0x000f220000300800 */
[----:B------:R-:W-:-:S05]  /*5da90*/  IMAD.WIDE R244, R3, 0x4, R242 ;  /* 0x0000000403f47825 */ /* 0x000fca00078e02f2 */
[----:B------:R1:W-:Y:S01]  /*5daa0*/  @P1 STG.E [R244.64], R24 ;  /* 0x00000018f4001986 */ /* 0x0003e2000c101908 */
[----:B------:R-:W-:Y:S01]  /*5dab0*/  ISETP.LT.AND P1, PT, R151, c[0x0][0x178], !P0 ;  /* 0x00005e0097007a0c */ /* 0x000fe20004721270 */
[----:B-1----:R-:W-:Y:S02]  /*5dac0*/  IMAD.WIDE R244, R3, 0x4, R240 ;  /* 0x0000000403f47825 */ /* 0x002fe400078e02f0 */
[----:B------:R-:W4:Y:S04]  /*5dad0*/  LDL.LU R24, [R1+0x2d4] ;  /* 0x0002d40001187983 */ /* 0x000f280000300800 */
[----:B------:R1:W-:Y:S01]  /*5dae0*/  @P2 STG.E [R244.64], R231 ;  /* 0x000000e7f4002986 */ /* 0x0003e2000c101908 */
[----:B------:R-:W-:Y:S01]  /*5daf0*/  ISETP.LT.AND P2, PT, R143, c[0x0][0x178], !P0 ;  /* 0x00005e008f007a0c */ /* 0x000fe20004741270 */
[----:B-1----:R-:W-:-:S02]  /*5db00*/  IMAD.WIDE R244, R3, 0x4, R180 ;  /* 0x0000000403f47825 */ /* 0x002fc400078e02b4 */
[----:B------:R-:W4:Y:S04]  /*5db10*/  LDL.LU R231, [R1+0x244] ;  /* 0x0002440001e77983 */ /* 0x000f280000300800 */
[----:B------:R1:W-:Y:S01]  /*5db20*/  @P1 STG.E [R244.64], R26 ;  /* 0x0000001af4001986 */ /* 0x0003e2000c101908 */
[----:B------:R-:W-:Y:S01]  /*5db30*/  ISETP.LT.AND P1, PT, R43, c[0x0][0x178], !P0 ;  /* 0x00005e002b007a0c */ /* 0x000fe20004721270 */
[----:B-1----:R-:W-:-:S05]  /*5db40*/  IMAD.WIDE R244, R3, 0x4, R238 ;  /* 0x0000000403f47825 */ /* 0x002fca00078e02ee */
[----:B------:R1:W-:Y:S04]  /*5db50*/  @P2 STG.E [R244.64], R230 ;  /* 0x000000e6f4002986 */ /* 0x0003e8000c101908 */
[----:B-1----:R-:W4:Y:S01]  /*5db60*/  LDL.LU R230, [R1+0x1e4] ;  /* 0x0001e40001e67983 */ /* 0x002f220000300800 */
[----:B------:R-:W-:-:S03]  /*5db70*/  IMAD.WIDE R244, R3, 0x4, R236 ;  /* 0x0000000403f47825 */ /* 0x000fc600078e02ec */
[----:B------:R-:W4:Y:S04]  /*5db80*/  LDL.LU R26, [R1+0x124] ;  /* 0x00012400011a7983 */ /* 0x000f280000300800 */
        /* <DEDUP_REMOVED lines=15> */
[----:B------:R-:W-:Y:S01]  /*5dc80*/  ISETP.LT.AND P1, PT, R142, c[0x0][0x178], !P0 ;  /* 0x00005e008e007a0c */ /* 0x000fe20004721270 */
[----:B-1----:R-:W4:Y:S01]  /*5dc90*/  LDL.LU R229, [R1+0x64] ;  /* 0x0000640001e57983 */ /* 0x002f220000300800 */
[----:B------:R-:W-:-:S03]  /*5dca0*/  ISETP.LT.AND P2, PT, R227, c[0x0][0x178], !P0 ;  /* 0x00005e00e3007a0c */ /* 0x000fc60004741270 */
[----:B------:R-:W4:Y:S01]  /*5dcb0*/  LDL.LU R23, [R1+0x2280] ;  /* 0x0022800001177983 */ /* 0x000f220000300800 */
[----:B------:R-:W-:-:S07]  /*5dcc0*/  IMAD.WIDE R244, R3, 0x4, R242 ;  /* 0x0000000403f47825 */ /* 0x000fce00078e02f2 */
        /* <DEDUP_REMOVED lines=10> */
[C---:B-1----:R-:W-:Y:S02]  /*5dd70*/  IMAD.WIDE R244, R3.reuse, 0x4, R238 ;  /* 0x0000000403f47825 */ /* 0x042fe400078e02ee */
[----:B------:R-:W4:Y:S04]  /*5dd80*/  LDL.LU R230, [R1+0x2f0] ;  /* 0x0002f00001e67983 */ /* 0x000f280000300800 */
[----:B------:R1:W-:Y:S02]  /*5dd90*/  @P2 STG.E [R244.64], R26 ;  /* 0x0000001af4002986 */ /* 0x0003e4000c101908 */
[----:B-1----:R-:W-:-:S05]  /*5dda0*/  IMAD.WIDE R244, R3, 0x4, R236 ;  /* 0x0000000403f47825 */ /* 0x002fca00078e02ec */
[----:B------:R1:W-:Y:S04]  /*5ddb0*/  @P1 STG.E [R244.64], R228 ;  /* 0x000000e4f4001986 */ /* 0x0003e8000c101908 */
[----:B-1----:R-:W4:Y:S01]  /*5ddc0*/  LDL.LU R228, [R1+0x2b0] ;  /* 0x0002b00001e47983 */ /* 0x002f220000300800 */
[----:B------:R-:W-:Y:S02]  /*5ddd0*/  ISETP.LT.AND P2, PT, R11, c[0x0][0x178], !P0 ;  /* 0x00005e000b007a0c */ /* 0x000fe40004741270 */
[----:B------:R-:W-:Y:S01]  /*5dde0*/  ISETP.LT.AND P1, PT, R187, c[0x0][0x178], !P0 ;  /* 0x00005e00bb007a0c */ /* 0x000fe20004721270 */
[----:B------:R-:W-:Y:S01]  /*5ddf0*/  IMAD.WIDE R244, R3, 0x4, R234 ;  /* 0x0000000403f47825 */ /* 0x000fe200078e02ea */
[----:B------:R-:W-:Y:S01]  /*5de00*/  ISETP.LT.AND P0, PT, R115, c[0x0][0x178], !P0 ;  /* 0x00005e0073007a0c */ /* 0x000fe20004701270 */
[----:B------:R-:W4:Y:S08]  /*5de10*/  LDL.LU R0, [R1+0x2284] ;  /* 0x0022840001007983 */ /* 0x000f300000300800 */
[----:B--2---:R1:W-:Y:S02]  /*5de20*/  @P2 STG.E [R244.64], R247 ;  /* 0x000000f7f4002986 */ /* 0x0043e4000c101908 */
[----:B-1----:R-:W-:-:S02]  /*5de30*/  IMAD.WIDE R244, R3, 0x4, R232 ;  /* 0x0000000403f47825 */ /* 0x002fc400078e02e8 */
[----:B------:R-:W2:Y:S04]  /*5de40*/  LDL.LU R247, [R1+0x210] ;  /* 0x0002100001f77983 */ /* 0x000ea80000300800 */
[----:B---3--:R1:W-:Y:S02]  /*5de50*/  @P1 STG.E [R244.64], R25 ;  /* 0x00000019f4001986 */ /* 0x0083e4000c101908 */
[C---:B-1----:R-:W-:Y:S01]  /*5de60*/  IMAD.WIDE R244, R3.reuse, 0x4, R182 ;  /* 0x0000000403f47825 */ /* 0x042fe200078e02b6 */
[----:B------:R-:W-:Y:S01]  /*5de70*/  IADD3 R3, R3, c[0x0][0x198], RZ ;  /* 0x0000660003037a10 */ /* 0x000fe20007ffe0ff */
[----:B------:R-:W3:Y:S04]  /*5de80*/  LDL.LU R25, [R1+0x140] ;  /* 0x0001400001197983 */ /* 0x000ee80000300800 */
[----:B----4-:R1:W-:Y:S01]  /*5de90*/  @P0 STG.E [R244.64], R229 ;  /* 0x000000e5f4000986 */ /* 0x0103e2000c101908 */
[----:B------:R-:W-:-:S04]  /*5dea0*/  ISETP.GE.AND P1, PT, R23, c[0x0][0x17c], PT ;  /* 0x00005f0017007a0c */ /* 0x000fc80003f26270 */
[----:B------:R-:W-:Y:S02]  /*5deb0*/  ISETP.LT.AND P0, PT, R142, c[0x0][0x178], !P1 ;  /* 0x00005e008e007a0c */ /* 0x000fe40004f01270 */
[----:B------:R-:W-:Y:S01]  /*5dec0*/  ISETP.LT.AND P2, PT, R227, c[0x0][0x178], !P1 ;  /* 0x00005e00e3007a0c */ /* 0x000fe20004f41270 */
[----:B-1----:R-:W-:Y:S01]  /*5ded0*/  IMAD.WIDE R244, R3, 0x4, R242 ;  /* 0x0000000403f47825 */ /* 0x002fe200078e02f2 */
[----:B------:R-:W-:Y:S01]  /*5dee0*/  ISETP.LT.AND P3, PT, R143, c[0x0][0x178], !P1 ;  /* 0x00005e008f007a0c */ /* 0x000fe20004f61270 */
[----:B------:R-:W4:Y:S04]  /*5def0*/  LDL.LU R229, [R1+0x110] ;  /* 0x0001100001e57983 */ /* 0x000f280000300800 */
[----:B------:R-:W4:Y:S04]  /*5df00*/  LDL.LU R251, [R1+0xe0] ;  /* 0x0000e00001fb7983 */ /* 0x000f280000300800 */
[----:B------:R-:W4:Y:S04]  /*5df10*/  LDL.LU R26, [R1+0x334] ;  /* 0x00033400011a7983 */ /* 0x000f280000300800 */
[----:B------:R1:W-:Y:S01]  /*5df20*/  @P0 STG.E [R244.64], R24 ;  /* 0x00000018f4000986 */ /* 0x0003e2000c101908 */
[----:B------:R-:W-:Y:S01]  /*5df30*/  ISETP.LT.AND P0, PT, R151, c[0x0][0x178], !P1 ;  /* 0x00005e0097007a0c */ /* 0x000fe20004f01270 */
[----:B-1----:R-:W-:-:S05]  /*5df40*/  IMAD.WIDE R244, R3, 0x4, R240 ;  /* 0x0000000403f47825 */ /* 0x002fca00078e02f0 */
[----:B------:R1:W-:Y:S02]  /*5df50*/  @P2 STG.E [R244.64], R231 ;  /* 0x000000e7f4002986 */ /* 0x0003e4000c101908 */
[----:B-1----:R-:W-:-:S05]  /*5df60*/  IMAD.WIDE R244, R3, 0x4, R180 ;  /* 0x0000000403f47825 */ /* 0x002fca00078e02b4 */
[----:B------:R1:W-:Y:S02]  /*5df70*/  @P0 STG.E [R244.64], R230 ;  /* 0x000000e6f4000986 */ /* 0x0003e4000c101908 */
[----:B-1----:R-:W-:Y:S02]  /*5df80*/  IMAD.WIDE R244, R3, 0x4, R238 ;  /* 0x0000000403f47825 */ /* 0x002fe400078e02ee */
[----:B------:R-:W4:Y:S04]  /*5df90*/  LDL.LU R230, [R1+0x314] ;  /* 0x0003140001e67983 */ /* 0x000f280000300800 */
[----:B------:R1:W-:Y:S04]  /*5dfa0*/  @P3 STG.E [R244.64], R228 ;  /* 0x000000e4f4003986 */ /* 0x0003e8000c101908 */
[----:B-1----:R-:W4:Y:S04]  /*5dfb0*/  LDL.LU R228, [R1+0xe4] ;  /* 0x0000e40001e47983 */ /* 0x002f280000300800 */
[----:B------:R-:W4:Y:S04]  /*5dfc0*/  LDL.LU R27, [R1+0x2288] ;  /* 0x00228800011b7983 */ /* 0x000f280000300800 */
[----:B------:R-:W4:Y:S04]  /*5dfd0*/  LDL.LU R23, [R1+0x2f4] ;  /* 0x0002f40001177983 */ /* 0x000f280000300800 */
[----:B------:R-:W4:Y:S04]  /*5dfe0*/  LDL.LU R24, [R1+0x2b4] ;  /* 0x0002b40001187983 */ /* 0x000f280000300800 */
[----:B------:R-:W4:Y:S01]  /*5dff0*/  LDL.LU R231, [R1+0x214] ;  /* 0x0002140001e77983 */ /* 0x000f220000300800 */
[----:B------:R-:W-:-:S02]  /*5e000*/  ISETP.LT.AND P4, PT, R43, c[0x0][0x178], !P1 ;  /* 0x00005e002b007a0c */ /* 0x000fc40004f81270 */
[----:B------:R-:W-:Y:S01]  /*5e010*/  ISETP.LT.AND P2, PT, R11, c[0x0][0x178], !P1 ;  /* 0x00005e000b007a0c */ /* 0x000fe20004f41270 */
[----:B------:R-:W-:Y:S01]  /*5e020*/  IMAD.WIDE R244, R3, 0x4, R236 ;  /* 0x0000000403f47825 */ /* 0x000fe200078e02ec */
[----:B------:R-:W-:Y:S02]  /*5e030*/  ISETP.LT.AND P3, PT, R187, c[0x0][0x178], !P1 ;  /* 0x00005e00bb007a0c */ /* 0x000fe40004f61270 */
[----:B------:R-:W-:Y:S02]  /*5e040*/  ISETP.GE.AND P0, PT, R0, c[0x0][0x17c], PT ;  /* 0x00005f0000007a0c */ /* 0x000fe40003f06270 */
[----:B------:R-:W-:Y:S02]  /*5e050*/  ISETP.LT.AND P1, PT, R115, c[0x0][0x178], !P1 ;  /* 0x00005e0073007a0c */ /* 0x000fe40004f21270 */
[----:B------:R-:W-:Y:S02]  /*5e060*/  ISETP.LT.AND P6, PT, R227, c[0x0][0x178], !P0 ;  /* 0x00005e00e3007a0c */ /* 0x000fe400047c1270 */
[----:B------:R-:W-:-:S02]  /*5e070*/  IADD3 R0, R3, c[0x0][0x198], RZ ;  /* 0x0000660003007a10 */ /* 0x000fc40007ffe0ff */
[----:B------:R-:W-:-:S03]  /*5e080*/  ISETP.LT.AND P5, PT, R43, c[0x0][0x178], !P0 ;  /* 0x00005e002b007a0c */ /* 0x000fc600047a1270 */
[----:B------:R-:W-:Y:S01]  /*5e090*/  IMAD.WIDE R248, R0, 0x4, R240 ;  /* 0x0000000400f87825 */ /* 0x000fe200078e02f0 */
[----:B--2---:R1:W-:Y:S01]  /*5e0a0*/  @P4 STG.E [R244.64], R247 ;  /* 0x000000f7f4004986 */ /* 0x0043e2000c101908 */
[----:B------:R-:W-:Y:S02]  /*5e0b0*/  ISETP.LT.AND P4, PT, R142, c[0x0][0x178], !P0 ;  /* 0x00005e008e007a0c */ /* 0x000fe40004781270 */
[----:B-1----:R-:W-:-:S04]  /*5e0c0*/  IMAD.WIDE R246, R3, 0x4, R234 ;  /* 0x0000000403f67825 */ /* 0x002fc800078e02ea */
[----:B------:R-:W-:Y:S01]  /*5e0d0*/  IMAD.WIDE R244, R3, 0x4, R232 ;  /* 0x0000000403f47825 */ /* 0x000fe200078e02e8 */
[----:B---3--:R1:W-:Y:S01]  /*5e0e0*/  @P2 STG.E [R246.64], R25 ;  /* 0x00000019f6002986 */ /* 0x0083e2000c101908 */
[----:B------:R-:W-:-:S03]  /*5e0f0*/  ISETP.LT.AND P2, PT, R151, c[0x0][0x178], !P0 ;  /* 0x00005e0097007a0c */ /* 0x000fc60004741270 */
[----:B-1----:R-:W2:Y:S01]  /*5e100*/  LDL.LU R25, [R1+0x144] ;  /* 0x0001440001197983 */ /* 0x002ea20000300800 */
[----:B------:R-:W-:-:S03]  /*5e110*/  IMAD.WIDE R246, R0, 0x4, R242 ;  /* 0x0000000400f67825 */ /* 0x000fc600078e02f2 */
[----:B----4-:R1:W-:Y:S01]  /*5e120*/  @P3 STG.E [R244.64], R229 ;  /* 0x000000e5f4003986 */ /* 0x0103e2000c101908 */
[----:B------:R-:W-:-:S03]  /*5e130*/  ISETP.LT.AND P3, PT, R143, c[0x0][0x178], !P0 ;  /* 0x00005e008f007a0c */ /* 0x000fc60004761270 */
[----:B-1----:R-:W3:Y:S01]  /*5e140*/  LDL.LU R229, [R1+0x114] ;  /* 0x0001140001e57983 */ /* 0x002ee20000300800 */
[----:B------:R-:W-:-:S05]  /*5e150*/  IMAD.WIDE R244, R3, 0x4, R182 ;  /* 0x0000000403f47825 */ /* 0x000fca00078e02b6 */
[----:B------:R1:W-:Y:S04]  /*5e160*/  @P1 STG.E [R244.64], R251 ;  /* 0x000000fbf4001986 */ /* 0x0003e8000c101908 */
[----:B------:R4:W-:Y:S01]  /*5e170*/  @P4 STG.E [R246.64], R26 ;  /* 0x0000001af6004986 */ /* 0x0009e2000c101908 */
[----:B-1----:R-:W-:-:S04]  /*5e180*/  IMAD.WIDE R244, R0, 0x4, R180 ;  /* 0x0000000400f47825 */ /* 0x002fc800078e02b4 */
[C---:B----4-:R-:W-:Y:S01]  /*5e190*/  IMAD.WIDE R246, R0.reuse, 0x4, R238 ;  /* 0x0000000400f67825 */ /* 0x050fe200078e02ee */
[----:B------:R1:W-:Y:S04]  /*5e1a0*/  @P6 STG.E [R248.64], R230 ;  /* 0x000000e6f8006986 */ /* 0x0003e8000c101908 */
[----:B-1----:R-:W4:Y:S01]  /*5e1b0*/  LDL.LU R230, [R1+0x360] ;  /* 0x0003600001e67983 */ /* 0x002f220000300800 */
[----:B------:R-:W-:Y:S01]  /*5e1c0*/  IMAD.WIDE R248, R0, 0x4, R236 ;  /* 0x0000000400f87825 */ /* 0x000fe200078e02ec */
[----:B------:R-:W-:Y:S02]  /*5e1d0*/  ISETP.GE.AND P1, PT, R27, c[0x0][0x17c], PT ;  /* 0x00005f001b007a0c */ /* 0x000fe40003f26270 */
[----:B------:R-:W4:Y:S04]  /*5e1e0*/  LDL.LU R27, [R1+0x350] ;  /* 0x00035000011b7983 */ /* 0x000f280000300800 */
[----:B------:R-:W4:Y:S04]  /*5e1f0*/  LDL.LU R26, [R1+0x340] ;  /* 0x00034000011a7983 */ /* 0x000f280000300800 */
[----:B------:R1:W-:Y:S04]  /*5e200*/  @P2 STG.E [R244.64], R23 ;  /* 0x00000017f4002986 */ /* 0x0003e8000c101908 */
[----:B------:R-:W4:Y:S04]  /*5e210*/  LDL.LU R3, [R1+0x228c] ;  /* 0x00228c0001037983 */ /* 0x000f280000300800 */
[----:B------:R1:W-:Y:S04]  /*5e220*/  @P3 STG.E [R246.64], R24 ;  /* 0x00000018f6003986 */ /* 0x0003e8000c101908 */
[----:B-1----:R-:W4:Y:S04]  /*5e230*/  LDL.LU R23, [R1+0x320] ;  /* 0x0003200001177983 */ /* 0x002f280000300800 */
[----:B------:R1:W-:Y:S04]  /*5e240*/  @P5 STG.E [R248.64], R231 ;  /* 0x000000e7f8005986 */ /* 0x0003e8000c101908 */
[----:B------:R-:W4:Y:S04]  /*5e250*/  LDL.LU R24, [R1+0x300] ;  /* 0x0003000001187983 */ /* 0x000f280000300800 */
[----:B-1----:R-:W4:Y:S01]  /*5e260*/  LDL.LU R231, [R1+0x2e0] ;  /* 0x0002e00001e77983 */ /* 0x002f220000300800 */
[----:B------:R-:W-:-:S02]  /*5e270*/  ISETP.LT.AND P4, PT, R11, c[0x0][0x178], !P0 ;  /* 0x00005e000b007a0c */ /* 0x000fc40004781270 */
[----:B------:R-:W-:Y:S01]  /*5e280*/  ISETP.LT.AND P6, PT, R187, c[0x0][0x178], !P0 ;  /* 0x00005e00bb007a0c */ /* 0x000fe200047c1270 */
[----:B------:R-:W-:Y:S01]  /*5e290*/  IMAD.WIDE R248, R0, 0x4, R234 ;  /* 0x0000000400f87825 */ /* 0x000fe200078e02ea */
[----:B------:R-:W-:Y:S01]  /*5e2a0*/  ISETP.LT.AND P0, PT, R115, c[0x0][0x178], !P0 ;  /* 0x00005e0073007a0c */ /* 0x000fe20004701270 */
[----:B------:R-:W4:Y:S01]  /*5e2b0*/  LDL.LU R251, [R1+0x250] ;  /* 0x0002500001fb7983 */ /* 0x000f220000300800 */
[----:B------:R-:W-:Y:S01]  /*5e2c0*/  ISETP.LT.AND P2, PT, R142, c[0x0][0x178], !P1 ;  /* 0x00005e008e007a0c */ /* 0x000fe20004f41270 */
[----:B------:R-:W-:Y:S01]  /*5e2d0*/  IMAD.WIDE R246, R0, 0x4, R232 ;  /* 0x0000000400f67825 */ /* 0x000fe200078e02e8 */
[----:B------:R-:W-:-:S03]  /*5e2e0*/  ISETP.LT.AND P3, PT, R227, c[0x0][0x178], !P1 ;  /* 0x00005e00e3007a0c */ /* 0x000fc60004f61270 */
[C---:B------:R-:W-:Y:S01]  /*5e2f0*/  IMAD.WIDE R244, R0.reuse, 0x4, R182 ;  /* 0x0000000400f47825 */ /* 0x040fe200078e02b6 */
[----:B------:R-:W-:Y:S02]  /*5e300*/  IADD3 R0, R0, c[0x0][0x198], RZ ;  /* 0x0000660000007a10 */ /* 0x000fe40007ffe0ff */
[----:B------:R-:W-:Y:S01]  /*5e310*/  ISETP.LT.AND P5, PT, R151, c[0x0][0x178], !P1 ;  /* 0x00005e0097007a0c */ /* 0x000fe20004fa1270 */
[----:B--2---:R1:W-:Y:S01]  /*5e320*/  @P4 STG.E [R248.64], R25 ;  /* 0x00000019f8004986 */ /* 0x0043e2000c101908 */
[----:B------:R-:W-:Y:S01]  /*5e330*/  ISETP.LT.AND P4, PT, R43, c[0x0][0x178], !P1 ;  /* 0x00005e002b007a0c */ /* 0x000fe20004f81270 */
[----:B-1----:R-:W-:Y:S02]  /*5e340*/  IMAD.WIDE R248, R0, 0x4, R180 ;  /* 0x0000000400f87825 */ /* 0x002fe400078e02b4 */
[----:B---3--:R1:W-:Y:S04]  /*5e350*/  @P6 STG.E [R246.64], R229 ;  /* 0x000000e5f6006986 */ /* 0x0083e8000c101908 */
[----:B------:R2:W-:Y:S01]  /*5e360*/  @P0 STG.E [R244.64], R228 ;  /* 0x000000e4f4000986 */ /* 0x0005e2000c101908 */
[----:B------:R-:W-:-:S02]  /*5e370*/  ISETP.LT.AND P0, PT, R143, c[0x0][0x178], !P1 ;  /* 0x00005e008f007a0c */ /* 0x000fc40004f01270 */
[----:B------:R-:W-:Y:S01]  /*5e380*/  ISETP.LT.AND P6, PT, R11, c[0x0][0x178], !P1 ;  /* 0x00005e000b007a0c */ /* 0x000fe20004fc1270 */
[----:B-1----:R-:W3:Y:S01]  /*5e390*/  LDL.LU R229, [R1+0x150] ;  /* 0x0001500001e57983 */ /* 0x002ee20000300800 */
[----:B------:R-:W-:-:S03]  /*5e3a0*/  IMAD.WIDE R246, R0, 0x4, R240 ;  /* 0x0000000400f67825 */ /* 0x000fc600078e02f0 */
[----:B--2---:R-:W2:Y:S01]  /*5e3b0*/  LDL.LU R228, [R1+0x364] ;  /* 0x0003640001e47983 */ /* 0x004ea20000300800 */
[----:B------:R-:W-:-:S03]  /*5e3c0*/  IMAD.WIDE R244, R0, 0x4, R242 ;  /* 0x0000000400f47825 */ /* 0x000fc600078e02f2 */
[----:B------:R-:W2:Y:S04]  /*5e3d0*/  LDL.LU R25, [R1+0x324] ;  /* 0x0003240001197983 */ /* 0x000ea80000300800 */
[----:B----4-:R1:W-:Y:S04]  /*5e3e0*/  @P2 STG.E [R244.64], R230 ;  /* 0x000000e6f4002986 */ /* 0x0103e8000c101908 */
[----:B-1----:R-:W4:Y:S01]  /*5e3f0*/  LDL.LU R230, [R1+0x254] ;  /* 0x0002540001e67983 */ /* 0x002f220000300800 */
[----:B------:R-:W-:-:S03]  /*5e400*/  IMAD.WIDE R244, R0, 0x4, R234 ;  /* 0x0000000400f47825 */ /* 0x000fc600078e02ea */
[----:B------:R1:W-:Y:S04]  /*5e410*/  @P3 STG.E [R246.64], R27 ;  /* 0x0000001bf6003986 */ /* 0x0003e8000c101908 */
[----:B------:R1:W-:Y:S02]  /*5e420*/  @P5 STG.E [R248.64], R26 ;  /* 0x0000001af8005986 */ /* 0x0003e4000c101908 */
[C---:B-1----:R-:W-:Y:S02]  /*5e430*/  IMAD.WIDE R246, R0.reuse, 0x4, R238 ;  /* 0x0000000400f67825 */ /* 0x042fe400078e02ee */
[----:B------:R-:W4:Y:S02]  /*5e440*/  LDL.LU R27, [R1+0x354] ;  /* 0x00035400011b7983 */ /* 0x000f240000300800 */
[----:B------:R-:W-:-:S02]  /*5e450*/  IMAD.WIDE R248, R0, 0x4, R236 ;  /* 0x0000000400f87825 */ /* 0x000fc400078e02ec */
[----:B------:R-:W4:Y:S04]  /*5e460*/  LDL.LU R26, [R1+0x344] ;  /* 0x00034400011a7983 */ /* 0x000f280000300800 */
[----:B------:R1:W-:Y:S04]  /*5e470*/  @P0 STG.E [R246.64], R23 ;  /* 0x00000017f6000986 */ /* 0x0003e8000c101908 */
[----:B------:R1:W-:Y:S04]  /*5e480*/  @P4 STG.E [R248.64], R24 ;  /* 0x00000018f8004986 */ /* 0x0003e8000c101908 */
[----:B-1----:R-:W4:Y:S04]  /*5e490*/  LDL.LU R23, [R1+0x2290] ;  /* 0x0022900001177983 */ /* 0x002f280000300800 */
[----:B------:R1:W-:Y:S04]  /*5e4a0*/  @P6 STG.E [R244.64], R231 ;  /* 0x000000e7f4006986 */ /* 0x0003e8000c101908 */
[----:B------:R-:W4:Y:S04]  /*5e4b0*/  LDL.LU R24, [R1+0x304] ;  /* 0x0003040001187983 */ /* 0x000f280000300800 */
[----:B-1----:R-:W4:Y:S01]  /*5e4c0*/  LDL.LU R231, [R1+0x2e4] ;  /* 0x0002e40001e77983 */ /* 0x002f220000300800 */
[----:B------:R-:W-:-:S02]  /*5e4d0*/  ISETP.GE.AND P2, PT, R3, c[0x0][0x17c], PT ;  /* 0x00005f0003007a0c */ /* 0x000fc40003f46270 */
[----:B------:R-:W-:Y:S02]  /*5e4e0*/  ISETP.LT.AND P3, PT, R187, c[0x0][0x178], !P1 ;  /* 0x00005e00bb007a0c */ /* 0x000fe40004f61270 */
[----:B------:R-:W-:Y:S02]  /*5e4f0*/  ISETP.LT.AND P1, PT, R115, c[0x0][0x178], !P1 ;  /* 0x00005e0073007a0c */ /* 0x000fe40004f21270 */
[----:B------:R-:W-:Y:S02]  /*5e500*/  ISETP.LT.AND P5, PT, R142, c[0x0][0x178], !P2 ;  /* 0x00005e008e007a0c */ /* 0x000fe400057a1270 */
[C---:B------:R-:W-:Y:S01]  /*5e510*/  IADD3 R3, R0.reuse, c[0x0][0x198], RZ ;  /* 0x0000660000037a10 */ /* 0x040fe20007ffe0ff */
[C---:B------:R-:W-:Y:S01]  /*5e520*/  IMAD.WIDE R244, R0.reuse, 0x4, R232 ;  /* 0x0000000400f47825 */ /* 0x040fe200078e02e8 */
[----:B------:R-:W-:Y:S02]  /*5e530*/  ISETP.LT.AND P0, PT, R227, c[0x0][0x178], !P2 ;  /* 0x00005e00e3007a0c */ /* 0x000fe40005701270 */
[----:B------:R-:W-:Y:S01]  /*5e540*/  ISETP.LT.AND P4, PT, R151, c[0x0][0x178], !P2 ;  /* 0x00005e0097007a0c */ /* 0x000fe20005781270 */
[----:B------:R-:W-:Y:S01]  /*5e550*/  IMAD.WIDE R246, R0, 0x4, R182 ;  /* 0x0000000400f67825 */ /* 0x000fe200078e02b6 */
[----:B------:R-:W-:Y:S01]  /*5e560*/  ISETP.LT.AND P6, PT, R143, c[0x0][0x178], !P2 ;  /* 0x00005e008f007a0c */ /* 0x000fe200057c1270 */
[----:B------:R1:W-:Y:S02]  /*5e570*/  @P3 STG.E [R244.64], R251 ;  /* 0x000000fbf4003986 */ /* 0x0003e4000c101908 */
[----:B------:R-:W-:Y:S01]  /*5e580*/  IMAD.WIDE R248, R3, 0x4, R242 ;  /* 0x0000000403f87825 */ /* 0x000fe200078e02f2 */
[----:B------:R-:W-:-:S03]  /*5e590*/  ISETP.LT.AND P3, PT, R11, c[0x0][0x178], !P2 ;  /* 0x00005e000b007a0c */ /* 0x000fc60005761270 */
[----:B-1----:R-:W-:Y:S01]  /*5e5a0*/  IMAD.WIDE R244, R3, 0x4, R240 ;  /* 0x0000000403f47825 */ /* 0x002fe200078e02f0 */
[----:B---3--:R1:W-:Y:S01]  /*5e5b0*/  @P1 STG.E [R246.64], R229 ;  /* 0x000000e5f6001986 */ /* 0x0083e2000c101908 */
[----:B------:R-:W-:-:S03]  /*5e5c0*/  ISETP.LT.AND P1, PT, R43, c[0x0][0x178], !P2 ;  /* 0x00005e002b007a0c */ /* 0x000fc60005721270 */
[----:B--2---:R2:W-:Y:S01]  /*5e5d0*/  @P5 STG.E [R248.64], R228 ;  /* 0x000000e4f8005986 */ /* 0x0045e2000c101908 */
[----:B------:R-:W-:Y:S01]  /*5e5e0*/  ISETP.LT.AND P5, PT, R187, c[0x0][0x178], !P2 ;  /* 0x00005e00bb007a0c */ /* 0x000fe200057a1270 */
[----:B-1----:R-:W-:-:S04]  /*5e5f0*/  IMAD.WIDE R246, R3, 0x4, R180 ;  /* 0x0000000403f67825 */ /* 0x002fc800078e02b4 */
[C---:B--2---:R-:W-:Y:S01]  /*5e600*/  IMAD.WIDE R248, R3.reuse, 0x4, R238 ;  /* 0x0000000403f87825 */ /* 0x044fe200078e02ee */
[----:B------:R-:W2:Y:S04]  /*5e610*/  LDL.LU R228, [R1+0x154] ;  /* 0x0001540001e47983 */ /* 0x000ea80000300800 */
[----:B------:R-:W3:Y:S04]  /*5e620*/  LDL.LU R229, [R1+0x138] ;  /* 0x0001380001e57983 */ /* 0x000ee80000300800 */
[----:B----4-:R1:W-:Y:S04]  /*5e630*/  @P0 STG.E [R244.64], R27 ;  /* 0x0000001bf4000986 */ /* 0x0103e8000c101908 */
[----:B------:R4:W-:Y:S04]  /*5e640*/  @P4 STG.E [R246.64], R26 ;  /* 0x0000001af6004986 */ /* 0x0009e8000c101908 */
[----:B------:R4:W-:Y:S01]  /*5e650*/  @P6 STG.E [R248.64], R25 ;  /* 0x00000019f8006986 */ /* 0x0009e2000c101908 */
[----:B-1----:R-:W-:-:S04]  /*5e660*/  IMAD.WIDE R244, R3, 0x4, R232 ;  /* 0x0000000403f47825 */ /* 0x002fc800078e02e8 */
[----:B----4-:R-:W-:-:S04]  /*5e670*/  IMAD.WIDE R246, R3, 0x4, R236 ;  /* 0x0000000403f67825 */ /* 0x010fc800078e02ec */
[----:B------:R-:W-:Y:S01]  /*5e680*/  IMAD.WIDE R248, R3, 0x4, R234 ;  /* 0x0000000403f87825 */ /* 0x000fe200078e02ea */
[----:B------:R-:W-:Y:S02]  /*5e690*/  ISETP.GE.AND P0, PT, R23, c[0x0][0x17c], PT ;  /* 0x00005f0017007a0c */ /* 0x000fe40003f06270 */
[----:B------:R-:W4:Y:S04]  /*5e6a0*/  LDL.LU R23, [R1+0x108] ;  /* 0x0001080001177983 */ /* 0x000f280000300800 */
[----:B------:R-:W4:Y:S04]  /*5e6b0*/  LDL.LU R27, [R1+0xd8] ;  /* 0x0000d800011b7983 */ /* 0x000f280000300800 */
[----:B------:R-:W-:Y:S04]  /*5e6c0*/  @P1 STG.E [R246.64], R24 ;  /* 0x00000018f6001986 */ /* 0x000fe8000c101908 */
[----:B------:R-:W4:Y:S04]  /*5e6d0*/  LDL.LU R26, [R1+0x98] ;  /* 0x00009800011a7983 */ /* 0x000f280000300800 */
[----:B------:R-:W-:Y:S04]  /*5e6e0*/  @P3 STG.E [R248.64], R231 ;  /* 0x000000e7f8003986 */ /* 0x000fe8000c101908 */
[----:B------:R-:W4:Y:S04]  /*5e6f0*/  LDL.LU R25, [R1+0x78] ;  /* 0x0000780001197983 */ /* 0x000f280000300800 */
[----:B------:R1:W-:Y:S04]  /*5e700*/  @P5 STG.E [R244.64], R230 ;  /* 0x000000e6f4005986 */ /* 0x0003e8000c101908 */
[----:B-1----:R-:W4:Y:S04]  /*5e710*/  LDL.LU R230, [R1+0x2294] ;  /* 0x0022940001e67983 */ /* 0x002f280000300800 */
[----:B------:R-:W4:Y:S01]  /*5e720*/  LDL.LU R24, [R1+0x58] ;  /* 0x0000580001187983 */ /* 0x000f220000300800 */
[----:B------:R-:W-:-:S02]  /*5e730*/  ISETP.LT.AND P2, PT, R115, c[0x0][0x178], !P2 ;  /* 0x00005e0073007a0c */ /* 0x000fc40005741270 */
[----:B------:R-:W-:Y:S02]  /*5e740*/  ISETP.LT.AND P4, PT, R142, c[0x0][0x178], !P0 ;  /* 0x00005e008e007a0c */ /* 0x000fe40004781270 */
[C---:B------:R-:W-:Y:S01]  /*5e750*/  IADD3 R0, R3.reuse, c[0x0][0x198], RZ ;  /* 0x0000660003007a10 */ /* 0x040fe20007ffe0ff */
[----:B------:R-:W-:Y:S01]  /*5e760*/  IMAD.WIDE R244, R3, 0x4, R182 ;  /* 0x0000000403f47825 */ /* 0x000fe200078e02b6 */
[----:B------:R-:W-:-:S03]  /*5e770*/  ISETP.LT.AND P1, PT, R227, c[0x0][0x178], !P0 ;  /* 0x00005e00e3007a0c */ /* 0x000fc60004721270 */
[C---:B------:R-:W-:Y:S01]  /*5e780*/  IMAD.WIDE R246, R0.reuse, 0x4, R242 ;  /* 0x0000000400f67825 */ /* 0x040fe200078e02f2 */
[----:B------:R-:W-:Y:S02]  /*5e790*/  ISETP.LT.AND P3, PT, R151, c[0x0][0x178], !P0 ;  /* 0x00005e0097007a0c */ /* 0x000fe40004761270 */
[----:B------:R-:W-:Y:S02]  /*5e7a0*/  ISETP.LT.AND P5, PT, R143, c[0x0][0x178], !P0 ;  /* 0x00005e008f007a0c */ /* 0x000fe400047a1270 */
[----:B------:R-:W-:Y:S01]  /*5e7b0*/  ISETP.LT.AND P6, PT, R43, c[0x0][0x178], !P0 ;  /* 0x00005e002b007a0c */ /* 0x000fe200047c1270 */
[----:B------:R-:W-:-:S04]  /*5e7c0*/  IMAD.WIDE R248, R0, 0x4, R238 ;  /* 0x0000000400f87825 */ /* 0x000fc800078e02ee */
[C---:B------:R-:W-:Y:S01]  /*5e7d0*/  IMAD.WIDE R250, R0.reuse, 0x4, R236 ;  /* 0x0000000400fa7825 */ /* 0x040fe200078e02ec */
[C---:B------:R-:W-:Y:S01]  /*5e7e0*/  IADD3 R3, R0.reuse, c[0x0][0x198], RZ ;  /* 0x0000660000037a10 */ /* 0x040fe20007ffe0ff */
[----:B--2---:R1:W-:Y:S04]  /*5e7f0*/  @P2 STG.E [R244.64], R228 ;  /* 0x000000e4f4002986 */ /* 0x0043e8000c101908 */
[----:B---3--:R2:W-:Y:S01]  /*5e800*/  @P4 STG.E [R246.64], R229 ;  /* 0x000000e5f6004986 */ /* 0x0085e2000c101908 */
[----:B------:R-:W-:Y:S01]  /*5e810*/  ISETP.LT.AND P4, PT, R11, c[0x0][0x178], !P0 ;  /* 0x00005e000b007a0c */ /* 0x000fe20004781270 */
[C---:B-1----:R-:W-:Y:S02]  /*5e820*/  IMAD.WIDE R244, R0.reuse, 0x4, R240 ;  /* 0x0000000400f47825 */ /* 0x042fe400078e02f0 */
[----:B------:R-:W3:Y:S02]  /*5e830*/  LDL.LU R228, [R1+0x10c] ;  /* 0x00010c0001e47983 */ /* 0x000ee40000300800 */
[----:B--2---:R-:W-:-:S02]  /*5e840*/  IMAD.WIDE R246, R0, 0x4, R180 ;  /* 0x0000000400f67825 */ /* 0x004fc400078e02b4 */
[----:B------:R-:W2:Y:S04]  /*5e850*/  LDL.LU R231, [R1+0x38] ;  /* 0x0000380001e77983 */ /* 0x000ea80000300800 */
[----:B------:R-:W2:Y:S04]  /*5e860*/  LDL.LU R229, [R1+0x13c] ;  /* 0x00013c0001e57983 */ /* 0x000ea80000300800 */
[----:B----4-:R1:W-:Y:S04]  /*5e870*/  @P1 STG.E [R244.64], R23 ;  /* 0x00000017f4001986 */ /* 0x0103e8000c101908 */
[----:B------:R4:W-:Y:S01]  /*5e880*/  @P3 STG.E [R246.64], R27 ;  /* 0x0000001bf6003986 */ /* 0x0009e2000c101908 */
[----:B-1----:R-:W-:-:S03]  /*5e890*/  IMAD.WIDE R244, R0, 0x4, R234 ;  /* 0x0000000400f47825 */ /* 0x002fc600078e02ea */
[----:B------:R1:W-:Y:S01]  /*5e8a0*/  @P5 STG.E [R248.64], R26 ;  /* 0x0000001af8005986 */ /* 0x0003e2000c101908 */
[----:B----4-:R-:W-:-:S03]  /*5e8b0*/  IMAD.WIDE R246, R0, 0x4, R182 ;  /* 0x0000000400f67825 */ /* 0x010fc600078e02b6 */
[----:B------:R4:W-:Y:S01]  /*5e8c0*/  @P6 STG.E [R250.64], R25 ;  /* 0x00000019fa006986 */ /* 0x0009e2000c101908 */
[----:B------:R-:W-:-:S03]  /*5e8d0*/  ISETP.GE.AND P2, PT, R230, c[0x0][0x17c], PT ;  /* 0x00005f00e6007a0c */ /* 0x000fc60003f46270 */
[----:B------:R-:W2:Y:S04]  /*5e8e0*/  LDL.LU R230, [R1+0x4c] ;  /* 0x00004c0001e67983 */ /* 0x000ea80000300800 */
[----:B------:R-:W2:Y:S04]  /*5e8f0*/  LDL.LU R27, [R1+0xdc] ;  /* 0x0000dc00011b7983 */ /* 0x000ea80000300800 */
[----:B-1----:R-:W2:Y:S04]  /*5e900*/  LDL.LU R26, [R1+0x9c] ;  /* 0x00009c00011a7983 */ /* 0x002ea80000300800 */
[----:B----4-:R-:W2:Y:S04]  /*5e910*/  LDL.LU R25, [R1+0x7c] ;  /* 0x00007c0001197983 */ /* 0x010ea80000300800 */
[----:B------:R1:W-:Y:S04]  /*5e920*/  @P4 STG.E [R244.64], R24 ;  /* 0x00000018f4004986 */ /* 0x0003e8000c101908 */
[----:B------:R-:W2:Y:S04]  /*5e930*/  LDL.LU R23, [R1+0x2298] ;  /* 0x0022980001177983 */ /* 0x000ea80000300800 */
[----:B-1----:R-:W2:Y:S01]  /*5e940*/  LDL.LU R24, [R1+0x5c] ;  /* 0x00005c0001187983 */ /* 0x002ea20000300800 */
[----:B------:R-:W-:-:S03]  /*5e950*/  IMAD.WIDE R244, R0, 0x4, R232 ;  /* 0x0000000400f47825 */ /* 0x000fc600078e02e8 */
[----:B------:R-:W2:Y:S01]  /*5e960*/  LDL.LU R0, [R1+0x48] ;  /* 0x0000480001007983 */ /* 0x000ea20000300800 */
[----:B------:R-:W-:Y:S02]  /*5e970*/  ISETP.LT.AND P1, PT, R187, c[0x0][0x178], !P0 ;  /* 0x00005e00bb007a0c */ /* 0x000fe40004721270 */
[----:B------:R-:W-:Y:S02]  /*5e980*/  ISETP.LT.AND P0, PT, R115, c[0x0][0x178], !P0 ;  /* 0x00005e0073007a0c */ /* 0x000fe40004701270 */
[----:B------:R-:W-:Y:S01]  /*5e990*/  ISETP.LT.AND P3, PT, R142, c[0x0][0x178], !P2 ;  /* 0x00005e008e007a0c */ /* 0x000fe20005761270 */
[----:B------:R-:W-:Y:S01]  /*5e9a0*/  IMAD.WIDE R248, R3, 0x4, R242 ;  /* 0x0000000403f87825 */ /* 0x000fe200078e02f2 */
[----:B------:R-:W-:Y:S02]  /*5e9b0*/  ISETP.LT.AND P6, PT, R227, c[0x0][0x178], !P2 ;  /* 0x00005e00e3007a0c */ /* 0x000fe400057c1270 */
[----:B------:R-:W-:Y:S01]  /*5e9c0*/  ISETP.LT.AND P4, PT, R151, c[0x0][0x178], !P2 ;  /* 0x00005e0097007a0c */ /* 0x000fe20005781270 */
[----:B------:R-:W-:Y:S01]  /*5e9d0*/  IMAD.WIDE R250, R3, 0x4, R240 ;  /* 0x0000000403fa7825 */ /* 0x000fe200078e02f0 */
[----:B------:R-:W-:-:S03]  /*5e9e0*/  ISETP.LT.AND P5, PT, R143, c[0x0][0x178], !P2 ;  /* 0x00005e008f007a0c */ /* 0x000fc600057a1270 */
[----:B--2---:R-:W-:Y:S04]  /*5e9f0*/  @P1 STG.E [R244.64], R0 ;  /* 0x00000000f4001986 */ /* 0x004fe8000c101908 */
[----:B------:R1:W-:Y:S04]  /*5ea00*/  @P0 STG.E [R246.64], R231 ;  /* 0x000000e7f6000986 */ /* 0x0003e8000c101908 */
[----:B------:R2:W-:Y:S04]  /*5ea10*/  @P3 STG.E [R248.64], R229 ;  /* 0x000000e5f8003986 */ /* 0x0005e8000c101908 */
[----:B-1----:R-:W4:Y:S04]  /*5ea20*/  LDL.LU R231, [R1+0x3c] ;  /* 0x00003c0001e77983 */ /* 0x002f280000300800 */
[----:B--2---:R-:W2:Y:S01]  /*5ea30*/  LDL.LU R229, [R1+0x2d8] ;  /* 0x0002d80001e57983 */ /* 0x004ea20000300800 */
[----:B------:R-:W-:-:S02]  /*5ea40*/  ISETP.LT.AND P0, PT, R43, c[0x0][0x178], !P2 ;  /* 0x00005e002b007a0c */ /* 0x000fc40005701270 */
[----:B------:R-:W-:Y:S01]  /*5ea50*/  ISETP.LT.AND P1, PT, R11, c[0x0][0x178], !P2 ;  /* 0x00005e000b007a0c */ /* 0x000fe20005721270 */
[----:B---3--:R1:W-:Y:S01]  /*5ea60*/  @P6 STG.E [R250.64], R228 ;  /* 0x000000e4fa006986 */ /* 0x0083e2000c101908 */
[----:B------:R-:W-:Y:S01]  /*5ea70*/  IMAD.WIDE R244, R3, 0x4, R180 ;  /* 0x0000000403f47825 */ /* 0x000fe200078e02b4 */
[----:B------:R-:W-:-:S03]  /*5ea80*/  ISETP.LT.AND P6, PT, R187, c[0x0][0x178], !P2 ;  /* 0x00005e00bb007a0c */ /* 0x000fc600057c1270 */
[C---:B------:R-:W-:Y:S01]  /*5ea90*/  IMAD.WIDE R246, R3.reuse, 0x4, R238 ;  /* 0x0000000403f67825 */ /* 0x040fe200078e02ee */
[----:B------:R3:W-:Y:S03]  /*5eaa0*/  @P4 STG.E [R244.64], R27 ;  /* 0x0000001bf4004986 */ /* 0x0007e6000c101908 */
[----:B------:R-:W-:Y:S01]  /*5eab0*/  IMAD.WIDE R248, R3, 0x4, R236 ;  /* 0x0000000403f87825 */ /* 0x000fe200078e02ec */
[----:B------:R3:W-:Y:S01]  /*5eac0*/  @P5 STG.E [R246.64], R26 ;  /* 0x0000001af6005986 */ /* 0x0007e2000c101908 */
[----:B------:R-:W-:-:S03]  /*5ead0*/  ISETP.GE.AND P3, PT, R23, c[0x0][0x17c], PT ;  /* 0x00005f0017007a0c */ /* 0x000fc60003f66270 */
[----:B-1----:R-:W2:Y:S01]  /*5eae0*/  LDL.LU R228, [R1+0x248] ;  /* 0x0002480001e47983 */ /* 0x002ea20000300800 */
[----:B---3--:R-:W-:-:S03]  /*5eaf0*/  IMAD.WIDE R244, R3, 0x4, R234 ;  /* 0x0000000403f47825 */ /* 0x008fc600078e02ea */
[----:B------:R-:W-:Y:S01]  /*5eb00*/  @P0 STG.E [R248.64], R25 ;  /* 0x00000019f8000986 */ /* 0x000fe2000c101908 */
[----:B------:R-:W-:-:S03]  /*5eb10*/  IMAD.WIDE R246, R3, 0x4, R232 ;  /* 0x0000000403f67825 */ /* 0x000fc600078e02e8 */
[----:B------:R-:W3:Y:S04]  /*5eb20*/  LDL.LU R23, [R1+0x1e8] ;  /* 0x0001e80001177983 */ /* 0x000ee80000300800 */
[----:B------:R-:W3:Y:S04]  /*5eb30*/  LDL.LU R250, [R1+0xf8] ;  /* 0x0000f80001fa7983 */ /* 0x000ee80000300800 */
[----:B------:R1:W-:Y:S01]  /*5eb40*/  @P1 STG.E [R244.64], R24 ;  /* 0x00000018f4001986 */ /* 0x0003e2000c101908 */
[----:B------:R-:W-:-:S03]  /*5eb50*/  ISETP.LT.AND P2, PT, R115, c[0x0][0x178], !P2 ;  /* 0x00005e0073007a0c */ /* 0x000fc60005741270 */
[----:B------:R1:W-:Y:S01]  /*5eb60*/  @P6 STG.E [R246.64], R230 ;  /* 0x000000e6f6006986 */ /* 0x0003e2000c101908 */
[C---:B------:R-:W-:Y:S02]  /*5eb70*/  IADD3 R0, R3.reuse, c[0x0][0x198], RZ ;  /* 0x0000660003007a10 */ /* 0x040fe40007ffe0ff */
[----:B------:R-:W-:Y:S01]  /*5eb80*/  ISETP.LT.AND P4, PT, R142, c[0x0][0x178], !P3 ;  /* 0x00005e008e007a0c */ /* 0x000fe20005f81270 */
[----:B-1----:R-:W3:Y:S01]  /*5eb90*/  LDL.LU R24, [R1+0x229c] ;  /* 0x00229c0001187983 */ /* 0x002ee20000300800 */
[----:B------:R-:W-:-:S03]  /*5eba0*/  IMAD.WIDE R244, R3, 0x4, R182 ;  /* 0x0000000403f47825 */ /* 0x000fc600078e02b6 */
[----:B------:R-:W3:Y:S04]  /*5ebb0*/  LDL.LU R251, [R1+0xb8] ;  /* 0x0000b80001fb7983 */ /* 0x000ee80000300800 */
[----:B------:R-:W3:Y:S04]  /*5ebc0*/  LDL.LU R230, [R1+0x88] ;  /* 0x0000880001e67983 */ /* 0x000ee80000300800 */
[----:B------:R-:W3:Y:S04]  /*5ebd0*/  LDL.LU R27, [R1+0x68] ;  /* 0x00006800011b7983 */ /* 0x000ee80000300800 */
[----:B------:R-:W3:Y:S01]  /*5ebe0*/  LDL.LU R3, [R1+0x128] ;  /* 0x0001280001037983 */ /* 0x000ee20000300800 */
[----:B------:R-:W-:-:S03]  /*5ebf0*/  IMAD.WIDE R246, R0, 0x4, R242 ;  /* 0x0000000400f67825 */ /* 0x000fc600078e02f2 */
[----:B----4-:R-:W-:Y:S04]  /*5ec00*/  @P2 STG.E [R244.64], R231 ;  /* 0x000000e7f4002986 */ /* 0x010fe8000c101908 */
[----:B--2---:R1:W-:Y:S04]  /*5ec10*/  @P4 STG.E [R246.64], R229 ;  /* 0x000000e5f6004986 */ /* 0x0043e8000c101908 */
[----:B-1----:R-:W2:Y:S01]  /*5ec20*/  LDL.LU R229, [R1+0x2dc] ;  /* 0x0002dc0001e57983 */ /* 0x002ea20000300800 */
[----:B------:R-:W-:Y:S02]  /*5ec30*/  ISETP.LT.AND P5, PT, R227, c[0x0][0x178], !P3 ;  /* 0x00005e00e3007a0c */ /* 0x000fe40005fa1270 */
[----:B------:R-:W-:-:S02]  /*5ec40*/  ISETP.LT.AND P0, PT, R151, c[0x0][0x178], !P3 ;  /* 0x00005e0097007a0c */ /* 0x000fc40005f01270 */
[----:B------:R-:W-:Y:S01]  /*5ec50*/  ISETP.LT.AND P1, PT, R143, c[0x0][0x178], !P3 ;  /* 0x00005e008f007a0c */ /* 0x000fe20005f21270 */
[C---:B------:R-:W-:Y:S01]  /*5ec60*/  IMAD.WIDE R248, R0.reuse, 0x4, R240 ;  /* 0x0000000400f87825 */ /* 0x040fe200078e02f0 */
[----:B------:R-:W-:Y:S02]  /*5ec70*/  ISETP.LT.AND P6, PT, R43, c[0x0][0x178], !P3 ;  /* 0x00005e002b007a0c */ /* 0x000fe40005fc1270 */
[----:B------:R-:W-:Y:S01]  /*5ec80*/  ISETP.LT.AND P4, PT, R11, c[0x0][0x178], !P3 ;  /* 0x00005e000b007a0c */ /* 0x000fe20005f81270 */
[----:B------:R-:W-:-:S04]  /*5ec90*/  IMAD.WIDE R244, R0, 0x4, R180 ;  /* 0x0000000400f47825 */ /* 0x000fc800078e02b4 */
[----:B------:R1:W-:Y:S01]  /*5eca0*/  @P5 STG.E [R248.64], R228 ;  /* 0x000000e4f8005986 */ /* 0x0003e2000c101908 */
[----:B------:R-:W-:Y:S01]  /*5ecb0*/  ISETP.LT.AND P5, PT, R187, c[0x0][0x178], !P3 ;  /* 0x00005e00bb007a0c */ /* 0x000fe20005fa1270 */
[C---:B------:R-:W-:Y:S01]  /*5ecc0*/  IMAD.WIDE R246, R0.reuse, 0x4, R238 ;  /* 0x0000000400f67825 */ /* 0x040fe200078e02ee */
[----:B------:R-:W-:Y:S01]  /*5ecd0*/  ISETP.LT.AND P3, PT, R115, c[0x0][0x178], !P3 ;  /* 0x00005e0073007a0c */ /* 0x000fe20005f61270 */
[----:B---3--:R3:W-:Y:S04]  /*5ece0*/  @P0 STG.E [R244.64], R23 ;  /* 0x00000017f4000986 */ /* 0x0087e8000c101908 */
[----:B-1----:R-:W4:Y:S01]  /*5ecf0*/  LDL.LU R228, [R1+0x24c] ;  /* 0x00024c0001e47983 */ /* 0x002f220000300800 */
[----:B------:R-:W-:-:S03]  /*5ed00*/  IMAD.WIDE R248, R0, 0x4, R236 ;  /* 0x0000000400f87825 */ /* 0x000fc600078e02ec */
[----:B------:R-:W4:Y:S01]  /*5ed10*/  LDL.LU R26, [R1+0x1ec] ;  /* 0x0001ec00011a7983 */ /* 0x000f220000300800 */
[----:B------:R-:W-:Y:S01]  /*5ed20*/  ISETP.GE.AND P2, PT, R24, c[0x0][0x17c], PT ;  /* 0x00005f0018007a0c */ /* 0x000fe20003f46270 */
[----:B---3--:R-:W-:Y:S02]  /*5ed30*/  IMAD.WIDE R244, R0, 0x4, R232 ;  /* 0x0000000400f47825 */ /* 0x008fe400078e02e8 */
[----:B------:R-:W3:Y:S01]  /*5ed40*/  LDL.LU R25, [R1+0x12c] ;  /* 0x00012c0001197983 */ /* 0x000ee20000300800 */
[----:B------:R-:W-:-:S03]  /*5ed50*/  ISETP.LT.AND P0, PT, R142, c[0x0][0x178], !P2 ;  /* 0x00005e008e007a0c */ /* 0x000fc60005701270 */
[----:B------:R-:W3:Y:S04]  /*5ed60*/  LDL.LU R24, [R1+0xfc] ;  /* 0x0000fc0001187983 */ /* 0x000ee80000300800 */
[----:B------:R-:W3:Y:S04]  /*5ed70*/  LDL.LU R231, [R1+0xbc] ;  /* 0x0000bc0001e77983 */ /* 0x000ee80000300800 */
[----:B------:R-:W3:Y:S04]  /*5ed80*/  LDL.LU R23, [R1+0x23c0] ;  /* 0x0023c00001177983 */ /* 0x000ee80000300800 */
[----:B------:R1:W-:Y:S04]  /*5ed90*/  @P1 STG.E [R246.64], R3 ;  /* 0x00000003f6001986 */ /* 0x0003e8000c101908 */
[----:B------:R1:W-:Y:S02]  /*5eda0*/  @P6 STG.E [R248.64], R250 ;  /* 0x000000faf8006986 */ /* 0x0003e4000c101908 */
[C---:B-1----:R-:W-:Y:S01]  /*5edb0*/  IADD3 R3, R0.reuse, c[0x0][0x198], RZ ;  /* 0x0000660000037a10 */ /* 0x042fe20007ffe0ff */
[----:B------:R-:W-:-:S04]  /*5edc0*/  IMAD.WIDE R248, R0, 0x4, R234 ;  /* 0x0000000400f87825 */ /* 0x000fc800078e02ea */
[----:B------:R-:W-:Y:S01]  /*5edd0*/  IMAD.WIDE R246, R0, 0x4, R182 ;  /* 0x0000000400f67825 */ /* 0x000fe200078e02b6 */
[----:B------:R-:W-:Y:S04]  /*5ede0*/  @P4 STG.E [R248.64], R251 ;  /* 0x000000fbf8004986 */ /* 0x000fe8000c101908 */
[----:B------:R1:W-:Y:S04]  /*5edf0*/  @P5 STG.E [R244.64], R230 ;  /* 0x000000e6f4005986 */ /* 0x0003e8000c101908 */
[----:B------:R-:W3:Y:S04]  /*5ee00*/  LDL.LU R0, [R1+0x22a0] ;  /* 0x0022a00001007983 */ /* 0x000ee80000300800 */
[----:B------:R-:W-:Y:S04]  /*5ee10*/  @P3 STG.E [R246.64], R27 ;  /* 0x0000001bf6003986 */ /* 0x000fe8000c101908 */
[----:B-1----:R-:W3:Y:S01]  /*5ee20*/  LDL.LU R230, [R1+0x8c] ;  /* 0x00008c0001e67983 */ /* 0x002ee20000300800 */
[----:B------:R-:W-:-:S05]  /*5ee30*/  IMAD.WIDE R244, R3, 0x4, R242 ;  /* 0x0000000403f47825 */ /* 0x000fca00078e02f2 */
[----:B--2---:R1:W-:Y:S04]  /*5ee40*/  @P0 STG.E [R244.64], R229 ;  /* 0x000000e5f4000986 */ /* 0x0043e8000c101908 */
[----:B-1----:R-:W2:Y:S01]  /*5ee50*/  LDL.LU R229, [R1+0x6c] ;  /* 0x00006c0001e57983 */ /* 0x002ea20000300800 */
[----:B------:R-:W-:Y:S01]  /*5ee60*/  ISETP.LT.AND P1, PT, R227, c[0x0][0x178], !P2 ;  /* 0x00005e00e3007a0c */ /* 0x000fe20005721270 */
[----:B------:R-:W-:Y:S01]  /*5ee70*/  IMAD.WIDE R246, R3, 0x4, R240 ;  /* 0x0000000403f67825 */ /* 0x000fe200078e02f0 */
[----:B------:R-:W-:Y:S02]  /*5ee80*/  ISETP.LT.AND P3, PT, R151, c[0x0][0x178], !P2 ;  /* 0x00005e0097007a0c */ /* 0x000fe40005761270 */
[----:B------:R-:W-:Y:S02]  /*5ee90*/  ISETP.LT.AND P4, PT, R143, c[0x0][0x178], !P2 ;  /* 0x00005e008f007a0c */ /* 0x000fe40005781270 */
[----:B------:R-:W-:-:S02]  /*5eea0*/  ISETP.LT.AND P5, PT, R43, c[0x0][0x178], !P2 ;  /* 0x00005e002b007a0c */ /* 0x000fc400057a1270 */
[----:B------:R-:W-:Y:S01]  /*5eeb0*/  ISETP.LT.AND P6, PT, R11, c[0x0][0x178], !P2 ;  /* 0x00005e000b007a0c */ /* 0x000fe200057c1270 */
[----:B------:R-:W-:-:S04]  /*5eec0*/  IMAD.WIDE R244, R3, 0x4, R180 ;  /* 0x0000000403f47825 */ /* 0x000fc800078e02b4 */
[----:B----4-:R1:W-:Y:S01]  /*5eed0*/  @P1 STG.E [R246.64], R228 ;  /* 0x000000e4f6001986 */ /* 0x0103e2000c101908 */
[----:B------:R-:W-:Y:S01]  /*5eee0*/  ISETP.LT.AND P1, PT, R187, c[0x0][0x178], !P2 ;  /* 0x00005e00bb007a0c */ /* 0x000fe20005721270 */
[----:B------:R-:W-:Y:S01]  /*5eef0*/  IMAD.WIDE R248, R3, 0x4, R236 ;  /* 0x0000000403f87825 */ /* 0x000fe200078e02ec */
[----:B------:R-:W-:Y:S01]  /*5ef00*/  ISETP.LT.AND P2, PT, R115, c[0x0][0x178], !P2 ;  /* 0x00005e0073007a0c */ /* 0x000fe20005741270 */
[----:B------:R4:W-:Y:S02]  /*5ef10*/  @P3 STG.E [R244.64], R26 ;  /* 0x0000001af4003986 */ /* 0x0009e4000c101908 */
[----:B------:R-:W-:-:S04]  /*5ef20*/  IMAD.WIDE R250, R3, 0x4, R234 ;  /* 0x0000000403fa7825 */ /* 0x000fc800078e02ea */
[C---:B-1----:R-:W-:Y:S01]  /*5ef30*/  IMAD.WIDE R246, R3.reuse, 0x4, R238 ;  /* 0x0000000403f67825 */ /* 0x042fe200078e02ee */
[----:B------:R-:W2:Y:S03]  /*5ef40*/  LDL.LU R228, [R1+0x2f8] ;  /* 0x0002f80001e47983 */ /* 0x000ea60000300800 */
[----:B----4-:R-:W-:Y:S01]  /*5ef50*/  IMAD.WIDE R244, R3, 0x4, R232 ;  /* 0x0000000403f47825 */ /* 0x010fe200078e02e8 */
[----:B---3--:R1:W-:Y:S04]  /*5ef60*/  @P4 STG.E [R246.64], R25 ;  /* 0x00000019f6004986 */ /* 0x0083e8000c101908 */
[----:B------:R3:W-:Y:S04]  /*5ef70*/  @P5 STG.E [R248.64], R24 ;  /* 0x00000018f8005986 */ /* 0x0007e8000c101908 */
[----:B------:R4:W-:Y:S04]  /*5ef80*/  @P6 STG.E [R250.64], R231 ;  /* 0x000000e7fa006986 */ /* 0x0009e8000c101908 */
[----:B-1----:R-:W2:Y:S04]  /*5ef90*/  LDL.LU R25, [R1+0x22a4] ;  /* 0x0022a40001197983 */ /* 0x002ea80000300800 */
[----:B------:R-:W2:Y:S04]  /*5efa0*/  LDL.LU R27, [R1+0x2b8] ;  /* 0x0002b800011b7983 */ /* 0x000ea80000300800 */
[----:B------:R-:W2:Y:S04]  /*5efb0*/  LDL.LU R26, [R1+0x218] ;  /* 0x00021800011a7983 */ /* 0x000ea80000300800 */
[----:B---3--:R-:W3:Y:S04]  /*5efc0*/  LDL.LU R24, [R1+0x148] ;  /* 0x0001480001187983 */ /* 0x008ee80000300800 */
[----:B----4-:R-:W4:Y:S01]  /*5efd0*/  LDL.LU R231, [R1+0xe8] ;  /* 0x0000e80001e77983 */ /* 0x010f220000300800 */
[----:B------:R-:W-:-:S02]  /*5efe0*/  ISETP.GE.AND P0, PT, R0, c[0x0][0x17c], PT ;  /* 0x00005f0000007a0c */ /* 0x000fc40003f06270 */
[C---:B------:R-:W-:Y:S01]  /*5eff0*/  IADD3 R0, R3.reuse, c[0x0][0x198], RZ ;  /* 0x0000660003007a10 */ /* 0x040fe20007ffe0ff */
[----:B------:R1:W-:Y:S02]  /*5f000*/  @P1 STG.E [R244.64], R230 ;  /* 0x000000e6f4001986 */ /* 0x0003e4000c101908 */
[----:B-1----:R-:W-:Y:S02]  /*5f010*/  IMAD.WIDE R244, R3, 0x4, R182 ;  /* 0x0000000403f47825 */ /* 0x002fe400078e02b6 */
[----:B------:R-:W3:Y:S04]  /*5f020*/  LDL.LU R3, [R1+0x318] ;  /* 0x0003180001037983 */ /* 0x000ee80000300800 */
[----:B--2---:R1:W-:Y:S04]  /*5f030*/  @P2 STG.E [R244.64], R229 ;  /* 0x000000e5f4002986 */ /* 0x0043e8000c101908 */
[----:B-1----:R-:W2:Y:S01]  /*5f040*/  LDL.LU R245, [R1+0x338] ;  /* 0x0003380001f57983 */ /* 0x002ea20000300800 */
[----:B------:R-:W-:-:S02]  /*5f050*/  ISETP.LT.AND P4, PT, R142, c[0x0][0x178], !P0 ;  /* 0x00005e008e007a0c */ /* 0x000fc40004781270 */
[----:B------:R-:W-:Y:S01]  /*5f060*/  ISETP.LT.AND P5, PT, R227, c[0x0][0x178], !P0 ;  /* 0x00005e00e3007a0c */ /* 0x000fe200047a1270 */
[C---:B------:R-:W-:Y:S01]  /*5f070*/  IMAD.WIDE R246, R0.reuse, 0x4, R242 ;  /* 0x0000000400f67825 */ /* 0x040fe200078e02f2 */
[----:B------:R-:W-:Y:S01]  /*5f080*/  ISETP.LT.AND P6, PT, R151, c[0x0][0x178], !P0 ;  /* 0x00005e0097007a0c */ /* 0x000fe200047c1270 */
[----:B------:R-:W4:Y:S02]  /*5f090*/  LDL.LU R229, [R1+0x33c] ;  /* 0x00033c0001e57983 */ /* 0x000f240000300800 */
[C---:B------:R-:W-:Y:S01]  /*5f0a0*/  IMAD.WIDE R248, R0.reuse, 0x4, R240 ;  /* 0x0000000400f87825 */ /* 0x040fe200078e02f0 */
[----:B------:R-:W-:Y:S02]  /*5f0b0*/  ISETP.LT.AND P3, PT, R143, c[0x0][0x178], !P0 ;  /* 0x00005e008f007a0c */ /* 0x000fe40004761270 */
[----:B------:R-:W-:Y:S01]  /*5f0c0*/  ISETP.LT.AND P1, PT, R43, c[0x0][0x178], !P0 ;  /* 0x00005e002b007a0c */ /* 0x000fe20004721270 */
[----:B------:R-:W-:Y:S01]  /*5f0d0*/  IMAD.WIDE R250, R0, 0x4, R180 ;  /* 0x0000000400fa7825 */ /* 0x000fe200078e02b4 */
[----:B------:R-:W-:-:S02]  /*5f0e0*/  ISETP.GE.AND P2, PT, R25, c[0x0][0x17c], PT ;  /* 0x00005f0019007a0c */ /* 0x000fc40003f46270 */
[----:B------:R-:W4:Y:S04]  /*5f0f0*/  LDL.LU R25, [R1+0x14c] ;  /* 0x00014c0001197983 */ /* 0x000f280000300800 */
[----:B------:R-:W4:Y:S04]  /*5f100*/  LDL.LU R230, [R1+0x11c] ;  /* 0x00011c0001e67983 */ /* 0x000f280000300800 */
[----:B--2---:R1:W-:Y:S04]  /*5f110*/  @P4 STG.E [R246.64], R245 ;  /* 0x000000f5f6004986 */ /* 0x0043e8000c101908 */
[----:B---3--:R-:W-:Y:S01]  /*5f120*/  @P5 STG.E [R248.64], R3 ;  /* 0x00000003f8005986 */ /* 0x008fe2000c101908 */
[----:B------:R-:W-:-:S03]  /*5f130*/  ISETP.LT.AND P5, PT, R11, c[0x0][0x178], !P0 ;  /* 0x00005e000b007a0c */ /* 0x000fc600047a1270 */
[----:B------:R2:W-:Y:S01]  /*5f140*/  @P6 STG.E [R250.64], R228 ;  /* 0x000000e4fa006986 */ /* 0x0005e2000c101908 */
[----:B-1----:R-:W-:-:S04]  /*5f150*/  IMAD.WIDE R244, R0, 0x4, R238 ;  /* 0x0000000400f47825 */ /* 0x002fc800078e02ee */
[C---:B------:R-:W-:Y:S01]  /*5f160*/  IMAD.WIDE R246, R0.reuse, 0x4, R236 ;  /* 0x0000000400f67825 */ /* 0x040fe200078e02ec */
[----:B------:R1:W-:Y:S03]  /*5f170*/  @P3 STG.E [R244.64], R27 ;  /* 0x0000001bf4003986 */ /* 0x0003e6000c101908 */
[C---:B--2---:R-:W-:Y:S01]  /*5f180*/  IMAD.WIDE R250, R0.reuse, 0x4, R234 ;  /* 0x0000000400fa7825 */ /* 0x044fe200078e02ea */
[----:B------:R-:W2:Y:S01]  /*5f190*/  LDL.LU R228, [R1+0x2fc] ;  /* 0x0002fc0001e47983 */ /* 0x000ea20000300800 */
[----:B------:R-:W-:-:S03]  /*5f1a0*/  IADD3 R3, R0, c[0x0][0x198], RZ ;  /* 0x0000660000037a10 */ /* 0x000fc60007ffe0ff */
[----:B------:R3:W-:Y:S04]  /*5f1b0*/  @P1 STG.E [R246.64], R26 ;  /* 0x0000001af6001986 */ /* 0x0007e8000c101908 */
[----:B-1----:R-:W2:Y:S01]  /*5f1c0*/  LDL.LU R27, [R1+0x2bc] ;  /* 0x0002bc00011b7983 */ /* 0x002ea20000300800 */
[----:B------:R-:W-:-:S03]  /*5f1d0*/  IMAD.WIDE R244, R0, 0x4, R232 ;  /* 0x0000000400f47825 */ /* 0x000fc600078e02e8 */
[----:B------:R1:W-:Y:S04]  /*5f1e0*/  @P5 STG.E [R250.64], R24 ;  /* 0x00000018fa005986 */ /* 0x0003e8000c101908 */
[----:B---3--:R-:W3:Y:S01]  /*5f1f0*/  LDL.LU R26, [R1+0x21c] ;  /* 0x00021c00011a7983 */ /* 0x008ee20000300800 */
[----:B------:R-:W-:-:S03]  /*5f200*/  IMAD.WIDE R246, R0, 0x4, R182 ;  /* 0x0000000400f67825 */ /* 0x000fc600078e02b6 */
[----:B------:R-:W2:Y:S04]  /*5f210*/  LDL.LU R0, [R1+0x22a8] ;  /* 0x0022a80001007983 */ /* 0x000ea80000300800 */
[----:B-1----:R-:W2:Y:S04]  /*5f220*/  LDL.LU R24, [R1+0x23bc] ;  /* 0x0023bc0001187983 */ /* 0x002ea80000300800 */
[----:B------:R-:W2:Y:S04]  /*5f230*/  LDL.LU R250, [R1+0x118] ;  /* 0x0001180001fa7983 */ /* 0x000ea80000300800 */
[----:B------:R-:W3:Y:S01]  /*5f240*/  LDL.LU R251, [R1+0x31c] ;  /* 0x00031c0001fb7983 */ /* 0x000ee20000300800 */
[----:B------:R-:W-:-:S02]  /*5f250*/  ISETP.LT.AND P4, PT, R187, c[0x0][0x178], !P0 ;  /* 0x00005e00bb007a0c */ /* 0x000fc40004781270 */
[----:B------:R-:W-:Y:S02]  /*5f260*/  ISETP.LT.AND P0, PT, R115, c[0x0][0x178], !P0 ;  /* 0x00005e0073007a0c */ /* 0x000fe40004701270 */
[----:B------:R-:W-:Y:S02]  /*5f270*/  ISETP.LT.AND P6, PT, R142, c[0x0][0x178], !P2 ;  /* 0x00005e008e007a0c */ /* 0x000fe400057c1270 */
[----:B------:R-:W-:Y:S02]  /*5f280*/  ISETP.LT.AND P1, PT, R227, c[0x0][0x178], !P2 ;  /* 0x00005e00e3007a0c */ /* 0x000fe40005721270 */
[----:B------:R-:W-:Y:S01]  /*5f290*/  ISETP.LT.AND P3, PT, R151, c[0x0][0x178], !P2 ;  /* 0x00005e0097007a0c */ /* 0x000fe20005761270 */
[----:B------:R-:W-:Y:S01]  /*5f2a0*/  IMAD.WIDE R248, R3, 0x4, R242 ;  /* 0x0000000403f87825 */ /* 0x000fe200078e02f2 */
[----:B------:R-:W-:-:S03]  /*5f2b0*/  ISETP.LT.AND P5, PT, R11, c[0x0][0x178], !P2 ;  /* 0x00005e000b007a0c */ /* 0x000fc600057a1270 */
[----:B--2---:R1:W-:Y:S04]  /*5f2c0*/  @P4 STG.E [R244.64], R250 ;  /* 0x000000faf4004986 */ /* 0x0043e8000c101908 */
[----:B----4-:R2:W-:Y:S04]  /*5f2d0*/  @P0 STG.E [R246.64], R231 ;  /* 0x000000e7f6000986 */ /* 0x0105e8000c101908 */
[----:B------:R4:W-:Y:S01]  /*5f2e0*/  @P6 STG.E [R248.64], R229 ;  /* 0x000000e5f8006986 */ /* 0x0009e2000c101908 */
[----:B-1----:R-:W-:-:S03]  /*5f2f0*/  IMAD.WIDE R244, R3, 0x4, R240 ;  /* 0x0000000403f47825 */ /* 0x002fc600078e02f0 */
[----:B--2---:R-:W2:Y:S01]  /*5f300*/  LDL.LU R231, [R1+0xec] ;  /* 0x0000ec0001e77983 */ /* 0x004ea20000300800 */
[----:B------:R-:W-:-:S03]  /*5f310*/  IMAD.WIDE R246, R3, 0x4, R180 ;  /* 0x0000000403f67825 */ /* 0x000fc600078e02b4 */
[----:B---3--:R-:W-:Y:S04]  /*5f320*/  @P1 STG.E [R244.64], R251 ;  /* 0x000000fbf4001986 */ /* 0x008fe8000c101908 */
[----:B----4-:R-:W3:Y:S04]  /*5f330*/  LDL.LU R229, [R1+0x368] ;  /* 0x0003680001e57983 */ /* 0x010ee80000300800 */
[----:B------:R1:W-:Y:S04]  /*5f340*/  @P3 STG.E [R246.64], R228 ;  /* 0x000000e4f6003986 */ /* 0x0003e8000c101908 */
[----:B-1----:R-:W4:Y:S01]  /*5f350*/  LDL.LU R228, [R1+0x358] ;  /* 0x0003580001e47983 */ /* 0x002f220000300800 */
[----:B------:R-:W-:-:S02]  /*5f360*/  ISETP.LT.AND P0, PT, R143, c[0x0][0x178], !P2 ;  /* 0x00005e008f007a0c */ /* 0x000fc40005701270 */
[----:B------:R-:W-:Y:S01]  /*5f370*/  ISETP.LT.AND P4, PT, R43, c[0x0][0x178], !P2 ;  /* 0x00005e002b007a0c */ /* 0x000fe20005781270 */
[----:B------:R-:W-:Y:S01]  /*5f380*/  IMAD.WIDE R248, R3, 0x4, R238 ;  /* 0x0000000403f87825 */ /* 0x000fe200078e02ee */
[----:B------:R-:W-:Y:S02]  /*5f390*/  ISETP.LT.AND P6, PT, R187, c[0x0][0x178], !P2 ;  /* 0x00005e00bb007a0c */ /* 0x000fe400057c1270 */
[----:B------:R-:W-:Y:S01]  /*5f3a0*/  ISETP.LT.AND P2, PT, R115, c[0x0][0x178], !P2 ;  /* 0x00005e0073007a0c */ /* 0x000fe20005741270 */
[----:B------:R-:W-:Y:S01]  /*5f3b0*/  IMAD.WIDE R250, R3, 0x4, R236 ;  /* 0x0000000403fa7825 */ /* 0x000fe200078e02ec */
[----:B------:R-:W-:-:S03]  /*5f3c0*/  ISETP.GE.AND P1, PT, R0, c[0x0][0x17c], PT ;  /* 0x00005f0000007a0c */ /* 0x000fc60003f26270 */
[----:B------:R-:W-:Y:S01]  /*5f3d0*/  IMAD.WIDE R244, R3, 0x4, R234 ;  /* 0x0000000403f47825 */ /* 0x000fe200078e02ea */
[----:B------:R-:W-:Y:S01]  /*5f3e0*/  ISETP.LT.AND P3, PT, R142, c[0x0][0x178], !P1 ;  /* 0x00005e008e007a0c */ /* 0x000fe20004f61270 */
[----:B------:R-:W-:Y:S01]  /*5f3f0*/  @P0 STG.E [R248.64], R27 ;  /* 0x0000001bf8000986 */ /* 0x000fe2000c101908 */
[----:B------:R-:W-:Y:S01]  /*5f400*/  ISETP.LT.AND P0, PT, R227, c[0x0][0x178], !P1 ;  /* 0x00005e00e3007a0c */ /* 0x000fe20004f01270 */
[C---:B------:R-:W-:Y:S02]  /*5f410*/  IMAD.WIDE R246, R3.reuse, 0x4, R232 ;  /* 0x0000000403f67825 */ /* 0x040fe400078e02e8 */
[----:B------:R-:W-:Y:S01]  /*5f420*/  @P4 STG.E [R250.64], R26 ;  /* 0x0000001afa004986 */ /* 0x000fe2000c101908 */
[----:B------:R-:W-:-:S03]  /*5f430*/  IADD3 R0, R3, c[0x0][0x198], RZ ;  /* 0x0000660003007a10 */ /* 0x000fc60007ffe0ff */
[----:B------:R1:W-:Y:S04]  /*5f440*/  @P5 STG.E [R244.64], R25 ;  /* 0x00000019f4005986 */ /* 0x0003e8000c101908 */
[----:B------:R1:W-:Y:S02]  /*5f450*/  @P6 STG.E [R246.64], R230 ;  /* 0x000000e6f6006986 */ /* 0x0003e4000c101908 */
[----:B-1----:R-:W-:Y:S02]  /*5f460*/  IMAD.WIDE R244, R3, 0x4, R182 ;  /* 0x0000000403f47825 */ /* 0x002fe400078e02b6 */
[----:B------:R-:W4:Y:S02]  /*5f470*/  LDL.LU R25, [R1+0x22ac] ;  /* 0x0022ac0001197983 */ /* 0x000f240000300800 */
[----:B------:R-:W-:-:S02]  /*5f480*/  IMAD.WIDE R246, R0, 0x4, R242 ;  /* 0x0000000400f67825 */ /* 0x000fc400078e02f2 */
[----:B------:R-:W4:Y:S04]  /*5f490*/  LDL.LU R26, [R1+0x2e8] ;  /* 0x0002e800011a7983 */ /* 0x000f280000300800 */
[----:B------:R-:W4:Y:S04]  /*5f4a0*/  LDL.LU R230, [R1+0x258] ;  /* 0x0002580001e67983 */ /* 0x000f280000300800 */
[----:B------:R-:W4:Y:S04]  /*5f4b0*/  LDL.LU R3, [R1+0x308] ;  /* 0x0003080001037983 */ /* 0x000f280000300800 */
[----:B--2---:R1:W-:Y:S04]  /*5f4c0*/  @P2 STG.E [R244.64], R231 ;  /* 0x000000e7f4002986 */ /* 0x0043e8000c101908 */
[----:B---3--:R-:W-:Y:S01]  /*5f4d0*/  @P3 STG.E [R246.64], R229 ;  /* 0x000000e5f6003986 */ /* 0x008fe2000c101908 */
[----:B-1----:R-:W-:-:S03]  /*5f4e0*/  IMAD.WIDE R244, R0, 0x4, R240 ;  /* 0x0000000400f47825 */ /* 0x002fc600078e02f0 */
[----:B------:R-:W2:Y:S04]  /*5f4f0*/  LDL.LU R231, [R1+0x35c] ;  /* 0x00035c0001e77983 */ /* 0x000ea80000300800 */
[----:B----4-:R1:W-:Y:S04]  /*5f500*/  @P0 STG.E [R244.64], R228 ;  /* 0x000000e4f4000986 */ /* 0x0103e8000c101908 */
[----:B-1----:R-:W3:Y:S04]  /*5f510*/  LDL.LU R244, [R1+0x348] ;  /* 0x0003480001f47983 */ /* 0x002ee80000300800 */
[----:B------:R-:W4:Y:S01]  /*5f520*/  LDL.LU R245, [R1+0x328] ;  /* 0x0003280001f57983 */ /* 0x000f220000300800 */
[----:B------:R-:W-:-:S02]  /*5f530*/  ISETP.LT.AND P4, PT, R151, c[0x0][0x178], !P1 ;  /* 0x00005e0097007a0c */ /* 0x000fc40004f81270 */
[----:B------:R-:W-:Y:S02]  /*5f540*/  ISETP.LT.AND P5, PT, R143, c[0x0][0x178], !P1 ;  /* 0x00005e008f007a0c */ /* 0x000fe40004fa1270 */
[----:B------:R-:W-:Y:S02]  /*5f550*/  ISETP.LT.AND P6, PT, R43, c[0x0][0x178], !P1 ;  /* 0x00005e002b007a0c */ /* 0x000fe40004fc1270 */
[----:B------:R-:W-:Y:S01]  /*5f560*/  ISETP.LT.AND P2, PT, R11, c[0x0][0x178], !P1 ;  /* 0x00005e000b007a0c */ /* 0x000fe20004f41270 */
[C---:B------:R-:W-:Y:S01]  /*5f570*/  IMAD.WIDE R246, R0.reuse, 0x4, R180 ;  /* 0x0000000400f67825 */ /* 0x040fe200078e02b4 */
[----:B------:R-:W-:Y:S01]  /*5f580*/  ISETP.LT.AND P3, PT, R187, c[0x0][0x178], !P1 ;  /* 0x00005e00bb007a0c */ /* 0x000fe20004f61270 */
[----:B------:R-:W2:Y:S02]  /*5f590*/  LDL.LU R27, [R1+0x34c] ;  /* 0x00034c00011b7983 */ /* 0x000ea40000300800 */
[----:B------:R-:W-:-:S04]  /*5f5a0*/  IMAD.WIDE R248, R0, 0x4, R238 ;  /* 0x0000000400f87825 */ /* 0x000fc800078e02ee */
[C---:B------:R-:W-:Y:S01]  /*5f5b0*/  IMAD.WIDE R250, R0.reuse, 0x4, R236 ;  /* 0x0000000400fa7825 */ /* 0x040fe200078e02ec */
[----:B------:R-:W-:Y:S02]  /*5f5c0*/  ISETP.GE.AND P0, PT, R25, c[0x0][0x17c], PT ;  /* 0x00005f0019007a0c */ /* 0x000fe40003f06270 */
[----:B------:R-:W2:Y:S04]  /*5f5d0*/  LDL.LU R25, [R1+0x32c] ;  /* 0x00032c0001197983 */ /* 0x000ea80000300800 */
[----:B------:R-:W2:Y:S04]  /*5f5e0*/  LDL.LU R228, [R1+0x30c] ;  /* 0x00030c0001e47983 */ /* 0x000ea80000300800 */
[----:B------:R-:W2:Y:S04]  /*5f5f0*/  LDL.LU R229, [R1+0x15c] ;  /* 0x00015c0001e57983 */ /* 0x000ea80000300800 */
[----:B---3--:R1:W-:Y:S04]  /*5f600*/  @P4 STG.E [R246.64], R244 ;  /* 0x000000f4f6004986 */ /* 0x0083e8000c101908 */
[----:B----4-:R3:W-:Y:S04]  /*5f610*/  @P5 STG.E [R248.64], R245 ;  /* 0x000000f5f8005986 */ /* 0x0107e8000c101908 */
[----:B------:R4:W-:Y:S01]  /*5f620*/  @P6 STG.E [R250.64], R3 ;  /* 0x00000003fa006986 */ /* 0x0009e2000c101908 */
[----:B-1----:R-:W-:-:S04]  /*5f630*/  IMAD.WIDE R246, R0, 0x4, R234 ;  /* 0x0000000400f67825 */ /* 0x002fc800078e02ea */
[C---:B---3--:R-:W-:Y:S01]  /*5f640*/  IMAD.WIDE R244, R0.reuse, 0x4, R232 ;  /* 0x0000000400f47825 */ /* 0x048fe200078e02e8 */
[----:B------:R1:W-:Y:S04]  /*5f650*/  @P2 STG.E [R246.64], R26 ;  /* 0x0000001af6002986 */ /* 0x0003e8000c101908 */
[----:B----4-:R-:W3:Y:S01]  /*5f660*/  LDL.LU R250, [R1+0x22b0] ;  /* 0x0022b00001fa7983 */ /* 0x010ee20000300800 */
[----:B------:R-:W-:-:S03]  /*5f670*/  IADD3 R3, R0, c[0x0][0x198], RZ ;  /* 0x0000660000037a10 */ /* 0x000fc60007ffe0ff */
[----:B------:R-:W4:Y:S04]  /*5f680*/  LDL.LU R251, [R1+0x36c] ;  /* 0x00036c0001fb7983 */ /* 0x000f280000300800 */
[----:B------:R2:W-:Y:S04]  /*5f690*/  @P3 STG.E [R244.64], R230 ;  /* 0x000000e6f4003986 */ /* 0x0005e8000c101908 */
[----:B-1----:R-:W3:Y:S04]  /*5f6a0*/  LDL.LU R26, [R1+0x2ec] ;  /* 0x0002ec00011a7983 */ /* 0x002ee80000300800 */
[----:B--2---:R-:W2:Y:S01]  /*5f6b0*/  LDL.LU R230, [R1+0x25c] ;  /* 0x00025c0001e67983 */ /* 0x004ea20000300800 */
[----:B------:R-:W-:-:S03]  /*5f6c0*/  IMAD.WIDE R244, R0, 0x4, R182 ;  /* 0x0000000400f47825 */ /* 0x000fc600078e02b6 */
[----:B------:R-:W2:Y:S01]  /*5f6d0*/  LDL.LU R0, [R1+0x158] ;  /* 0x0001580001007983 */ /* 0x000ea20000300800 */
[----:B------:R-:W-:Y:S02]  /*5f6e0*/  ISETP.LT.AND P1, PT, R115, c[0x0][0x178], !P1 ;  /* 0x00005e0073007a0c */ /* 0x000fe40004f21270 */
[----:B------:R-:W-:Y:S02]  /*5f6f0*/  ISETP.LT.AND P4, PT, R142, c[0x0][0x178], !P0 ;  /* 0x00005e008e007a0c */ /* 0x000fe40004781270 */
[----:B------:R-:W-:Y:S01]  /*5f700*/  ISETP.LT.AND P6, PT, R227, c[0x0][0x178], !P0 ;  /* 0x00005e00e3007a0c */ /* 0x000fe200047c1270 */
[----:B------:R-:W-:-:S04]  /*5f710*/  IMAD.WIDE R246, R3, 0x4, R242 ;  /* 0x0000000403f67825 */ /* 0x000fc800078e02f2 */
[----:B------:R-:W-:Y:S01]  /*5f720*/  IMAD.WIDE R248, R3, 0x4, R240 ;  /* 0x0000000403f87825 */ /* 0x000fe200078e02f0 */
[----:B------:R-:W-:Y:S02]  /*5f730*/  ISETP.LT.AND P2, PT, R151, c[0x0][0x178], !P0 ;  /* 0x00005e0097007a0c */ /* 0x000fe40004741270 */
[----:B------:R-:W-:Y:S02]  /*5f740*/  ISETP.LT.AND P3, PT, R143, c[0x0][0x178], !P0 ;  /* 0x00005e008f007a0c */ /* 0x000fe40004761270 */
[----:B------:R-:W-:Y:S01]  /*5f750*/  ISETP.LT.AND P5, PT, R43, c[0x0][0x178], !P0 ;  /* 0x00005e002b007a0c */ /* 0x000fe200047a1270 */
[----:B--2---:R-:W-:Y:S04]  /*5f760*/  @P1 STG.E [R244.64], R0 ;  /* 0x00000000f4001986 */ /* 0x004fe8000c101908 */
[----:B----4-:R-:W-:Y:S04]  /*5f770*/  @P4 STG.E [R246.64], R251 ;  /* 0x000000fbf6004986 */ /* 0x010fe8000c101908 */
[----:B------:R1:W-:Y:S04]  /*5f780*/  @P6 STG.E [R248.64], R231 ;  /* 0x000000e7f8006986 */ /* 0x0003e8000c101908 */
[----:B-1----:R-:W2:Y:S01]  /*5f790*/  LDL.LU R231, [R1+0x3c0] ;  /* 0x0003c00001e77983 */ /* 0x002ea20000300800 */
[----:B------:R-:W-:Y:S01]  /*5f7a0*/  ISETP.LT.AND P4, PT, R11, c[0x0][0x178], !P0 ;  /* 0x00005e000b007a0c */ /* 0x000fe20004781270 */
[----:B------:R-:W-:Y:S01]  /*5f7b0*/  IMAD.WIDE R244, R3, 0x4, R180 ;  /* 0x0000000403f47825 */ /* 0x000fe200078e02b4 */
[----:B------:R-:W-:-:S02]  /*5f7c0*/  ISETP.LT.AND P6, PT, R187, c[0x0][0x178], !P0 ;  /* 0x00005e00bb007a0c */ /* 0x000fc400047c1270 */
[----:B------:R-:W-:Y:S01]  /*5f7d0*/  ISETP.LT.AND P0, PT, R115, c[0x0][0x178], !P0 ;  /* 0x00005e0073007a0c */ /* 0x000fe20004701270 */
[----:B------:R-:W-:Y:S01]  /*5f7e0*/  IMAD.WIDE R246, R3, 0x4, R238 ;  /* 0x0000000403f67825 */ /* 0x000fe200078e02ee */
[----:B---3--:R-:W-:-:S03]  /*5f7f0*/  ISETP.GE.AND P1, PT, R250, c[0x0][0x17c], PT ;  /* 0x00005f00fa007a0c */ /* 0x008fc60003f26270 */
[----:B------:R-:W-:Y:S01]  /*5f800*/  IMAD.WIDE R248, R3, 0x4, R236 ;  /* 0x0000000403f87825 */ /* 0x000fe200078e02ec */
[----:B------:R1:W-:Y:S01]  /*5f810*/  @P2 STG.E [R244.64], R27 ;  /* 0x0000001bf4002986 */ /* 0x0003e2000c101908 */
[----:B------:R-:W-:-:S03]  /*5f820*/  ISETP.LT.AND P2, PT, R142, c[0x0][0x178], !P1 ;  /* 0x00005e008e007a0c */ /* 0x000fc60004f41270 */
[----:B------:R3:W-:Y:S04]  /*5f830*/  @P3 STG.E [R246.64], R25 ;  /* 0x00000019f6003986 */ /* 0x0007e8000c101908 */
[----:B------:R4:W-:Y:S01]  /*5f840*/  @P5 STG.E [R248.64], R228 ;  /* 0x000000e4f8005986 */ /* 0x0009e2000c101908 */
[----:B-1----:R-:W-:-:S04]  /*5f850*/  IMAD.WIDE R244, R3, 0x4, R182 ;  /* 0x0000000403f47825 */ /* 0x002fc800078e02b6 */
[C---:B---3--:R-:W-:Y:S01]  /*5f860*/  IMAD.WIDE R246, R3.reuse, 0x4, R232 ;  /* 0x0000000403f67825 */ /* 0x048fe200078e02e8 */
[----:B------:R-:W3:Y:S03]  /*5f870*/  LDL.LU R25, [R1+0x22b4] ;  /* 0x0022b40001197983 */ /* 0x000ee60000300800 */
[C---:B----4-:R-:W-:Y:S01]  /*5f880*/  IMAD.WIDE R248, R3.reuse, 0x4, R234 ;  /* 0x0000000403f87825 */ /* 0x050fe200078e02ea */
[----:B------:R-:W-:Y:S01]  /*5f890*/  IADD3 R3, R3, c[0x0][0x198], RZ ;  /* 0x0000660003037a10 */ /* 0x000fe20007ffe0ff */
[----:B------:R-:W4:Y:S04]  /*5f8a0*/  LDL.LU R228, [R1+0x230] ;  /* 0x0002300001e47983 */ /* 0x000f280000300800 */
[----:B------:R-:W-:Y:S04]  /*5f8b0*/  @P4 STG.E [R248.64], R26 ;  /* 0x0000001af8004986 */ /* 0x000fe8000c101908 */
[----:B------:R-:W-:Y:S04]  /*5f8c0*/  @P6 STG.E [R246.64], R230 ;  /* 0x000000e6f6006986 */ /* 0x000fe8000c101908 */
[----:B------:R1:W-:Y:S04]  /*5f8d0*/  @P0 STG.E [R244.64], R229 ;  /* 0x000000e5f4000986 */ /* 0x0003e8000c101908 */
[----:B------:R-:W4:Y:S04]  /*5f8e0*/  LDL.LU R0, [R1+0x1d0] ;  /* 0x0001d00001007983 */ /* 0x000f280000300800 */
[----:B------:R-:W4:Y:S01]  /*5f8f0*/  LDL.LU R250, [R1+0x1c0] ;  /* 0x0001c00001fa7983 */ /* 0x000f220000300800 */
[----:B-1----:R-:W-:-:S03]  /*5f900*/  IMAD.WIDE R244, R3, 0x4, R242 ;  /* 0x0000000403f47825 */ /* 0x002fc600078e02f2 */
[----:B------:R-:W4:Y:S04]  /*5f910*/  LDL.LU R229, [R1+0x1b0] ;  /* 0x0001b00001e57983 */ /* 0x000f280000300800 */
[----:B------:R-:W4:Y:S04]  /*5f920*/  LDL.LU R230, [R1+0x3c4] ;  /* 0x0003c40001e67983 */ /* 0x000f280000300800 */
[----:B--2---:R1:W-:Y:S04]  /*5f930*/  @P2 STG.E [R244.64], R231 ;  /* 0x000000e7f4002986 */ /* 0x0043e8000c101908 */
[----:B-1----:R-:W2:Y:S04]  /*5f940*/  LDL.LU R244, [R1+0x390] ;  /* 0x0003900001f47983 */ /* 0x002ea80000300800 */
[----:B------:R-:W4:Y:S01]  /*5f950*/  LDL.LU R245, [R1+0x370] ;  /* 0x0003700001f57983 */ /* 0x000f220000300800 */
[----:B------:R-:W-:-:S02]  /*5f960*/  ISETP.LT.AND P3, PT, R227, c[0x0][0x178], !P1 ;  /* 0x00005e00e3007a0c */ /* 0x000fc40004f61270 */
[----:B------:R-:W-:Y:S01]  /*5f970*/  ISETP.LT.AND P5, PT, R151, c[0x0][0x178], !P1 ;  /* 0x00005e0097007a0c */ /* 0x000fe20004fa1270 */
[----:B------:R-:W-:Y:S01]  /*5f980*/  IMAD.WIDE R246, R3, 0x4, R240 ;  /* 0x0000000403f67825 */ /* 0x000fe200078e02f0 */
[----:B------:R-:W-:Y:S01]  /*5f990*/  ISETP.LT.AND P0, PT, R143, c[0x0][0x178], !P1 ;  /* 0x00005e008f007a0c */ /* 0x000fe20004f01270 */
[----:B------:R-:W4:Y:S01]  /*5f9a0*/  LDL.LU R27, [R1+0x374] ;  /* 0x00037400011b7983 */ /* 0x000f220000300800 */
[----:B------:R-:W-:Y:S01]  /*5f9b0*/  ISETP.LT.AND P4, PT, R43, c[0x0][0x178], !P1 ;  /* 0x00005e002b007a0c */ /* 0x000fe20004f81270 */
[----:B------:R-:W-:Y:S01]  /*5f9c0*/  IMAD.WIDE R248, R3, 0x4, R180 ;  /* 0x0000000403f87825 */ /* 0x000fe200078e02b4 */
[----:B------:R-:W-:Y:S02]  /*5f9d0*/  ISETP.LT.AND P6, PT, R11, c[0x0][0x178], !P1 ;  /* 0x00005e000b007a0c */ /* 0x000fe40004fc1270 */
[----:B---3--:R-:W-:Y:S02]  /*5f9e0*/  ISETP.GE.AND P2, PT, R25, c[0x0][0x17c], PT ;  /* 0x00005f0019007a0c */ /* 0x008fe40003f46270 */
[----:B------:R-:W3:Y:S04]  /*5f9f0*/  LDL.LU R25, [R1+0x234] ;  /* 0x0002340001197983 */ /* 0x000ee80000300800 */
[----:B------:R-:W3:Y:S04]  /*5fa00*/  LDL.LU R251, [R1+0x1d4] ;  /* 0x0001d40001fb7983 */ /* 0x000ee80000300800 */
[----:B------:R-:W3:Y:S04]  /*5fa10*/  LDL.LU R26, [R1+0x1c4] ;  /* 0x0001c400011a7983 */ /* 0x000ee80000300800 */
[----:B------:R-:W3:Y:S04]  /*5fa20*/  LDL.LU R231, [R1+0x1b4] ;  /* 0x0001b40001e77983 */ /* 0x000ee80000300800 */
[----:B--2---:R1:W-:Y:S04]  /*5fa30*/  @P3 STG.E [R246.64], R244 ;  /* 0x000000f4f6003986 */ /* 0x0043e8000c101908 */
[----:B----4-:R2:W-:Y:S01]  /*5fa40*/  @P5 STG.E [R248.64], R245 ;  /* 0x000000f5f8005986 */ /* 0x0105e2000c101908 */
[----:B-1----:R-:W-:-:S04]  /*5fa50*/  IMAD.WIDE R246, R3, 0x4, R238 ;  /* 0x0000000403f67825 */ /* 0x002fc800078e02ee */
[C---:B--2---:R-:W-:Y:S01]  /*5fa60*/  IMAD.WIDE R248, R3.reuse, 0x4, R236 ;  /* 0x0000000403f87825 */ /* 0x044fe200078e02ec */
[----:B------:R1:W-:Y:S03]  /*5fa70*/  @P0 STG.E [R246.64], R228 ;  /* 0x000000e4f6000986 */ /* 0x0003e6000c101908 */
[C---:B------:R-:W-:Y:S01]  /*5fa80*/  IMAD.WIDE R244, R3.reuse, 0x4, R234 ;  /* 0x0000000403f47825 */ /* 0x040fe200078e02ea */
[----:B------:R2:W-:Y:S04]  /*5fa90*/  @P4 STG.E [R248.64], R0 ;  /* 0x00000000f8004986 */ /* 0x0005e8000c101908 */
[----:B-1----:R-:W4:Y:S01]  /*5faa0*/  LDL.LU R228, [R1+0x23b8] ;  /* 0x0023b80001e47983 */ /* 0x002f220000300800 */
[----:B------:R-:W-:-:S03]  /*5fab0*/  IMAD.WIDE R246, R3, 0x4, R182 ;  /* 0x0000000403f67825 */ /* 0x000fc600078e02b6 */
[----:B------:R1:W-:Y:S01]  /*5fac0*/  @P6 STG.E [R244.64], R250 ;  /* 0x000000faf4006986 */ /* 0x0003e2000c101908 */
[----:B--2---:R-:W-:-:S03]  /*5fad0*/  IADD3 R0, R3, c[0x0][0x198], RZ ;  /* 0x0000660003007a10 */ /* 0x004fc60007ffe0ff */
[----:B-1----:R-:W2:Y:S01]  /*5fae0*/  LDL.LU R250, [R1+0x22b8] ;  /* 0x0022b80001fa7983 */ /* 0x002ea20000300800 */
[----:B------:R-:W-:-:S03]  /*5faf0*/  IMAD.WIDE R244, R3, 0x4, R232 ;  /* 0x0000000403f47825 */ /* 0x000fc600078e02e8 */
[----:B------:R-:W2:Y:S01]  /*5fb00*/  LDL.LU R3, [R1+0x394] ;  /* 0x0003940001037983 */ /* 0x000ea20000300800 */
[----:B------:R-:W-:Y:S02]  /*5fb10*/  ISETP.LT.AND P3, PT, R187, c[0x0][0x178], !P1 ;  /* 0x00005e00bb007a0c */ /* 0x000fe40004f61270 */
[----:B------:R-:W-:Y:S02]  /*5fb20*/  ISETP.LT.AND P1, PT, R115, c[0x0][0x178], !P1 ;  /* 0x00005e0073007a0c */ /* 0x000fe40004f21270 */
[----:B------:R-:W-:Y:S02]  /*5fb30*/  ISETP.LT.AND P5, PT, R142, c[0x0][0x178], !P2 ;  /* 0x00005e008e007a0c */ /* 0x000fe400057a1270 */
[----:B------:R-:W-:Y:S02]  /*5fb40*/  ISETP.LT.AND P0, PT, R227, c[0x0][0x178], !P2 ;  /* 0x00005e00e3007a0c */ /* 0x000fe40005701270 */
[----:B------:R-:W-:Y:S02]  /*5fb50*/  ISETP.LT.AND P4, PT, R151, c[0x0][0x178], !P2 ;  /* 0x00005e0097007a0c */ /* 0x000fe40005781270 */
[----:B------:R-:W-:Y:S01]  /*5fb60*/  ISETP.LT.AND P6, PT, R143, c[0x0][0x178], !P2 ;  /* 0x00005e008f007a0c */ /* 0x000fe200057c1270 */
[----:B------:R-:W-:-:S02]  /*5fb70*/  IMAD.WIDE R248, R0, 0x4, R242 ;  /* 0x0000000400f87825 */ /* 0x000fc400078e02f2 */
[----:B------:R1:W-:Y:S01]  /*5fb80*/  @P3 STG.E [R244.64], R229 ;  /* 0x000000e5f4003986 */ /* 0x0003e2000c101908 */
[----:B------:R-:W-:Y:S01]  /*5fb90*/  ISETP.LT.AND P3, PT, R11, c[0x0][0x178], !P2 ;  /* 0x00005e000b007a0c */ /* 0x000fe20005761270 */
[----:B-1----:R-:W-:Y:S02]  /*5fba0*/  IMAD.WIDE R244, R0, 0x4, R240 ;  /* 0x0000000400f47825 */ /* 0x002fe400078e02f0 */
[----:B------:R-:W3:Y:S04]  /*5fbb0*/  LDL.LU R229, [R1+0x23b4] ;  /* 0x0023b40001e57983 */ /* 0x000ee80000300800 */
[----:B----4-:R1:W-:Y:S01]  /*5fbc0*/  @P1 STG.E [R246.64], R228 ;  /* 0x000000e4f6001986 */ /* 0x0103e2000c101908 */
[----:B------:R-:W-:-:S03]  /*5fbd0*/  ISETP.LT.AND P1, PT, R43, c[0x0][0x178], !P2 ;  /* 0x00005e002b007a0c */ /* 0x000fc60005721270 */
[----:B------:R4:W-:Y:S01]  /*5fbe0*/  @P5 STG.E [R248.64], R230 ;  /* 0x000000e6f8005986 */ /* 0x0009e2000c101908 */
[----:B-1----:R-:W-:-:S04]  /*5fbf0*/  IMAD.WIDE R246, R0, 0x4, R180 ;  /* 0x0000000400f67825 */ /* 0x002fc800078e02b4 */
[----:B----4-:R-:W-:Y:S01]  /*5fc00*/  IMAD.WIDE R248, R0, 0x4, R238 ;  /* 0x0000000400f87825 */ /* 0x010fe200078e02ee */
[----:B------:R-:W4:Y:S04]  /*5fc10*/  LDL.LU R230, [R1+0x440] ;  /* 0x0004400001e67983 */ /* 0x000f280000300800 */
[----:B--2---:R-:W-:Y:S04]  /*5fc20*/  @P0 STG.E [R244.64], R3 ;  /* 0x00000003f4000986 */ /* 0x004fe8000c101908 */
[----:B------:R1:W-:Y:S04]  /*5fc30*/  @P4 STG.E [R246.64], R27 ;  /* 0x0000001bf6004986 */ /* 0x0003e8000c101908 */
[----:B---3--:R2:W-:Y:S01]  /*5fc40*/  @P6 STG.E [R248.64], R25 ;  /* 0x00000019f8006986 */ /* 0x0085e2000c101908 */
[----:B------:R-:W-:Y:S01]  /*5fc50*/  ISETP.GE.AND P0, PT, R250, c[0x0][0x17c], PT ;  /* 0x00005f00fa007a0c */ /* 0x000fe20003f06270 */
[----:B-1----:R-:W-:-:S04]  /*5fc60*/  IMAD.WIDE R246, R0, 0x4, R236 ;  /* 0x0000000400f67825 */ /* 0x002fc800078e02ec */
[----:B--2---:R-:W-:Y:S01]  /*5fc70*/  IMAD.WIDE R248, R0, 0x4, R234 ;  /* 0x0000000400f87825 */ /* 0x004fe200078e02ea */
[----:B------:R-:W2:Y:S04]  /*5fc80*/  LDL.LU R25, [R1+0x420] ;  /* 0x0004200001197983 */ /* 0x000ea80000300800 */
[----:B------:R-:W3:Y:S04]  /*5fc90*/  LDL.LU R27, [R1+0x380] ;  /* 0x00038000011b7983 */ /* 0x000ee80000300800 */
[----:B------:R-:W-:Y:S04]  /*5fca0*/  @P1 STG.E [R246.64], R251 ;  /* 0x000000fbf6001986 */ /* 0x000fe8000c101908 */
[----:B------:R1:W-:Y:S04]  /*5fcb0*/  @P3 STG.E [R248.64], R26 ;  /* 0x0000001af8003986 */ /* 0x0003e8000c101908 */
[----:B------:R-:W3:Y:S04]  /*5fcc0*/  LDL.LU R250, [R1+0x270] ;  /* 0x0002700001fa7983 */ /* 0x000ee80000300800 */
[----:B-1----:R-:W3:Y:S01]  /*5fcd0*/  LDL.LU R26, [R1+0x22bc] ;  /* 0x0022bc00011a7983 */ /* 0x002ee20000300800 */
[----:B------:R-:W-:-:S02]  /*5fce0*/  ISETP.LT.AND P5, PT, R187, c[0x0][0x178], !P2 ;  /* 0x00005e00bb007a0c */ /* 0x000fc400057a1270 */
[----:B------:R-:W-:Y:S01]  /*5fcf0*/  ISETP.LT.AND P2, PT, R115, c[0x0][0x178], !P2 ;  /* 0x00005e0073007a0c */ /* 0x000fe20005741270 */
[----:B------:R-:W-:Y:S01]  /*5fd00*/  IMAD.WIDE R244, R0, 0x4, R232 ;  /* 0x0000000400f47825 */ /* 0x000fe200078e02e8 */
[----:B------:R-:W-:Y:S02]  /*5fd10*/  ISETP.LT.AND P4, PT, R142, c[0x0][0x178], !P0 ;  /* 0x00005e008e007a0c */ /* 0x000fe40004781270 */
[----:B------:R-:W-:Y:S02]  /*5fd20*/  IADD3 R3, R0, c[0x0][0x198], RZ ;  /* 0x0000660000037a10 */ /* 0x000fe40007ffe0ff */
[----:B------:R-:W-:-:S05]  /*5fd30*/  ISETP.LT.AND P1, PT, R227, c[0x0][0x178], !P0 ;  /* 0x00005e00e3007a0c */ /* 0x000fca0004721270 */
[----:B------:R1:W-:Y:S01]  /*5fd40*/  @P5 STG.E [R244.64], R231 ;  /* 0x000000e7f4005986 */ /* 0x0003e2000c101908 */
[----:B------:R-:W-:-:S04]  /*5fd50*/  IMAD.WIDE R246, R3, 0x4, R242 ;  /* 0x0000000403f67825 */ /* 0x000fc800078e02f2 */
[----:B-1----:R-:W-:Y:S01]  /*5fd60*/  IMAD.WIDE R244, R0, 0x4, R182 ;  /* 0x0000000400f47825 */ /* 0x002fe200078e02b6 */
[----:B------:R-:W3:Y:S04]  /*5fd70*/  LDL.LU R231, [R1+0xa0] ;  /* 0x0000a00001e77983 */ /* 0x000ee80000300800 */
[----:B------:R1:W-:Y:S04]  /*5fd80*/  @P2 STG.E [R244.64], R229 ;  /* 0x000000e5f4002986 */ /* 0x0003e8000c101908 */
[----:B------:R-:W3:Y:S01]  /*5fd90*/  LDL.LU R0, [R1+0x3b0] ;  /* 0x0003b00001007983 */ /* 0x000ee20000300800 */
[----:B-1----:R-:W-:-:S03]  /*5fda0*/  IMAD.WIDE R228, R3, 0x4, R240 ;  /* 0x0000000403e47825 */ /* 0x002fc600078e02f0 */
[----:B----4-:R1:W-:Y:S04]  /*5fdb0*/  @P4 STG.E [R246.64], R230 ;  /* 0x000000e6f6004986 */ /* 0x0103e8000c101908 */
[----:B-1----:R-:W4:Y:S04]  /*5fdc0*/  LDL.LU R230, [R1+0x444] ;  /* 0x0004440001e67983 */ /* 0x002f280000300800 */
[----:B--2---:R1:W-:Y:S01]  /*5fdd0*/  @P1 STG.E [R228.64], R25 ;  /* 0x00000019e4001986 */ /* 0x0043e2000c101908 */
[----:B---3--:R-:W-:-:S03]  /*5fde0*/  ISETP.GE.AND P2, PT, R26, c[0x0][0x17c], PT ;  /* 0x00005f001a007a0c */ /* 0x008fc60003f46270 */
[----:B------:R-:W2:Y:S04]  /*5fdf0*/  LDL.LU R26, [R1+0x3b4] ;  /* 0x0003b400011a7983 */ /* 0x000ea80000300800 */
[----:B------:R-:W3:Y:S04]  /*5fe00*/  LDL.LU R251, [R1+0xa4] ;  /* 0x0000a40001fb7983 */ /* 0x000ee80000300800 */
[----:B-1----:R-:W2:Y:S04]  /*5fe10*/  LDL.LU R25, [R1+0x23b0] ;  /* 0x0023b00001197983 */ /* 0x002ea80000300800 */
[----:B------:R-:W2:Y:S01]  /*5fe20*/  LDL.LU R229, [R1+0x3e0] ;  /* 0x0003e00001e57983 */ /* 0x000ea20000300800 */
[----:B------:R-:W-:-:S02]  /*5fe30*/  ISETP.LT.AND P3, PT, R151, c[0x0][0x178], !P0 ;  /* 0x00005e0097007a0c */ /* 0x000fc40004761270 */
[----:B------:R-:W-:Y:S02]  /*5fe40*/  ISETP.LT.AND P5, PT, R143, c[0x0][0x178], !P0 ;  /* 0x00005e008f007a0c */ /* 0x000fe400047a1270 */
[----:B------:R-:W-:Y:S02]  /*5fe50*/  ISETP.LT.AND P6, PT, R43, c[0x0][0x178], !P0 ;  /* 0x00005e002b007a0c */ /* 0x000fe400047c1270 */
[----:B------:R-:W-:Y:S01]  /*5fe60*/  ISETP.LT.AND P4, PT, R11, c[0x0][0x178], !P0 ;  /* 0x00005e000b007a0c */ /* 0x000fe20004781270 */
[----:B------:R-:W-:Y:S01]  /*5fe70*/  IMAD.WIDE R244, R3, 0x4, R180 ;  /* 0x0000000403f47825 */ /* 0x000fe200078e02b4 */
[----:B------:R-:W-:-:S03]  /*5fe80*/  ISETP.LT.AND P1, PT, R187, c[0x0][0x178], !P0 ;  /* 0x00005e00bb007a0c */ /* 0x000fc60004721270 */
[----:B------:R-:W-:-:S04]  /*5fe90*/  IMAD.WIDE R246, R3, 0x4, R238 ;  /* 0x0000000403f67825 */ /* 0x000fc800078e02ee */
[C---:B------:R-:W-:Y:S01]  /*5fea0*/  IMAD.WIDE R248, R3.reuse, 0x4, R236 ;  /* 0x0000000403f87825 */ /* 0x040fe200078e02ec */
[----:B--2---:R1:W-:Y:S04]  /*5feb0*/  @P3 STG.E [R244.64], R229 ;  /* 0x000000e5f4003986 */ /* 0x0043e8000c101908 */
[----:B------:R2:W-:Y:S04]  /*5fec0*/  @P5 STG.E [R246.64], R0 ;  /* 0x00000000f6005986 */ /* 0x0005e8000c101908 */
[----:B------:R3:W-:Y:S01]  /*5fed0*/  @P6 STG.E [R248.64], R27 ;  /* 0x0000001bf8006986 */ /* 0x0007e2000c101908 */
[----:B-1----:R-:W-:-:S05]  /*5fee0*/  IMAD.WIDE R228, R3, 0x4, R234 ;  /* 0x0000000403e47825 */ /* 0x002fca00078e02ea */
[----:B------:R1:W-:Y:S01]  /*5fef0*/  @P4 STG.E [R228.64], R250 ;  /* 0x000000fae4004986 */ /* 0x0003e2000c101908 */
[C---:B--2---:R-:W-:Y:S01]  /*5ff00*/  IADD3 R0, R3.reuse, c[0x0][0x198], RZ ;  /* 0x0000660003007a10 */ /* 0x044fe20007ffe0ff */
[C---:B------:R-:W-:Y:S02]  /*5ff10*/  IMAD.WIDE R244, R3.reuse, 0x4, R182 ;  /* 0x0000000403f47825 */ /* 0x040fe400078e02b6 */
[----:B---3--:R-:W2:Y:S02]  /*5ff20*/  LDL.LU R27, [R1+0x384] ;  /* 0x00038400011b7983 */ /* 0x008ea40000300800 */
[----:B-1----:R-:W-:Y:S02]  /*5ff30*/  IMAD.WIDE R228, R3, 0x4, R232 ;  /* 0x0000000403e47825 */ /* 0x002fe400078e02e8 */
[----:B------:R-:W3:Y:S04]  /*5ff40*/  LDL.LU R250, [R1+0x274] ;  /* 0x0002740001fa7983 */ /* 0x000ee80000300800 */
[----:B------:R-:W2:Y:S04]  /*5ff50*/  LDL.LU R3, [R1+0x3e4] ;  /* 0x0003e40001037983 */ /* 0x000ea80000300800 */
[----:B------:R1:W-:Y:S04]  /*5ff60*/  @P1 STG.E [R228.64], R231 ;  /* 0x000000e7e4001986 */ /* 0x0003e8000c101908 */
[----:B-1----:R-:W2:Y:S01]  /*5ff70*/  LDL.LU R229, [R1+0x424] ;  /* 0x0004240001e57983 */ /* 0x002ea20000300800 */
[----:B------:R-:W-:-:S02]  /*5ff80*/  ISETP.LT.AND P0, PT, R115, c[0x0][0x178], !P0 ;  /* 0x00005e0073007a0c */ /* 0x000fc40004701270 */
[----:B------:R-:W-:Y:S02]  /*5ff90*/  ISETP.LT.AND P3, PT, R142, c[0x0][0x178], !P2 ;  /* 0x00005e008e007a0c */ /* 0x000fe40005761270 */
[----:B------:R-:W-:Y:S01]  /*5ffa0*/  ISETP.LT.AND P6, PT, R227, c[0x0][0x178], !P2 ;  /* 0x00005e00e3007a0c */ /* 0x000fe200057c1270 */
[----:B------:R-:W-:Y:S01]  /*5ffb0*/  IMAD.WIDE R246, R0, 0x4, R242 ;  /* 0x0000000400f67825 */ /* 0x000fe200078e02f2 */
[----:B------:R-:W-:-:S07]  /*5ffc0*/  ISETP.LT.AND P4, PT, R151, c[0x0][0x178], !P2 ;  /* 0x00005e0097007a0c */ /* 0x000fce0005781270 */
[----:B------:R1:W-:Y:S01]  /*5ffd0*/  @P0 STG.E [R244.64], R24 ;  /* 0x00000018f4000986 */ /* 0x0003e2000c101908 */
[----:B------:R-:W-:-:S03]  /*5ffe0*/  IMAD.WIDE R248, R0, 0x4, R240 ;  /* 0x0000000400f87825 */ /* 0x000fc600078e02f0 */
[----:B-1----:R-:W3:Y:S01]  /*5fff0*/  LDL.LU R24, [R1+0x22c0] ;  /* 0x0022c00001187983 */ /* 0x002ee20000300800 */
[----:B------:R-:W-:Y:S02]  /*60000*/  ISETP.LT.AND P5, PT, R143, c[0x0][0x178], !P2 ;  /* 0x00005e008f007a0c */ /* 0x000fe400057a1270 */
[----:B------:R-:W-:Y:S01]  /*60010*/  ISETP.LT.AND P0, PT, R43, c[0x0][0x178], !P2 ;  /* 0x00005e002b007a0c */ /* 0x000fe20005701270 */
[----:B----4-:R1:W-:Y:S01]  /*60020*/  @P3 STG.E [R246.64], R230 ;  /* 0x000000e6f6003986 */ /* 0x0103e2000c101908 */
[----:B------:R-:W-:-:S03]  /*60030*/  IMAD.WIDE R244, R0, 0x4, R238 ;  /* 0x0000000400f47825 */ /* 0x000fc600078e02ee */
[----:B------:R-:W4:Y:S04]  /*60040*/  LDL.LU R231, [R1+0x4e0] ;  /* 0x0004e00001e77983 */ /* 0x000f280000300800 */
[----:B-1----:R-:W3:Y:S04]  /*60050*/  LDL.LU R230, [R1+0x4a0] ;  /* 0x0004a00001e67983 */ /* 0x002ee80000300800 */
[----:B--2---:R1:W-:Y:S02]  /*60060*/  @P6 STG.E [R248.64], R229 ;  /* 0x000000e5f8006986 */ /* 0x0043e4000c101908 */
[----:B-1----:R-:W-:-:S05]  /*60070*/  IMAD.WIDE R228, R0, 0x4, R180 ;  /* 0x0000000400e47825 */ /* 0x002fca00078e02b4 */
[----:B------:R1:W-:Y:S04]  /*60080*/  @P4 STG.E [R228.64], R3 ;  /* 0x00000003e4004986 */ /* 0x0003e8000c101908 */
[----:B------:R2:W-:Y:S01]  /*60090*/  @P5 STG.E [R244.64], R26 ;  /* 0x0000001af4005986 */ /* 0x0005e2000c101908 */
[----:B-1----:R-:W-:-:S03]  /*600a0*/  IMAD.WIDE R228, R0, 0x4, R236 ;  /* 0x0000000400e47825 */ /* 0x002fc600078e02ec */
[----:B--2---:R-:W2:Y:S04]  /*600b0*/  LDL.LU R26, [R1+0x470] ;  /* 0x00047000011a7983 */ /* 0x004ea80000300800 */
[----:B------:R1:W-:Y:S04]  /*600c0*/  @P0 STG.E [R228.64], R27 ;  /* 0x0000001be4000986 */ /* 0x0003e8000c101908 */
[----:B-1----:R-:W2:Y:S01]  /*600d0*/  LDL.LU R27, [R1+0x22c4] ;  /* 0x0022c400011b7983 */ /* 0x002ea20000300800 */
[----:B------:R-:W-:Y:S02]  /*600e0*/  ISETP.LT.AND P1, PT, R11, c[0x0][0x178], !P2 ;  /* 0x00005e000b007a0c */ /* 0x000fe40005721270 */
[----:B------:R-:W-:-:S02]  /*600f0*/  ISETP.LT.AND P6, PT, R187, c[0x0][0x178], !P2 ;  /* 0x00005e00bb007a0c */ /* 0x000fc400057c1270 */
[----:B---3--:R-:W-:Y:S02]  /*60100*/  ISETP.GE.AND P3, PT, R24, c[0x0][0x17c], PT ;  /* 0x00005f0018007a0c */ /* 0x008fe40003f66270 */
[----:B------:R-:W-:Y:S02]  /*60110*/  ISETP.LT.AND P2, PT, R115, c[0x0][0x178], !P2 ;  /* 0x00005e0073007a0c */ /* 0x000fe40005741270 */
[----:B------:R-:W-:Y:S01]  /*60120*/  ISETP.LT.AND P4, PT, R142, c[0x0][0x178], !P3 ;  /* 0x00005e008e007a0c */ /* 0x000fe20005f81270 */
[C---:B------:R-:W-:Y:S01]  /*60130*/  IMAD.WIDE R244, R0.reuse, 0x4, R234 ;  /* 0x0000000400f47825 */ /* 0x040fe200078e02ea */
[----:B------:R-:W-:Y:S02]  /*60140*/  ISETP.LT.AND P5, PT, R227, c[0x0][0x178], !P3 ;  /* 0x00005e00e3007a0c */ /* 0x000fe40005fa1270 */
[C---:B------:R-:W-:Y:S01]  /*60150*/  IADD3 R3, R0.reuse, c[0x0][0x198], RZ ;  /* 0x0000660000037a10 */ /* 0x040fe20007ffe0ff */
[C---:B------:R-:W-:Y:S01]  /*60160*/  IMAD.WIDE R246, R0.reuse, 0x4, R232 ;  /* 0x0000000400f67825 */ /* 0x040fe200078e02e8 */
[----:B------:R1:W-:Y:S03]  /*60170*/  @P1 STG.E [R244.64], R250 ;  /* 0x000000faf4001986 */ /* 0x0003e6000c101908 */
[----:B------:R-:W-:Y:S01]  /*60180*/  IMAD.WIDE R228, R0, 0x4, R182 ;  /* 0x0000000400e47825 */ /* 0x000fe200078e02b6 */
[----:B------:R3:W-:Y:S01]  /*60190*/  @P6 STG.E [R246.64], R251 ;  /* 0x000000fbf6006986 */ /* 0x0007e2000c101908 */
[----:B------:R-:W-:-:S03]  /*601a0*/  ISETP.LT.AND P0, PT, R151, c[0x0][0x178], !P3 ;  /* 0x00005e0097007a0c */ /* 0x000fc60005f01270 */
[----:B------:R4:W-:Y:S01]  /*601b0*/  @P2 STG.E [R228.64], R25 ;  /* 0x00000019e4002986 */ /* 0x0009e2000c101908 */
[----:B-1----:R-:W-:-:S03]  /*601c0*/  IMAD.WIDE R244, R3, 0x4, R242 ;  /* 0x0000000403f47825 */ /* 0x002fc600078e02f2 */
[----:B------:R-:W2:Y:S01]  /*601d0*/  LDL.LU R0, [R1+0x3a0] ;  /* 0x0003a00001007983 */ /* 0x000ea20000300800 */
[----:B---3--:R-:W-:-:S03]  /*601e0*/  IMAD.WIDE R246, R3, 0x4, R240 ;  /* 0x0000000403f67825 */ /* 0x008fc600078e02f0 */
[----:B----4-:R-:W-:Y:S04]  /*601f0*/  @P4 STG.E [R244.64], R231 ;  /* 0x000000e7f4004986 */ /* 0x010fe8000c101908 */
[----:B------:R1:W-:Y:S01]  /*60200*/  @P5 STG.E [R246.64], R230 ;  /* 0x000000e6f6005986 */ /* 0x0003e2000c101908 */
[----:B------:R-:W-:-:S03]  /*60210*/  IMAD.WIDE R24, R3, 0x4, R180 ;  /* 0x0000000403187825 */ /* 0x000fc600078e02b4 */
[----:B-1----:R-:W3:Y:S04]  /*60220*/  LDL.LU R246, [R1+0x400] ;  /* 0x0004000001f67983 */ /* 0x002ee80000300800 */
[----:B------:R-:W4:Y:S04]  /*60230*/  LDL.LU R247, [R1+0x3d0] ;  /* 0x0003d00001f77983 */ /* 0x000f280000300800 */
[----:B------:R-:W3:Y:S04]  /*60240*/  LDL.LU R248, [R1+0x4e4] ;  /* 0x0004e40001f87983 */ /* 0x000ee80000300800 */
[----:B------:R-:W3:Y:S04]  /*60250*/  LDL.LU R231, [R1+0x4a4] ;  /* 0x0004a40001e77983 */ /* 0x000ee80000300800 */
[----:B------:R-:W3:Y:S04]  /*60260*/  LDL.LU R249, [R1+0x474] ;  /* 0x0004740001f97983 */ /* 0x000ee80000300800 */
[----:B------:R-:W3:Y:S04]  /*60270*/  LDL.LU R250, [R1+0x434] ;  /* 0x0004340001fa7983 */ /* 0x000ee80000300800 */
[----:B------:R-:W3:Y:S04]  /*60280*/  LDL.LU R251, [R1+0x404] ;  /* 0x0004040001fb7983 */ /* 0x000ee80000300800 */
[----:B------:R-:W3:Y:S04]  /*60290*/  LDL.LU R230, [R1+0x3d4] ;  /* 0x0003d40001e67983 */ /* 0x000ee80000300800 */
[----:B--2---:R1:W-:Y:S01]  /*602a0*/  @P0 STG.E [R24.64], R26 ;  /* 0x0000001a18000986 */ /* 0x0043e2000c101908 */
[----:B------:R-:W-:-:S03]  /*602b0*/  ISETP.GE.AND P2, PT, R27, c[0x0][0x17c], PT ;  /* 0x00005f001b007a0c */ /* 0x000fc60003f46270 */
[----:B------:R-:W2:Y:S04]  /*602c0*/  LDL.LU R27, [R1+0x3a4] ;  /* 0x0003a400011b7983 */ /* 0x000ea80000300800 */
[----:B-1----:R-:W2:Y:S04]  /*602d0*/  LDL.LU R26, [R1+0x23ac] ;  /* 0x0023ac00011a7983 */ /* 0x002ea80000300800 */
[----:B------:R-:W2:Y:S01]  /*602e0*/  LDL.LU R25, [R1+0x430] ;  /* 0x0004300001197983 */ /* 0x000ea20000300800 */
[----:B------:R-:W-:Y:S02]  /*602f0*/  ISETP.LT.AND P1, PT, R143, c[0x0][0x178], !P3 ;  /* 0x00005e008f007a0c */ /* 0x000fe40005f21270 */
[----:B------:R-:W-:Y:S01]  /*60300*/  ISETP.LT.AND P6, PT, R43, c[0x0][0x178], !P3 ;  /* 0x00005e002b007a0c */ /* 0x000fe20005fc1270 */
[----:B------:R-:W-:Y:S01]  /*60310*/  IMAD.WIDE R228, R3, 0x4, R238 ;  /* 0x0000000403e47825 */ /* 0x000fe200078e02ee */
[----:B------:R-:W-:-:S02]  /*60320*/  ISETP.LT.AND P4, PT, R11, c[0x0][0x178], !P3 ;  /* 0x00005e000b007a0c */ /* 0x000fc40005f81270 */
[----:B------:R-:W-:Y:S01]  /*60330*/  ISETP.LT.AND P5, PT, R187, c[0x0][0x178], !P3 ;  /* 0x00005e00bb007a0c */ /* 0x000fe20005fa1270 */
[----:B------:R-:W-:Y:S01]  /*60340*/  IMAD.WIDE R244, R3, 0x4, R236 ;  /* 0x0000000403f47825 */ /* 0x000fe200078e02ec */
[----:B------:R-:W-:Y:S02]  /*60350*/  ISETP.LT.AND P3, PT, R115, c[0x0][0x178], !P3 ;  /* 0x00005e0073007a0c */ /* 0x000fe40005f61270 */
[----:B------:R-:W-:-:S03]  /*60360*/  ISETP.LT.AND P0, PT, R142, c[0x0][0x178], !P2 ;  /* 0x00005e008e007a0c */ /* 0x000fc60005701270 */
[----:B--2---:R1:W-:Y:S04]  /*60370*/  @P1 STG.E [R228.64], R25 ;  /* 0x00000019e4001986 */ /* 0x0043e8000c101908 */
[----:B---3--:R2:W-:Y:S01]  /*60380*/  @P6 STG.E [R244.64], R246 ;  /* 0x000000f6f4006986 */ /* 0x0085e2000c101908 */
[----:B-1----:R-:W-:-:S04]  /*60390*/  IMAD.WIDE R24, R3, 0x4, R232 ;  /* 0x0000000403187825 */ /* 0x002fc800078e02e8 */
[----:B--2---:R-:W-:-:S05]  /*603a0*/  IMAD.WIDE R244, R3, 0x4, R234 ;  /* 0x0000000403f47825 */ /* 0x004fca00078e02ea */
[----:B----4-:R-:W-:Y:S04]  /*603b0*/  @P4 STG.E [R244.64], R247 ;  /* 0x000000f7f4004986 */ /* 0x010fe8000c101908 */
[----:B------:R1:W-:Y:S04]  /*603c0*/  @P5 STG.E [R24.64], R0 ;  /* 0x0000000018005986 */ /* 0x0003e8000c101908 */
[----:B-1----:R-:W2:Y:S01]  /*603d0*/  LDL.LU R0, [R1+0x22c8] ;  /* 0x0022c80001007983 */ /* 0x002ea20000300800 */
[----:B------:R-:W-:Y:S01]  /*603e0*/  ISETP.LT.AND P1, PT, R227, c[0x0][0x178], !P2 ;  /* 0x00005e00e3007a0c */ /* 0x000fe20005721270 */
[C---:B------:R-:W-:Y:S01]  /*603f0*/  IMAD.WIDE R228, R3.reuse, 0x4, R182 ;  /* 0x0000000403e47825 */ /* 0x040fe200078e02b6 */
[----:B------:R-:W-:-:S04]  /*60400*/  IADD3 R3, R3, c[0x0][0x198], RZ ;  /* 0x0000660003037a10 */ /* 0x000fc80007ffe0ff */
[----:B------:R1:W-:Y:S01]  /*60410*/  @P3 STG.E [R228.64], R20 ;  /* 0x00000014e4003986 */ /* 0x0003e2000c101908 */
[----:B------:R-:W-:Y:S01]  /*60420*/  IMAD.WIDE R24, R3, 0x4, R242 ;  /* 0x0000000403187825 */ /* 0x000fe200078e02f2 */
[----:B------:R-:W-:Y:S02]  /*60430*/  ISETP.LT.AND P3, PT, R151, c[0x0][0x178], !P2 ;  /* 0x00005e0097007a0c */ /* 0x000fe40005761270 */
[----:B------:R-:W-:Y:S02]  /*60440*/  ISETP.LT.AND P4, PT, R143, c[0x0][0x178], !P2 ;  /* 0x00005e008f007a0c */ /* 0x000fe40005781270 */
[----:B------:R-:W-:Y:S01]  /*60450*/  ISETP.LT.AND P5, PT, R43, c[0x0][0x178], !P2 ;  /* 0x00005e002b007a0c */ /* 0x000fe200057a1270 */
[----:B------:R3:W-:Y:S01]  /*60460*/  @P0 STG.E [R24.64], R248 ;  /* 0x000000f818000986 */ /* 0x0007e2000c101908 */
[----:B-1----:R-:W-:Y:S01]  /*60470*/  IMAD.WIDE R228, R3, 0x4, R240 ;  /* 0x0000000403e47825 */ /* 0x002fe200078e02f0 */
[----:B------:R-:W-:Y:S02]  /*60480*/  ISETP.LT.AND P6, PT, R11, c[0x0][0x178], !P2 ;  /* 0x00005e000b007a0c */ /* 0x000fe400057c1270 */
[----:B------:R-:W4:Y:S04]  /*60490*/  LDL.LU R20, [R1+0x500] ;  /* 0x0005000001147983 */ /* 0x000f280000300800 */
[----:B------:R1:W-:Y:S01]  /*604a0*/  @P1 STG.E [R228.64], R231 ;  /* 0x000000e7e4001986 */ /* 0x0003e2000c101908 */
[----:B------:R-:W-:Y:S01]  /*604b0*/  ISETP.LT.AND P1, PT, R187, c[0x0][0x178], !P2 ;  /* 0x00005e00bb007a0c */ /* 0x000fe20005721270 */
[----:B---3--:R-:W-:Y:S01]  /*604c0*/  IMAD.WIDE R24, R3, 0x4, R180 ;  /* 0x0000000403187825 */ /* 0x008fe200078e02b4 */
[----:B------:R-:W-:-:S03]  /*604d0*/  ISETP.LT.AND P2, PT, R115, c[0x0][0x178], !P2 ;  /* 0x00005e0073007a0c */ /* 0x000fc60005741270 */
[C---:B------:R-:W-:Y:S01]  /*604e0*/  IMAD.WIDE R244, R3.reuse, 0x4, R236 ;  /* 0x0000000403f47825 */ /* 0x040fe200078e02ec */
[----:B------:R3:W-:Y:S03]  /*604f0*/  @P3 STG.E [R24.64], R249 ;  /* 0x000000f918003986 */ /* 0x0007e6000c101908 */
[C---:B------:R-:W-:Y:S01]  /*60500*/  IMAD.WIDE R246, R3.reuse, 0x4, R234 ;  /* 0x0000000403f67825 */ /* 0x040fe200078e02ea */
[----:B-1----:R-:W4:Y:S03]  /*60510*/  LDL.LU R231, [R1+0x4f0] ;  /* 0x0004f00001e77983 */ /* 0x002f260000300800 */
[C---:B------:R-:W-:Y:S01]  /*60520*/  IMAD.WIDE R228, R3.reuse, 0x4, R238 ;  /* 0x0000000403e47825 */ /* 0x040fe200078e02ee */
[----:B------:R-:W4:Y:S03]  /*60530*/  LDL.LU R248, [R1+0x22cc] ;  /* 0x0022cc0001f87983 */ /* 0x000f260000300800 */
[C---:B---3--:R-:W-:Y:S01]  /*60540*/  IMAD.WIDE R24, R3.reuse, 0x4, R232 ;  /* 0x0000000403187825 */ /* 0x048fe200078e02e8 */
[----:B------:R-:W-:Y:S04]  /*60550*/  @P4 STG.E [R228.64], R250 ;  /* 0x000000fae4004986 */ /* 0x000fe8000c101908 */
[----:B------:R-:W-:Y:S04]  /*60560*/  @P5 STG.E [R244.64], R251 ;  /* 0x000000fbf4005986 */ /* 0x000fe8000c101908 */
[----:B------:R1:W-:Y:S04]  /*60570*/  @P6 STG.E [R246.64], R230 ;  /* 0x000000e6f6006986 */ /* 0x0003e8000c101908 */
[----:B------:R3:W-:Y:S04]  /*60580*/  @P1 STG.E [R24.64], R27 ;  /* 0x0000001b18001986 */ /* 0x0007e8000c101908 */
[----:B-1----:R-:W4:Y:S01]  /*60590*/  LDL.LU R230, [R1+0x480] ;  /* 0x0004800001e67983 */ /* 0x002f220000300800 */
[----:B---3--:R-:W-:-:S03]  /*605a0*/  IMAD.WIDE R24, R3, 0x4, R182 ;  /* 0x0000000403187825 */ /* 0x008fc600078e02b6 */
[----:B------:R-:W3:Y:S04]  /*605b0*/  LDL.LU R27, [R1+0x450] ;  /* 0x00045000011b7983 */ /* 0x000ee80000300800 */
[----:B------:R-:W3:Y:S04]  /*605c0*/  LDL.LU R251, [R1+0x514] ;  /* 0x0005140001fb7983 */ /* 0x000ee80000300800 */
[----:B------:R1:W-:Y:S01]  /*605d0*/  @P2 STG.E [R24.64], R21 ;  /* 0x0000001518002986 */ /* 0x0003e2000c101908 */
[----:B--2---:R-:W-:Y:S02]  /*605e0*/  ISETP.GE.AND P0, PT, R0, c[0x0][0x17c], PT ;  /* 0x00005f0000007a0c */ /* 0x004fe40003f06270 */
[----:B------:R-:W-:-:S02]  /*605f0*/  IADD3 R0, R3, c[0x0][0x198], RZ ;  /* 0x0000660003007a10 */ /* 0x000fc40007ffe0ff */
[----:B------:R-:W2:Y:S04]  /*60600*/  LDL.LU R3, [R1+0x4d0] ;  /* 0x0004d00001037983 */ /* 0x000ea80000300800 */
[----:B-1----:R-:W2:Y:S01]  /*60610*/  LDL.LU R25, [R1+0x510] ;  /* 0x0005100001197983 */ /* 0x002ea20000300800 */
[----:B------:R-:W-:Y:S02]  /*60620*/  ISETP.LT.AND P4, PT, R142, c[0x0][0x178], !P0 ;  /* 0x00005e008e007a0c */ /* 0x000fe40004781270 */
[----:B------:R-:W-:Y:S01]  /*60630*/  ISETP.LT.AND P5, PT, R227, c[0x0][0x178], !P0 ;  /* 0x00005e00e3007a0c */ /* 0x000fe200047a1270 */
[C---:B------:R-:W-:Y:S01]  /*60640*/  IMAD.WIDE R228, R0.reuse, 0x4, R242 ;  /* 0x0000000400e47825 */ /* 0x040fe200078e02f2 */
[----:B------:R-:W-:Y:S02]  /*60650*/  ISETP.LT.AND P6, PT, R151, c[0x0][0x178], !P0 ;  /* 0x00005e0097007a0c */ /* 0x000fe400047c1270 */
[----:B------:R-:W-:Y:S01]  /*60660*/  ISETP.LT.AND P3, PT, R143, c[0x0][0x178], !P0 ;  /* 0x00005e008f007a0c */ /* 0x000fe20004761270 */
[----:B------:R-:W-:Y:S01]  /*60670*/  IMAD.WIDE R244, R0, 0x4, R240 ;  /* 0x0000000400f47825 */ /* 0x000fe200078e02f0 */
[----:B------:R-:W-:-:S03]  /*60680*/  ISETP.LT.AND P1, PT, R43, c[0x0][0x178], !P0 ;  /* 0x00005e002b007a0c */ /* 0x000fc60004721270 */
[----:B------:R-:W-:Y:S01]  /*60690*/  IMAD.WIDE R246, R0, 0x4, R180 ;  /* 0x0000000400f67825 */ /* 0x000fe200078e02b4 */
[----:B----4-:R-:W-:Y:S02]  /*606a0*/  ISETP.GE.AND P2, PT, R248, c[0x0][0x17c], PT ;  /* 0x00005f00f8007a0c */ /* 0x010fe40003f46270 */
[----:B------:R-:W4:Y:S04]  /*606b0*/  LDL.LU R248, [R1+0x504] ;  /* 0x0005040001f87983 */ /* 0x000f280000300800 */
[----:B------:R-:W3:Y:S04]  /*606c0*/  LDL.LU R249, [R1+0x454] ;  /* 0x0004540001f97983 */ /* 0x000ee80000300800 */
[----:B------:R-:W3:Y:S04]  /*606d0*/  LDL.LU R250, [R1+0x414] ;  /* 0x0004140001fa7983 */ /* 0x000ee80000300800 */
[----:B--2---:R1:W-:Y:S04]  /*606e0*/  @P4 STG.E [R228.64], R25 ;  /* 0x00000019e4004986 */ /* 0x0043e8000c101908 */
[----:B------:R2:W-:Y:S01]  /*606f0*/  @P5 STG.E [R244.64], R20 ;  /* 0x00000014f4005986 */ /* 0x0005e2000c101908 */
[----:B------:R-:W-:-:S03]  /*60700*/  ISETP.LT.AND P5, PT, R11, c[0x0][0x178], !P0 ;  /* 0x00005e000b007a0c */ /* 0x000fc600047a1270 */
[----:B------:R2:W-:Y:S01]  /*60710*/  @P6 STG.E [R246.64], R231 ;  /* 0x000000e7f6006986 */ /* 0x0005e2000c101908 */
[----:B-1----:R-:W-:-:S04]  /*60720*/  IMAD.WIDE R24, R0, 0x4, R236 ;  /* 0x0000000400187825 */ /* 0x002fc800078e02ec */
[C---:B--2---:R-:W-:Y:S01]  /*60730*/  IMAD.WIDE R20, R0.reuse, 0x4, R238 ;  /* 0x0000000400147825 */ /* 0x044fe200078e02ee */
[----:B------:R-:W2:Y:S04]  /*60740*/  LDL.LU R247, [R1+0x3f0] ;  /* 0x0003f00001f77983 */ /* 0x000ea80000300800 */
[----:B------:R-:W-:Y:S04]  /*60750*/  @P3 STG.E [R20.64], R3 ;  /* 0x0000000314003986 */ /* 0x000fe8000c101908 */
[----:B------:R1:W-:Y:S01]  /*60760*/  @P1 STG.E [R24.64], R230 ;  /* 0x000000e618001986 */ /* 0x0003e2000c101908 */
[----:B------:R-:W-:-:S03]  /*60770*/  IMAD.WIDE R228, R0, 0x4, R182 ;  /* 0x0000000400e47825 */ /* 0x000fc600078e02b6 */
[----:B------:R-:W2:Y:S04]  /*60780*/  LDL.LU R231, [R1+0x4f4] ;  /* 0x0004f40001e77983 */ /* 0x000ea80000300800 */
[----:B------:R-:W2:Y:S01]  /*60790*/  LDL.LU R246, [R1+0x22d0] ;  /* 0x0022d00001f67983 */ /* 0x000ea20000300800 */
[----:B-1----:R-:W-:-:S03]  /*607a0*/  IMAD.WIDE R24, R0, 0x4, R234 ;  /* 0x0000000400187825 */ /* 0x002fc600078e02ea */
[----:B------:R-:W2:Y:S01]  /*607b0*/  LDL.LU R230, [R1+0x4d4] ;  /* 0x0004d40001e67983 */ /* 0x000ea20000300800 */
[C---:B------:R-:W-:Y:S01]  /*607c0*/  IADD3 R3, R0.reuse, c[0x0][0x198], RZ ;  /* 0x0000660000037a10 */ /* 0x040fe20007ffe0ff */
[----:B------:R-:W-:Y:S02]  /*607d0*/  IMAD.WIDE R20, R0, 0x4, R232 ;  /* 0x0000000400147825 */ /* 0x000fe400078e02e8 */
[----:B---3--:R1:W-:Y:S04]  /*607e0*/  @P5 STG.E [R24.64], R27 ;  /* 0x0000001b18005986 */ /* 0x0083e8000c101908 */
[----:B------:R-:W3:Y:S04]  /*607f0*/  LDL.LU R0, [R1+0x484] ;  /* 0x0004840001007983 */ /* 0x000ee80000300800 */
[----:B-1----:R-:W2:Y:S04]  /*60800*/  LDL.LU R27, [R1+0x23a8] ;  /* 0x0023a800011b7983 */ /* 0x002ea80000300800 */
[----:B------:R-:W2:Y:S01]  /*60810*/  LDL.LU R25, [R1+0x410] ;  /* 0x0004100001197983 */ /* 0x000ea20000300800 */
[----:B------:R-:W-:-:S02]  /*60820*/  ISETP.LT.AND P4, PT, R187, c[0x0][0x178], !P0 ;  /* 0x00005e00bb007a0c */ /* 0x000fc40004781270 */
[----:B------:R-:W-:Y:S02]  /*60830*/  ISETP.LT.AND P0, PT, R115, c[0x0][0x178], !P0 ;  /* 0x00005e0073007a0c */ /* 0x000fe40004701270 */
[----:B------:R-:W-:Y:S02]  /*60840*/  ISETP.LT.AND P6, PT, R142, c[0x0][0x178], !P2 ;  /* 0x00005e008e007a0c */ /* 0x000fe400057c1270 */
[----:B------:R-:W-:Y:S02]  /*60850*/  ISETP.LT.AND P1, PT, R227, c[0x0][0x178], !P2 ;  /* 0x00005e00e3007a0c */ /* 0x000fe40005721270 */
[----:B------:R-:W-:Y:S01]  /*60860*/  ISETP.LT.AND P3, PT, R151, c[0x0][0x178], !P2 ;  /* 0x00005e0097007a0c */ /* 0x000fe20005761270 */
[----:B------:R-:W-:-:S04]  /*60870*/  IMAD.WIDE R244, R3, 0x4, R242 ;  /* 0x0000000403f47825 */ /* 0x000fc800078e02f2 */
[----:B--2---:R1:W-:Y:S04]  /*60880*/  @P4 STG.E [R20.64], R25 ;  /* 0x0000001914004986 */ /* 0x0043e8000c101908 */
[----:B------:R2:W-:Y:S01]  /*60890*/  @P0 STG.E [R228.64], R247 ;  /* 0x000000f7e4000986 */ /* 0x0005e2000c101908 */
[----:B------:R-:W-:-:S03]  /*608a0*/  ISETP.LT.AND P0, PT, R143, c[0x0][0x178], !P2 ;  /* 0x00005e008f007a0c */ /* 0x000fc60005701270 */
[----:B------:R2:W-:Y:S01]  /*608b0*/  @P6 STG.E [R244.64], R251 ;  /* 0x000000fbf4006986 */ /* 0x0005e2000c101908 */
[----:B-1----:R-:W-:-:S04]  /*608c0*/  IMAD.WIDE R20, R3, 0x4, R240 ;  /* 0x0000000403147825 */ /* 0x002fc800078e02f0 */
[C---:B------:R-:W-:Y:S01]  /*608d0*/  IMAD.WIDE R24, R3.reuse, 0x4, R180 ;  /* 0x0000000403187825 */ /* 0x040fe200078e02b4 */
[----:B----4-:R-:W-:Y:S01]  /*608e0*/  @P1 STG.E [R20.64], R248 ;  /* 0x000000f814001986 */ /* 0x010fe2000c101908 */
[----:B------:R-:W-:Y:S02]  /*608f0*/  ISETP.GE.AND P1, PT, R246, c[0x0][0x17c], PT ;  /* 0x00005f00f6007a0c */ /* 0x000fe40003f26270 */
[----:B--2---:R-:W-:Y:S01]  /*60900*/  IMAD.WIDE R228, R3, 0x4, R238 ;  /* 0x0000000403e47825 */ /* 0x004fe200078e02ee */
[----:B------:R-:W2:Y:S04]  /*60910*/  LDL.LU R251, [R1+0x3f4] ;  /* 0x0003f40001fb7983 */ /* 0x000ea80000300800 */
[----:B------:R1:W-:Y:S04]  /*60920*/  @P3 STG.E [R24.64], R231 ;  /* 0x000000e718003986 */ /* 0x0003e8000c101908 */
[----:B------:R4:W-:Y:S04]  /*60930*/  @P0 STG.E [R228.64], R230 ;  /* 0x000000e6e4000986 */ /* 0x0009e8000c101908 */
[----:B-1----:R-:W2:Y:S04]  /*60940*/  LDL.LU R231, [R1+0x398] ;  /* 0x0003980001e77983 */ /* 0x002ea80000300800 */
[----:B------:R-:W2:Y:S04]  /*60950*/  LDL.LU R246, [R1+0x378] ;  /* 0x0003780001f67983 */ /* 0x000ea80000300800 */
[----:B------:R-:W2:Y:S04]  /*60960*/  LDL.LU R247, [R1+0x238] ;  /* 0x0002380001f77983 */ /* 0x000ea80000300800 */
[----:B------:R-:W2:Y:S04]  /*60970*/  LDL.LU R248, [R1+0x1d8] ;  /* 0x0001d80001f87983 */ /* 0x000ea80000300800 */
[----:B----4-:R-:W4:Y:S04]  /*60980*/  LDL.LU R230, [R1+0x23a4] ;  /* 0x0023a40001e67983 */ /* 0x010f280000300800 */
[----:B------:R-:W4:Y:S01]  /*60990*/  LDL.LU R229, [R1+0x3c8] ;  /* 0x0003c80001e57983 */ /* 0x000f220000300800 */
[----:B------:R-:W-:-:S02]  /*609a0*/  ISETP.LT.AND P4, PT, R43, c[0x0][0x178], !P2 ;  /* 0x00005e002b007a0c */ /* 0x000fc40005781270 */
[----:B------:R-:W-:Y:S02]  /*609b0*/  ISETP.LT.AND P5, PT, R11, c[0x0][0x178], !P2 ;  /* 0x00005e000b007a0c */ /* 0x000fe400057a1270 */
[----:B------:R-:W-:Y:S01]  /*609c0*/  ISETP.LT.AND P6, PT, R187, c[0x0][0x178], !P2 ;  /* 0x00005e00bb007a0c */ /* 0x000fe200057c1270 */
[----:B------:R-:W-:Y:S01]  /*609d0*/  IMAD.WIDE R244, R3, 0x4, R236 ;  /* 0x0000000403f47825 */ /* 0x000fe200078e02ec */
[----:B------:R-:W-:-:S03]  /*609e0*/  ISETP.LT.AND P2, PT, R115, c[0x0][0x178], !P2 ;  /* 0x00005e0073007a0c */ /* 0x000fc60005741270 */
[----:B------:R-:W-:Y:S01]  /*609f0*/  IMAD.WIDE R20, R3, 0x4, R234 ;  /* 0x0000000403147825 */ /* 0x000fe200078e02ea */
[----:B------:R-:W-:-:S03]  /*60a00*/  ISETP.LT.AND P3, PT, R142, c[0x0][0x178], !P1 ;  /* 0x00005e008e007a0c */ /* 0x000fc60004f61270 */
[----:B------:R-:W-:Y:S01]  /*60a10*/  IMAD.WIDE R24, R3, 0x4, R232 ;  /* 0x0000000403187825 */ /* 0x000fe200078e02e8 */
[----:B---3--:R1:W-:Y:S01]  /*60a20*/  @P4 STG.E [R244.64], R0 ;  /* 0x00000000f4004986 */ /* 0x0083e2000c101908 */
[----:B------:R-:W-:-:S03]  /*60a30*/  ISETP.LT.AND P0, PT, R227, c[0x0][0x178], !P1 ;  /* 0x00005e00e3007a0c */ /* 0x000fc60004f01270 */
[----:B------:R3:W-:Y:S01]  /*60a40*/  @P5 STG.E [R20.64], R249 ;  /* 0x000000f914005986 */ /* 0x0007e2000c101908 */
[----:B------:R-:W-:-:S03]  /*60a50*/  ISETP.LT.AND P4, PT, R151, c[0x0][0x178], !P1 ;  /* 0x00005e0097007a0c */ /* 0x000fc60004f81270 */
[----:B------:R3:W-:Y:S01]  /*60a60*/  @P6 STG.E [R24.64], R250 ;  /* 0x000000fa18006986 */ /* 0x0007e2000c101908 */
[----:B-1----:R-:W-:-:S03]  /*60a70*/  IADD3 R0, R3, c[0x0][0x198], RZ ;  /* 0x0000660003007a10 */ /* 0x002fc60007ffe0ff */
[----:B---3--:R-:W3:Y:S01]  /*60a80*/  LDL.LU R249, [R1+0x1c8] ;  /* 0x0001c80001f97983 */ /* 0x008ee20000300800 */
[----:B------:R-:W-:Y:S01]  /*60a90*/  IMAD.WIDE R20, R3, 0x4, R182 ;  /* 0x0000000403147825 */ /* 0x000fe200078e02b6 */
[----:B------:R-:W-:Y:S02]  /*60aa0*/  ISETP.LT.AND P5, PT, R143, c[0x0][0x178], !P1 ;  /* 0x00005e008f007a0c */ /* 0x000fe40004fa1270 */
[----:B------:R-:W3:Y:S01]  /*60ab0*/  LDL.LU R250, [R1+0x1b8] ;  /* 0x0001b80001fa7983 */ /* 0x000ee20000300800 */
[C---:B------:R-:W-:Y:S01]  /*60ac0*/  IMAD.WIDE R24, R0.reuse, 0x4, R242 ;  /* 0x0000000400187825 */ /* 0x040fe200078e02f2 */
[----:B------:R-:W-:Y:S02]  /*60ad0*/  ISETP.LT.AND P6, PT, R43, c[0x0][0x178], !P1 ;  /* 0x00005e002b007a0c */ /* 0x000fe40004fc1270 */
[----:B------:R-:W3:Y:S01]  /*60ae0*/  LDL.LU R3, [R1+0x22d4] ;  /* 0x0022d40001037983 */ /* 0x000ee20000300800 */
[----:B------:R-:W-:-:S03]  /*60af0*/  IMAD.WIDE R244, R0, 0x4, R236 ;  /* 0x0000000400f47825 */ /* 0x000fc600078e02ec */
[----:B--2---:R1:W-:Y:S02]  /*60b00*/  @P2 STG.E [R20.64], R251 ;  /* 0x000000fb14002986 */ /* 0x0043e4000c101908 */
[C---:B-1----:R-:W-:Y:S02]  /*60b10*/  IMAD.WIDE R20, R0.reuse, 0x4, R240 ;  /* 0x0000000400147825 */ /* 0x042fe400078e02f0 */
[----:B------:R-:W2:Y:S04]  /*60b20*/  LDL.LU R251, [R1+0x39c] ;  /* 0x00039c0001fb7983 */ /* 0x000ea80000300800 */
[----:B----4-:R1:W-:Y:S04]  /*60b30*/  @P3 STG.E [R24.64], R229 ;  /* 0x000000e518003986 */ /* 0x0103e8000c101908 */
[----:B------:R4:W-:Y:S01]  /*60b40*/  @P0 STG.E [R20.64], R231 ;  /* 0x000000e714000986 */ /* 0x0009e2000c101908 */
[----:B-1----:R-:W-:-:S04]  /*60b50*/  IMAD.WIDE R24, R0, 0x4, R180 ;  /* 0x0000000400187825 */ /* 0x002fc800078e02b4 */
[----:B------:R-:W-:Y:S01]  /*60b60*/  IMAD.WIDE R228, R0, 0x4, R238 ;  /* 0x0000000400e47825 */ /* 0x000fe200078e02ee */
[----:B----4-:R-:W4:Y:S04]  /*60b70*/  LDL.LU R231, [R1+0x23a0] ;  /* 0x0023a00001e77983 */ /* 0x010f280000300800 */
[----:B------:R1:W-:Y:S04]  /*60b80*/  @P4 STG.E [R24.64], R246 ;  /* 0x000000f618004986 */ /* 0x0003e8000c101908 */
[----:B------:R3:W-:Y:S04]  /*60b90*/  @P5 STG.E [R228.64], R247 ;  /* 0x000000f7e4005986 */ /* 0x0007e8000c101908 */
[----:B------:R3:W-:Y:S04]  /*60ba0*/  @P6 STG.E [R244.64], R248 ;  /* 0x000000f8f4006986 */ /* 0x0007e8000c101908 */
[----:B-1----:R-:W2:Y:S04]  /*60bb0*/  LDL.LU R246, [R1+0x37c] ;  /* 0x00037c0001f67983 */ /* 0x002ea80000300800 */
[----:B---3--:R-:W3:Y:S04]  /*60bc0*/  LDL.LU R247, [R1+0x23c] ;  /* 0x00023c0001f77983 */ /* 0x008ee80000300800 */
[----:B------:R-:W2:Y:S04]  /*60bd0*/  LDL.LU R244, [R1+0x22d8] ;  /* 0x0022d80001f47983 */ /* 0x000ea80000300800 */
[----:B------:R-:W2:Y:S01]  /*60be0*/  LDL.LU R245, [R1+0x3cc] ;  /* 0x0003cc0001f57983 */ /* 0x000ea20000300800 */
[----:B------:R-:W-:-:S02]  /*60bf0*/  ISETP.LT.AND P2, PT, R11, c[0x0][0x178], !P1 ;  /* 0x00005e000b007a0c */ /* 0x000fc40004f41270 */
[----:B------:R-:W-:Y:S02]  /*60c00*/  ISETP.LT.AND P3, PT, R187, c[0x0][0x178], !P1 ;  /* 0x00005e00bb007a0c */ /* 0x000fe40004f61270 */
[----:B------:R-:W-:Y:S01]  /*60c10*/  ISETP.GE.AND P0, PT, R3, c[0x0][0x17c], PT ;  /* 0x00005f0003007a0c */ /* 0x000fe20003f06270 */
[----:B------:R-:W-:Y:S01]  /*60c20*/  IMAD.WIDE R24, R0, 0x4, R234 ;  /* 0x0000000400187825 */ /* 0x000fe200078e02ea */
[----:B------:R-:W-:Y:S01]  /*60c30*/  ISETP.LT.AND P1, PT, R115, c[0x0][0x178], !P1 ;  /* 0x00005e0073007a0c */ /* 0x000fe20004f21270 */
[----:B------:R-:W3:Y:S01]  /*60c40*/  LDL.LU R248, [R1+0x1dc] ;  /* 0x0001dc0001f87983 */ /* 0x000ee20000300800 */
[----:B------:R-:W-:Y:S01]  /*60c50*/  ISETP.LT.AND P4, PT, R142, c[0x0][0x178], !P0 ;  /* 0x00005e008e007a0c */ /* 0x000fe20004781270 */
[C---:B------:R-:W-:Y:S01]  /*60c60*/  IMAD.WIDE R20, R0.reuse, 0x4, R232 ;  /* 0x0000000400147825 */ /* 0x040fe200078e02e8 */
[----:B------:R-:W-:Y:S02]  /*60c70*/  ISETP.LT.AND P6, PT, R227, c[0x0][0x178], !P0 ;  /* 0x00005e00e3007a0c */ /* 0x000fe400047c1270 */
[----:B------:R-:W-:Y:S01]  /*60c80*/  IADD3 R3, R0, c[0x0][0x198], RZ ;  /* 0x0000660000037a10 */ /* 0x000fe20007ffe0ff */
[----:B------:R1:W-:Y:S04]  /*60c90*/  @P2 STG.E [R24.64], R249 ;  /* 0x000000f918002986 */ /* 0x0003e8000c101908 */
[----:B------:R1:W-:Y:S01]  /*60ca0*/  @P3 STG.E [R20.64], R250 ;  /* 0x000000fa14003986 */ /* 0x0003e2000c101908 */
[----:B------:R-:W-:-:S04]  /*60cb0*/  IMAD.WIDE R228, R3, 0x4, R240 ;  /* 0x0000000403e47825 */ /* 0x000fc800078e02f0 */
[----:B-1----:R-:W-:Y:S01]  /*60cc0*/  IMAD.WIDE R24, R3, 0x4, R242 ;  /* 0x0000000403187825 */ /* 0x002fe200078e02f2 */
[----:B------:R-:W3:Y:S03]  /*60cd0*/  LDL.LU R249, [R1+0x1cc] ;  /* 0x0001cc0001f97983 */ /* 0x000ee60000300800 */
[----:B------:R-:W-:Y:S01]  /*60ce0*/  IMAD.WIDE R20, R0, 0x4, R182 ;  /* 0x0000000400147825 */ /* 0x000fe200078e02b6 */
[----:B------:R-:W3:Y:S04]  /*60cf0*/  LDL.LU R250, [R1+0x1bc] ;  /* 0x0001bc0001fa7983 */ /* 0x000ee80000300800 */
[----:B------:R-:W-:Y:S04]  /*60d00*/  @P1 STG.E [R20.64], R230 ;  /* 0x000000e614001986 */ /* 0x000fe8000c101908 */
[----:B--2---:R-:W-:Y:S04]  /*60d10*/  @P4 STG.E [R24.64], R245 ;  /* 0x000000f518004986 */ /* 0x004fe8000c101908 */
[----:B------:R1:W-:Y:S04]  /*60d20*/  @P6 STG.E [R228.64], R251 ;  /* 0x000000fbe4006986 */ /* 0x0003e8000c101908 */
[----:B-1----:R-:W2:Y:S01]  /*60d30*/  LDL.LU R251, [R1+0x448] ;  /* 0x0004480001fb7983 */ /* 0x002ea20000300800 */
[----:B------:R-:W-:-:S02]  /*60d40*/  ISETP.LT.AND P2, PT, R151, c[0x0][0x178], !P0 ;  /* 0x00005e0097007a0c */ /* 0x000fc40004741270 */
[----:B------:R-:W-:Y:S02]  /*60d50*/  ISETP.LT.AND P3, PT, R143, c[0x0][0x178], !P0 ;  /* 0x00005e008f007a0c */ /* 0x000fe40004761270 */
[----:B------:R-:W-:Y:S01]  /*60d60*/  ISETP.LT.AND P5, PT, R43, c[0x0][0x178], !P0 ;  /* 0x00005e002b007a0c */ /* 0x000fe200047a1270 */
[----:B------:R-:W-:Y:S01]  /*60d70*/  IMAD.WIDE R20, R3, 0x4, R180 ;  /* 0x0000000403147825 */ /* 0x000fe200078e02b4 */
[----:B------:R-:W-:Y:S01]  /*60d80*/  ISETP.LT.AND P4, PT, R11, c[0x0][0x178], !P0 ;  /* 0x00005e000b007a0c */ /* 0x000fe20004781270 */
[----:B------:R-:W2:Y:S02]  /*60d90*/  LDL.LU R245, [R1+0x22dc] ;  /* 0x0022dc0001f57983 */ /* 0x000ea40000300800 */
[C---:B------:R-:W-:Y:S01]  /*60da0*/  IMAD.WIDE R24, R3.reuse, 0x4, R238 ;  /* 0x0000000403187825 */ /* 0x040fe200078e02ee */
[----:B------:R-:W-:Y:S01]  /*60db0*/  ISETP.GE.AND P1, PT, R244, c[0x0][0x17c], PT ;  /* 0x00005f00f4007a0c */ /* 0x000fe20003f26270 */
[----:B------:R-:W2:Y:S02]  /*60dc0*/  LDL.LU R0, [R1+0x3b8] ;  /* 0x0003b80001007983 */ /* 0x000ea40000300800 */
[----:B------:R-:W-:Y:S01]  /*60dd0*/  IMAD.WIDE R228, R3, 0x4, R236 ;  /* 0x0000000403e47825 */ /* 0x000fe200078e02ec */
[----:B------:R-:W-:Y:S01]  /*60de0*/  ISETP.LT.AND P6, PT, R187, c[0x0][0x178], !P0 ;  /* 0x00005e00bb007a0c */ /* 0x000fe200047c1270 */
[----:B------:R1:W-:Y:S01]  /*60df0*/  @P2 STG.E [R20.64], R246 ;  /* 0x000000f614002986 */ /* 0x0003e2000c101908 */
[----:B------:R-:W-:-:S03]  /*60e00*/  ISETP.LT.AND P0, PT, R115, c[0x0][0x178], !P0 ;  /* 0x00005e0073007a0c */ /* 0x000fc60004701270 */
[----:B---3--:R3:W-:Y:S01]  /*60e10*/  @P3 STG.E [R24.64], R247 ;  /* 0x000000f718003986 */ /* 0x0087e2000c101908 */
[----:B------:R-:W-:-:S03]  /*60e20*/  ISETP.LT.AND P3, PT, R142, c[0x0][0x178], !P1 ;  /* 0x00005e008e007a0c */ /* 0x000fc60004f61270 */
[----:B------:R4:W-:Y:S01]  /*60e30*/  @P5 STG.E [R228.64], R248 ;  /* 0x000000f8e4005986 */ /* 0x0009e2000c101908 */
[----:B-1----:R-:W-:-:S04]  /*60e40*/  IMAD.WIDE R20, R3, 0x4, R234 ;  /* 0x0000000403147825 */ /* 0x002fc800078e02ea */
[----:B---3--:R-:W-:-:S04]  /*60e50*/  IMAD.WIDE R24, R3, 0x4, R232 ;  /* 0x0000000403187825 */ /* 0x008fc800078e02e8 */
[C---:B----4-:R-:W-:Y:S01]  /*60e60*/  IMAD.WIDE R228, R3.reuse, 0x4, R182 ;  /* 0x0000000403e47825 */ /* 0x050fe200078e02b6 */
[----:B------:R-:W-:Y:S01]  /*60e70*/  IADD3 R3, R3, c[0x0][0x198], RZ ;  /* 0x0000660003037a10 */ /* 0x000fe20007ffe0ff */
[----:B------:R1:W-:Y:S04]  /*60e80*/  @P4 STG.E [R20.64], R249 ;  /* 0x000000f914004986 */ /* 0x0003e8000c101908 */
[----:B------:R-:W3:Y:S04]  /*60e90*/  LDL.LU R248, [R1+0x388] ;  /* 0x0003880001f87983 */ /* 0x000ee80000300800 */
[----:B------:R-:W4:Y:S01]  /*60ea0*/  LDL.LU R230, [R1+0x278] ;  /* 0x0002780001e67983 */ /* 0x000f220000300800 */
[----:B-1----:R-:W-:-:S03]  /*60eb0*/  IMAD.WIDE R20, R3, 0x4, R242 ;  /* 0x0000000403147825 */ /* 0x002fc600078e02f2 */
[----:B------:R1:W-:Y:S04]  /*60ec0*/  @P6 STG.E [R24.64], R250 ;  /* 0x000000fa18006986 */ /* 0x0003e8000c101908 */
[----:B------:R-:W3:Y:S04]  /*60ed0*/  LDL.LU R244, [R1+0xa8] ;  /* 0x0000a80001f47983 */ /* 0x000ee80000300800 */
[----:B------:R1:W-:Y:S04]  /*60ee0*/  @P0 STG.E [R228.64], R231 ;  /* 0x000000e7e4000986 */ /* 0x0003e8000c101908 */
[----:B-1----:R-:W3:Y:S04]  /*60ef0*/  LDL.LU R250, [R1+0x44c] ;  /* 0x00044c0001fa7983 */ /* 0x002ee80000300800 */
[----:B------:R-:W3:Y:S04]  /*60f00*/  LDL.LU R231, [R1+0x3e8] ;  /* 0x0003e80001e77983 */ /* 0x000ee80000300800 */
[----:B--2---:R1:W-:Y:S04]  /*60f10*/  @P3 STG.E [R20.64], R251 ;  /* 0x000000fb14003986 */ /* 0x0043e8000c101908 */
[----:B-1----:R-:W2:Y:S01]  /*60f20*/  LDL.LU R21, [R1+0x428] ;  /* 0x0004280001157983 */ /* 0x002ea20000300800 */
[----:B------:R-:W-:-:S02]  /*60f30*/  ISETP.LT.AND P2, PT, R227, c[0x0][0x178], !P1 ;  /* 0x00005e00e3007a0c */ /* 0x000fc40004f41270 */
[----:B------:R-:W-:Y:S02]  /*60f40*/  ISETP.LT.AND P5, PT, R151, c[0x0][0x178], !P1 ;  /* 0x00005e0097007a0c */ /* 0x000fe40004fa1270 */
[----:B------:R-:W-:Y:S01]  /*60f50*/  ISETP.LT.AND P0, PT, R143, c[0x0][0x178], !P1 ;  /* 0x00005e008f007a0c */ /* 0x000fe20004f01270 */
[----:B------:R-:W-:Y:S01]  /*60f60*/  IMAD.WIDE R24, R3, 0x4, R240 ;  /* 0x0000000403187825 */ /* 0x000fe200078e02f0 */
[----:B------:R-:W-:Y:S02]  /*60f70*/  ISETP.LT.AND P4, PT, R43, c[0x0][0x178], !P1 ;  /* 0x00005e002b007a0c */ /* 0x000fe40004f81270 */
[----:B------:R-:W-:Y:S01]  /*60f80*/  ISETP.LT.AND P6, PT, R11, c[0x0][0x178], !P1 ;  /* 0x00005e000b007a0c */ /* 0x000fe20004fc1270 */
[----:B------:R-:W-:Y:S01]  /*60f90*/  IMAD.WIDE R228, R3, 0x4, R180 ;  /* 0x0000000403e47825 */ /* 0x000fe200078e02b4 */
[----:B------:R-:W-:Y:S02]  /*60fa0*/  ISETP.GE.AND P3, PT, R245, c[0x0][0x17c], PT ;  /* 0x00005f00f5007a0c */ /* 0x000fe40003f66270 */
[----:B------:R-:W4:Y:S04]  /*60fb0*/  LDL.LU R245, [R1+0x42c] ;  /* 0x00042c0001f57983 */ /* 0x000f280000300800 */
[----:B------:R-:W4:Y:S04]  /*60fc0*/  LDL.LU R246, [R1+0x3ec] ;  /* 0x0003ec0001f67983 */ /* 0x000f280000300800 */
[----:B------:R-:W4:Y:S04]  /*60fd0*/  LDL.LU R247, [R1+0x3bc] ;  /* 0x0003bc0001f77983 */ /* 0x000f280000300800 */
[----:B------:R-:W4:Y:S04]  /*60fe0*/  LDL.LU R249, [R1+0x27c] ;  /* 0x00027c0001f97983 */ /* 0x000f280000300800 */
[----:B------:R-:W4:Y:S04]  /*60ff0*/  LDL.LU R251, [R1+0xac] ;  /* 0x0000ac0001fb7983 */ /* 0x000f280000300800 */
[----:B--2---:R1:W-:Y:S04]  /*61000*/  @P2 STG.E [R24.64], R21 ;  /* 0x0000001518002986 */ /* 0x0043e8000c101908 */
[----:B---3--:R2:W-:Y:S01]  /*61010*/  @P5 STG.E [R228.64], R231 ;  /* 0x000000e7e4005986 */ /* 0x0085e2000c101908 */
[----:B-1----:R-:W-:-:S04]  /*61020*/  IMAD.WIDE R24, R3, 0x4, R238 ;  /* 0x0000000403187825 */ /* 0x002fc800078e02ee */
[C---:B--2---:R-:W-:Y:S01]  /*61030*/  IMAD.WIDE R228, R3.reuse, 0x4, R236 ;  /* 0x0000000403e47825 */ /* 0x044fe200078e02ec */
[----:B------:R-:W-:Y:S03]  /*61040*/  @P0 STG.E [R24.64], R0 ;  /* 0x0000000018000986 */ /* 0x000fe6000c101908 */
[----:B------:R-:W-:Y:S01]  /*61050*/  IMAD.WIDE R20, R3, 0x4, R234 ;  /* 0x0000000403147825 */ /* 0x000fe200078e02ea */
[----:B------:R1:W-:Y:S04]  /*61060*/  @P4 STG.E [R228.64], R248 ;  /* 0x000000f8e4004986 */ /* 0x0003e8000c101908 */
[----:B----4-:R2:W-:Y:S04]  /*61070*/  @P6 STG.E [R20.64], R230 ;  /* 0x000000e614006986 */ /* 0x0105e8000c101908 */
[----:B-1----:R-:W3:Y:S04]  /*61080*/  LDL.LU R248, [R1+0x38c] ;  /* 0x00038c0001f87983 */ /* 0x002ee80000300800 */
[----:B--2---:R-:W2:Y:S01]  /*61090*/  LDL.LU R230, [R1+0x22e0] ;  /* 0x0022e00001e67983 */ /* 0x004ea20000300800 */
[----:B------:R-:W-:-:S02]  /*610a0*/  ISETP.LT.AND P2, PT, R187, c[0x0][0x178], !P1 ;  /* 0x00005e00bb007a0c */ /* 0x000fc40004f41270 */
[----:B------:R-:W-:Y:S02]  /*610b0*/  ISETP.LT.AND P1, PT, R115, c[0x0][0x178], !P1 ;  /* 0x00005e0073007a0c */ /* 0x000fe40004f21270 */
[----:B------:R-:W-:Y:S02]  /*610c0*/  ISETP.LT.AND P5, PT, R142, c[0x0][0x178], !P3 ;  /* 0x00005e008e007a0c */ /* 0x000fe40005fa1270 */
[C---:B------:R-:W-:Y:S01]  /*610d0*/  IADD3 R0, R3.reuse, c[0x0][0x198], RZ ;  /* 0x0000660003007a10 */ /* 0x040fe20007ffe0ff */
[----:B------:R-:W-:-:S04]  /*610e0*/  IMAD.WIDE R20, R3, 0x4, R232 ;  /* 0x0000000403147825 */ /* 0x000fc800078e02e8 */
[----:B------:R-:W-:-:S04]  /*610f0*/  IMAD.WIDE R24, R3, 0x4, R182 ;  /* 0x0000000403187825 */ /* 0x000fc800078e02b6 */
[----:B------:R-:W-:Y:S01]  /*61100*/  IMAD.WIDE R228, R0, 0x4, R242 ;  /* 0x0000000400e47825 */ /* 0x000fe200078e02f2 */
[----:B------:R-:W-:Y:S04]  /*61110*/  @P2 STG.E [R20.64], R244 ;  /* 0x000000f414002986 */ /* 0x000fe8000c101908 */
[----:B------:R-:W-:Y:S04]  /*61120*/  @P1 STG.E [R24.64], R26 ;  /* 0x0000001a18001986 */ /* 0x000fe8000c101908 */
[----:B------:R1:W-:Y:S04]  /*61130*/  @P5 STG.E [R228.64], R250 ;  /* 0x000000fae4005986 */ /* 0x0003e8000c101908 */
[----:B-1----:R-:W4:Y:S01]  /*61140*/  LDL.LU R250, [R1+0x4e8] ;  /* 0x0004e80001fa7983 */ /* 0x002f220000300800 */
[----:B------:R-:W-:-:S02]  /*61150*/  ISETP.LT.AND P0, PT, R227, c[0x0][0x178], !P3 ;  /* 0x00005e00e3007a0c */ /* 0x000fc40005f01270 */
[----:B------:R-:W-:Y:S02]  /*61160*/  ISETP.LT.AND P4, PT, R151, c[0x0][0x178], !P3 ;  /* 0x00005e0097007a0c */ /* 0x000fe40005f81270 */
[----:B------:R-:W-:Y:S02]  /*61170*/  ISETP.LT.AND P6, PT, R143, c[0x0][0x178], !P3 ;  /* 0x00005e008f007a0c */ /* 0x000fe40005fc1270 */
[----:B------:R-:W-:Y:S01]  /*61180*/  ISETP.LT.AND P1, PT, R43, c[0x0][0x178], !P3 ;  /* 0x00005e002b007a0c */ /* 0x000fe20005f21270 */
[C---:B------:R-:W-:Y:S01]  /*61190*/  IMAD.WIDE R20, R0.reuse, 0x4, R240 ;  /* 0x0000000400147825 */ /* 0x040fe200078e02f0 */
[----:B------:R-:W-:Y:S01]  /*611a0*/  ISETP.LT.AND P2, PT, R11, c[0x0][0x178], !P3 ;  /* 0x00005e000b007a0c */ /* 0x000fe20005f41270 */
[----:B------:R-:W4:Y:S01]  /*611b0*/  LDL.LU R231, [R1+0x478] ;  /* 0x0004780001e77983 */ /* 0x000f220000300800 */
[----:B------:R-:W-:Y:S01]  /*611c0*/  ISETP.LT.AND P5, PT, R187, c[0x0][0x178], !P3 ;  /* 0x00005e00bb007a0c */ /* 0x000fe20005fa1270 */
[----:B------:R-:W-:-:S04]  /*611d0*/  IMAD.WIDE R24, R0, 0x4, R180 ;  /* 0x0000000400187825 */ /* 0x000fc800078e02b4 */
[C---:B------:R-:W-:Y:S01]  /*611e0*/  IMAD.WIDE R228, R0.reuse, 0x4, R238 ;  /* 0x0000000400e47825 */ /* 0x040fe200078e02ee */
[----:B------:R1:W-:Y:S04]  /*611f0*/  @P0 STG.E [R20.64], R245 ;  /* 0x000000f514000986 */ /* 0x0003e8000c101908 */
[----:B------:R1:W-:Y:S04]  /*61200*/  @P4 STG.E [R24.64], R246 ;  /* 0x000000f618004986 */ /* 0x0003e8000c101908 */
[----:B------:R1:W-:Y:S02]  /*61210*/  @P6 STG.E [R228.64], R247 ;  /* 0x000000f7e4006986 */ /* 0x0003e4000c101908 */
[----:B-1----:R-:W-:-:S04]  /*61220*/  IMAD.WIDE R20, R0, 0x4, R236 ;  /* 0x0000000400147825 */ /* 0x002fc800078e02ec */
[----:B------:R-:W-:-:S04]  /*61230*/  IMAD.WIDE R24, R0, 0x4, R234 ;  /* 0x0000000400187825 */ /* 0x000fc800078e02ea */
[C---:B------:R-:W-:Y:S01]  /*61240*/  IMAD.WIDE R228, R0.reuse, 0x4, R232 ;  /* 0x0000000400e47825 */ /* 0x040fe200078e02e8 */
[----:B------:R-:W-:Y:S02]  /*61250*/  IADD3 R3, R0, c[0x0][0x198], RZ ;  /* 0x0000660000037a10 */ /* 0x000fe40007ffe0ff */
[----:B------:R-:W-:Y:S01]  /*61260*/  ISETP.LT.AND P3, PT, R115, c[0x0][0x178], !P3 ;  /* 0x00005e0073007a0c */ /* 0x000fe20005f61270 */
[----:B---3--:R1:W-:Y:S01]  /*61270*/  @P1 STG.E [R20.64], R248 ;  /* 0x000000f814001986 */ /* 0x0083e2000c101908 */
[----:B--2---:R-:W-:-:S03]  /*61280*/  ISETP.GE.AND P0, PT, R230, c[0x0][0x17c], PT ;  /* 0x00005f00e6007a0c */ /* 0x004fc60003f06270 */
[----:B------:R-:W2:Y:S04]  /*61290*/  LDL.LU R230, [R1+0x438] ;  /* 0x0004380001e67983 */ /* 0x000ea80000300800 */
[----:B------:R-:W3:Y:S01]  /*612a0*/  LDL.LU R247, [R1+0x408] ;  /* 0x0004080001f77983 */ /* 0x000ee20000300800 */
[----:B-1----:R-:W-:-:S03]  /*612b0*/  IMAD.WIDE R20, R0, 0x4, R182 ;  /* 0x0000000400147825 */ /* 0x002fc600078e02b6 */
[----:B------:R-:W-:Y:S04]  /*612c0*/  @P2 STG.E [R24.64], R249 ;  /* 0x000000f918002986 */ /* 0x000fe8000c101908 */
[----:B------:R-:W2:Y:S04]  /*612d0*/  LDL.LU R245, [R1+0x22e4] ;  /* 0x0022e40001f57983 */ /* 0x000ea80000300800 */
[----:B------:R1:W-:Y:S04]  /*612e0*/  @P5 STG.E [R228.64], R251 ;  /* 0x000000fbe4005986 */ /* 0x0003e8000c101908 */
[----:B------:R-:W3:Y:S04]  /*612f0*/  LDL.LU R248, [R1+0x3d8] ;  /* 0x0003d80001f87983 */ /* 0x000ee80000300800 */
[----:B-1----:R-:W3:Y:S04]  /*61300*/  LDL.LU R251, [R1+0x4ac] ;  /* 0x0004ac0001fb7983 */ /* 0x002ee80000300800 */
[----:B------:R-:W3:Y:S01]  /*61310*/  LDL.LU R0, [R1+0x4a8] ;  /* 0x0004a80001007983 */ /* 0x000ee20000300800 */
[----:B------:R-:W-:Y:S01]  /*61320*/  ISETP.LT.AND P4, PT, R142, c[0x0][0x178], !P0 ;  /* 0x00005e008e007a0c */ /* 0x000fe20004781270 */
[----:B------:R-:W-:-:S02]  /*61330*/  IMAD.WIDE R24, R3, 0x4, R242 ;  /* 0x0000000403187825 */ /* 0x000fc400078e02f2 */
[----:B------:R-:W-:Y:S04]  /*61340*/  @P3 STG.E [R20.64], R27 ;  /* 0x0000001b14003986 */ /* 0x000fe8000c101908 */
[----:B------:R-:W3:Y:S06]  /*61350*/  LDL.LU R244, [R1+0x3a8] ;  /* 0x0003a80001f47983 */ /* 0x000eec0000300800 */
[----:B----4-:R1:W-:Y:S04]  /*61360*/  @P4 STG.E [R24.64], R250 ;  /* 0x000000fa18004986 */ /* 0x0103e8000c101908 */
[----:B-1----:R-:W4:Y:S01]  /*61370*/  LDL.LU R250, [R1+0x4ec] ;  /* 0x0004ec0001fa7983 */ /* 0x002f220000300800 */
[----:B------:R-:W-:-:S02]  /*61380*/  ISETP.LT.AND P1, PT, R227, c[0x0][0x178], !P0 ;  /* 0x00005e00e3007a0c */ /* 0x000fc40004721270 */
[----:B------:R-:W-:Y:S02]  /*61390*/  ISETP.LT.AND P2, PT, R151, c[0x0][0x178], !P0 ;  /* 0x00005e0097007a0c */ /* 0x000fe40004741270 */
[----:B------:R-:W-:Y:S02]  /*613a0*/  ISETP.LT.AND P5, PT, R143, c[0x0][0x178], !P0 ;  /* 0x00005e008f007a0c */ /* 0x000fe400047a1270 */
[----:B------:R-:W-:Y:S02]  /*613b0*/  ISETP.LT.AND P6, PT, R43, c[0x0][0x178], !P0 ;  /* 0x00005e002b007a0c */ /* 0x000fe400047c1270 */
[----:B------:R-:W-:Y:S01]  /*613c0*/  ISETP.LT.AND P4, PT, R11, c[0x0][0x178], !P0 ;  /* 0x00005e000b007a0c */ /* 0x000fe20004781270 */
[----:B------:R-:W-:-:S04]  /*613d0*/  IMAD.WIDE R20, R3, 0x4, R240 ;  /* 0x0000000403147825 */ /* 0x000fc800078e02f0 */
[----:B------:R-:W-:-:S04]  /*613e0*/  IMAD.WIDE R24, R3, 0x4, R180 ;  /* 0x0000000403187825 */ /* 0x000fc800078e02b4 */
[----:B------:R-:W-:-:S04]  /*613f0*/  IMAD.WIDE R26, R3, 0x4, R238 ;  /* 0x00000004031a7825 */ /* 0x000fc800078e02ee */
[----:B------:R-:W-:Y:S01]  /*61400*/  IMAD.WIDE R228, R3, 0x4, R236 ;  /* 0x0000000403e47825 */ /* 0x000fe200078e02ec */
[----:B--2---:R-:W-:Y:S02]  /*61410*/  ISETP.GE.AND P3, PT, R245, c[0x0][0x17c], PT ;  /* 0x00005f00f5007a0c */ /* 0x004fe40003f66270 */
[----:B------:R-:W2:Y:S04]  /*61420*/  LDL.LU R245, [R1+0x47c] ;  /* 0x00047c0001f57983 */ /* 0x000ea80000300800 */
[----:B------:R-:W2:Y:S04]  /*61430*/  LDL.LU R246, [R1+0x43c] ;  /* 0x00043c0001f67983 */ /* 0x000ea80000300800 */
[----:B------:R-:W2:Y:S04]  /*61440*/  LDL.LU R249, [R1+0x3ac] ;  /* 0x0003ac0001f97983 */ /* 0x000ea80000300800 */
[----:B---3--:R1:W-:Y:S04]  /*61450*/  @P1 STG.E [R20.64], R0 ;  /* 0x0000000014001986 */ /* 0x0083e8000c101908 */
[----:B------:R-:W-:Y:S04]  /*61460*/  @P2 STG.E [R24.64], R231 ;  /* 0x000000e718002986 */ /* 0x000fe8000c101908 */
[----:B------:R-:W-:Y:S01]  /*61470*/  @P5 STG.E [R26.64], R230 ;  /* 0x000000e61a005986 */ /* 0x000fe2000c101908 */
[----:B-1----:R-:W-:-:S03]  /*61480*/  IMAD.WIDE R20, R3, 0x4, R234 ;  /* 0x0000000403147825 */ /* 0x002fc600078e02ea */
[----:B------:R1:W-:Y:S04]  /*61490*/  @P6 STG.E [R228.64], R247 ;  /* 0x000000f7e4006986 */ /* 0x0003e8000c101908 */
[----:B------:R3:W-:Y:S04]  /*614a0*/  @P4 STG.E [R20.64], R248 ;  /* 0x000000f814004986 */ /* 0x0007e8000c101908 */
[----:B-1----:R-:W2:Y:S04]  /*614b0*/  LDL.LU R247, [R1+0x40c] ;  /* 0x00040c0001f77983 */ /* 0x002ea80000300800 */
[----:B------:R-:W2:Y:S04]  /*614c0*/  LDL.LU R230, [R1+0x22e8] ;  /* 0x0022e80001e67983 */ /* 0x000ea80000300800 */
[----:B---3--:R-:W3:Y:S01]  /*614d0*/  LDL.LU R248, [R1+0x3dc] ;  /* 0x0003dc0001f87983 */ /* 0x008ee20000300800 */
[----:B------:R-:W-:-:S02]  /*614e0*/  ISETP.LT.AND P1, PT, R187, c[0x0][0x178], !P0 ;  /* 0x00005e00bb007a0c */ /* 0x000fc40004721270 */
[----:B------:R-:W-:Y:S02]  /*614f0*/  ISETP.LT.AND P0, PT, R115, c[0x0][0x178], !P0 ;  /* 0x00005e0073007a0c */ /* 0x000fe40004701270 */
[----:B------:R-:W-:Y:S02]  /*61500*/  ISETP.LT.AND P2, PT, R142, c[0x0][0x178], !P3 ;  /* 0x00005e008e007a0c */ /* 0x000fe40005f41270 */
[----:B------:R-:W-:Y:S02]  /*61510*/  ISETP.LT.AND P6, PT, R227, c[0x0][0x178], !P3 ;  /* 0x00005e00e3007a0c */ /* 0x000fe40005fc1270 */
[C---:B------:R-:W-:Y:S01]  /*61520*/  IADD3 R0, R3.reuse, c[0x0][0x198], RZ ;  /* 0x0000660003007a10 */ /* 0x040fe20007ffe0ff */
[----:B------:R-:W-:-:S04]  /*61530*/  IMAD.WIDE R20, R3, 0x4, R232 ;  /* 0x0000000403147825 */ /* 0x000fc800078e02e8 */
[----:B------:R-:W-:Y:S01]  /*61540*/  IMAD.WIDE R24, R3, 0x4, R182 ;  /* 0x0000000403187825 */ /* 0x000fe200078e02b6 */
[----:B------:R-:W-:Y:S03]  /*61550*/  @P1 STG.E [R20.64], R244 ;  /* 0x000000f414001986 */ /* 0x000fe6000c101908 */
[C---:B------:R-:W-:Y:S01]  /*61560*/  IMAD.WIDE R26, R0.reuse, 0x4, R242 ;  /* 0x00000004001a7825 */ /* 0x040fe200078e02f2 */
[----:B------:R-:W-:Y:S03]  /*61570*/  @P0 STG.E [R24.64], R22 ;  /* 0x0000001618000986 */ /* 0x000fe6000c101908 */
[----:B------:R-:W-:Y:S01]  /*61580*/  IMAD.WIDE R228, R0, 0x4, R240 ;  /* 0x0000000400e47825 */ /* 0x000fe200078e02f0 */
[----:B----4-:R1:W-:Y:S04]  /*61590*/  @P2 STG.E [R26.64], R250 ;  /* 0x000000fa1a002986 */ /* 0x0103e8000c101908 */
[----:B------:R4:W-:Y:S04]  /*615a0*/  @P6 STG.E [R228.64], R251 ;  /* 0x000000fbe4006986 */ /* 0x0009e8000c101908 */
[----:B-1----:R-:W3:Y:S04]  /*615b0*/  LDL.LU R250, [R1+0x518] ;  /* 0x0005180001fa7983 */ /* 0x002ee80000300800 */
[----:B----4-:R-:W4:Y:S04]  /*615c0*/  LDL.LU R251, [R1+0x508] ;  /* 0x0005080001fb7983 */ /* 0x010f280000300800 */
[----:B------:R-:W4:Y:S01]  /*615d0*/  LDL.LU R244, [R1+0x22ec] ;  /* 0x0022ec0001f47983 */ /* 0x000f220000300800 */
[----:B------:R-:W-:-:S02]  /*615e0*/  ISETP.LT.AND P4, PT, R151, c[0x0][0x178], !P3 ;  /* 0x00005e0097007a0c */ /* 0x000fc40005f81270 */
[----:B------:R-:W-:Y:S02]  /*615f0*/  ISETP.LT.AND P5, PT, R143, c[0x0][0x178], !P3 ;  /* 0x00005e008f007a0c */ /* 0x000fe40005fa1270 */
[----:B------:R-:W-:Y:S01]  /*61600*/  ISETP.LT.AND P0, PT, R43, c[0x0][0x178], !P3 ;  /* 0x00005e002b007a0c */ /* 0x000fe20005f01270 */
[C---:B------:R-:W-:Y:S01]  /*61610*/  IMAD.WIDE R20, R0.reuse, 0x4, R180 ;  /* 0x0000000400147825 */ /* 0x040fe200078e02b4 */
[----:B------:R-:W-:Y:S01]  /*61620*/  ISETP.LT.AND P2, PT, R11, c[0x0][0x178], !P3 ;  /* 0x00005e000b007a0c */ /* 0x000fe20005f41270 */
[----:B------:R-:W4:Y:S02]  /*61630*/  LDL.LU R228, [R1+0x4d8] ;  /* 0x0004d80001e47983 */ /* 0x000f240000300800 */
[C---:B------:R-:W-:Y:S02]  /*61640*/  IMAD.WIDE R24, R0.reuse, 0x4, R238 ;  /* 0x0000000400187825 */ /* 0x040fe400078e02ee */
[----:B------:R-:W4:Y:S02]  /*61650*/  LDL.LU R229, [R1+0x488] ;  /* 0x0004880001e57983 */ /* 0x000f240000300800 */
[----:B------:R-:W-:-:S02]  /*61660*/  IMAD.WIDE R26, R0, 0x4, R236 ;  /* 0x00000004001a7825 */ /* 0x000fc400078e02ec */
[----:B------:R-:W4:Y:S01]  /*61670*/  LDL.LU R231, [R1+0x458] ;  /* 0x0004580001e77983 */ /* 0x000f220000300800 */
[C---:B------:R-:W-:Y:S02]  /*61680*/  IADD3 R3, R0.reuse, c[0x0][0x198], RZ ;  /* 0x0000660000037a10 */ /* 0x040fe40007ffe0ff */
[----:B------:R-:W-:Y:S02]  /*61690*/  ISETP.LT.AND P6, PT, R187, c[0x0][0x178], !P3 ;  /* 0x00005e00bb007a0c */ /* 0x000fe40005fc1270 */
[----:B------:R-:W-:Y:S01]  /*616a0*/  ISETP.LT.AND P3, PT, R115, c[0x0][0x178], !P3 ;  /* 0x00005e0073007a0c */ /* 0x000fe20005f61270 */
[----:B--2---:R1:W-:Y:S04]  /*616b0*/  @P4 STG.E [R20.64], R245 ;  /* 0x000000f514004986 */ /* 0x0043e8000c101908 */
[----:B------:R2:W-:Y:S01]  /*616c0*/  @P5 STG.E [R24.64], R246 ;  /* 0x000000f618005986 */ /* 0x0005e2000c101908 */
[----:B-1----:R-:W-:-:S04]  /*616d0*/  IMAD.WIDE R20, R0, 0x4, R234 ;  /* 0x0000000400147825 */ /* 0x002fc800078e02ea */
[C---:B--2---:R-:W-:Y:S01]  /*616e0*/  IMAD.WIDE R24, R0.reuse, 0x4, R232 ;  /* 0x0000000400187825 */ /* 0x044fe200078e02e8 */
[----:B------:R1:W-:Y:S04]  /*616f0*/  @P0 STG.E [R26.64], R247 ;  /* 0x000000f71a000986 */ /* 0x0003e8000c101908 */
[----:B---3--:R2:W-:Y:S04]  /*61700*/  @P2 STG.E [R20.64], R248 ;  /* 0x000000f814002986 */ /* 0x0085e8000c101908 */
[----:B-1----:R-:W3:Y:S04]  /*61710*/  LDL.LU R247, [R1+0x418] ;  /* 0x0004180001f77983 */ /* 0x002ee80000300800 */
[----:B--2---:R-:W2:Y:S01]  /*61720*/  LDL.LU R248, [R1+0x3f8] ;  /* 0x0003f80001f87983 */ /* 0x004ea20000300800 */
[----:B------:R-:W-:-:S03]  /*61730*/  IMAD.WIDE R20, R0, 0x4, R182 ;  /* 0x0000000400147825 */ /* 0x000fc600078e02b6 */
[----:B------:R-:W2:Y:S01]  /*61740*/  LDL.LU R0, [R1+0x4f8] ;  /* 0x0004f80001007983 */ /* 0x000ea20000300800 */
[----:B------:R-:W-:-:S03]  /*61750*/  ISETP.GE.AND P1, PT, R230, c[0x0][0x17c], PT ;  /* 0x00005f00e6007a0c */ /* 0x000fc60003f26270 */
[----:B------:R1:W-:Y:S01]  /*61760*/  @P6 STG.E [R24.64], R249 ;  /* 0x000000f918006986 */ /* 0x0003e2000c101908 */
[----:B------:R-:W-:Y:S02]  /*61770*/  ISETP.LT.AND P4, PT, R142, c[0x0][0x178], !P1 ;  /* 0x00005e008e007a0c */ /* 0x000fe40004f81270 */
[----:B------:R-:W-:Y:S01]  /*61780*/  ISETP.LT.AND P5, PT, R227, c[0x0][0x178], !P1 ;  /* 0x00005e00e3007a0c */ /* 0x000fe20004fa1270 */
[----:B-1----:R-:W3:Y:S04]  /*61790*/  LDL.LU R249, [R1+0x51c] ;  /* 0x00051c0001f97983 */ /* 0x002ee80000300800 */
[----:B------:R-:W3:Y:S01]  /*617a0*/  LDL.LU R230, [R1+0x50c] ;  /* 0x00050c0001e67983 */ /* 0x000ee20000300800 */
[----:B------:R-:W-:-:S03]  /*617b0*/  IMAD.WIDE R24, R3, 0x4, R242 ;  /* 0x0000000403187825 */ /* 0x000fc600078e02f2 */
[----:B------:R-:W-:Y:S01]  /*617c0*/  @P3 STG.E [R20.64], R23 ;  /* 0x0000001714003986 */ /* 0x000fe2000c101908 */
[----:B------:R-:W-:Y:S01]  /*617d0*/  IMAD.WIDE R26, R3, 0x4, R240 ;  /* 0x00000004031a7825 */ /* 0x000fe200078e02f0 */
[----:B----4-:R-:W-:Y:S02]  /*617e0*/  ISETP.GE.AND P3, PT, R244, c[0x0][0x17c], PT ;  /* 0x00005f00f4007a0c */ /* 0x010fe40003f66270 */
[----:B------:R-:W4:Y:S04]  /*617f0*/  LDL.LU R244, [R1+0x4fc] ;  /* 0x0004fc0001f47983 */ /* 0x000f280000300800 */
[----:B------:R-:W4:Y:S04]  /*61800*/  LDL.LU R245, [R1+0x4dc] ;  /* 0x0004dc0001f57983 */ /* 0x000f280000300800 */
[----:B------:R1:W-:Y:S04]  /*61810*/  @P4 STG.E [R24.64], R250 ;  /* 0x000000fa18004986 */ /* 0x0003e8000c101908 */
[----:B------:R-:W4:Y:S04]  /*61820*/  LDL.LU R246, [R1+0x48c] ;  /* 0x00048c0001f67983 */ /* 0x000f280000300800 */
[----:B------:R1:W-:Y:S04]  /*61830*/  @P5 STG.E [R26.64], R251 ;  /* 0x000000fb1a005986 */ /* 0x0003e8000c101908 */
[----:B-1----:R-:W4:Y:S04]  /*61840*/  LDL.LU R250, [R1+0x45c] ;  /* 0x00045c0001fa7983 */ /* 0x002f280000300800 */
[----:B------:R-:W4:Y:S01]  /*61850*/  LDL.LU R251, [R1+0x41c] ;  /* 0x00041c0001fb7983 */ /* 0x000f220000300800 */
[----:B------:R-:W-:-:S02]  /*61860*/  ISETP.LT.AND P0, PT, R151, c[0x0][0x178], !P1 ;  /* 0x00005e0097007a0c */ /* 0x000fc40004f01270 */
[----:B------:R-:W-:Y:S02]  /*61870*/  ISETP.LT.AND P2, PT, R143, c[0x0][0x178], !P1 ;  /* 0x00005e008f007a0c */ /* 0x000fe40004f41270 */
[----:B------:R-:W-:Y:S01]  /*61880*/  ISETP.LT.AND P6, PT, R43, c[0x0][0x178], !P1 ;  /* 0x00005e002b007a0c */ /* 0x000fe20004fc1270 */
[----:B------:R-:W-:-:S04]  /*61890*/  IMAD.WIDE R20, R3, 0x4, R180 ;  /* 0x0000000403147825 */ /* 0x000fc800078e02b4 */
[----:B------:R-:W-:-:S04]  /*618a0*/  IMAD.WIDE R22, R3, 0x4, R238 ;  /* 0x0000000403167825 */ /* 0x000fc800078e02ee */
[----:B------:R-:W-:Y:S01]  /*618b0*/  IMAD.WIDE R24, R3, 0x4, R236 ;  /* 0x0000000403187825 */ /* 0x000fe200078e02ec */
[----:B------:R-:W-:Y:S02]  /*618c0*/  ISETP.LT.AND P4, PT, R11, c[0x0][0x178], !P1 ;  /* 0x00005e000b007a0c */ /* 0x000fe40004f81270 */
[----:B------:R-:W-:Y:S02]  /*618d0*/  ISETP.LT.AND P5, PT, R187, c[0x0][0x178], !P1 ;  /* 0x00005e00bb007a0c */ /* 0x000fe40004fa1270 */
[----:B------:R-:W-:Y:S01]  /*618e0*/  ISETP.LT.AND P1, PT, R115, c[0x0][0x178], !P1 ;  /* 0x00005e0073007a0c */ /* 0x000fe20004f21270 */
[----:B--2---:R1:W-:Y:S04]  /*618f0*/  @P0 STG.E [R20.64], R0 ;  /* 0x0000000014000986 */ /* 0x0043e8000c101908 */
[----:B------:R2:W-:Y:S04]  /*61900*/  @P2 STG.E [R22.64], R228 ;  /* 0x000000e416002986 */ /* 0x0005e8000c101908 */
[----:B------:R3:W-:Y:S01]  /*61910*/  @P6 STG.E [R24.64], R229 ;  /* 0x000000e518006986 */ /* 0x0007e2000c101908 */
[C---:B-1----:R-:W-:Y:S01]  /*61920*/  IMAD.WIDE R20, R3.reuse, 0x4, R234 ;  /* 0x0000000403147825 */ /* 0x042fe200078e02ea */
[----:B------:R-:W-:-:S03]  /*61930*/  IADD3 R0, R3, c[0x0][0x198], RZ ;  /* 0x0000660003007a10 */ /* 0x000fc60007ffe0ff */
[----:B--2---:R-:W-:-:S04]  /*61940*/  IMAD.WIDE R22, R3, 0x4, R232 ;  /* 0x0000000403167825 */ /* 0x004fc800078e02e8 */
[----:B---3--:R-:W-:Y:S02]  /*61950*/  IMAD.WIDE R24, R3, 0x4, R182 ;  /* 0x0000000403187825 */ /* 0x008fe400078e02b6 */
[----:B------:R-:W2:Y:S01]  /*61960*/  LDL.LU R3, [R1+0x22f0] ;  /* 0x0022f00001037983 */ /* 0x000ea20000300800 */
[----:B------:R-:W-:Y:S02]  /*61970*/  ISETP.LT.AND P0, PT, R142, c[0x0][0x178], !P3 ;  /* 0x00005e008e007a0c */ /* 0x000fe40005f01270 */
[----:B------:R-:W-:Y:S01]  /*61980*/  ISETP.LT.AND P2, PT, R227, c[0x0][0x178], !P3 ;  /* 0x00005e00e3007a0c */ /* 0x000fe20005f41270 */
[----:B------:R1:W-:Y:S04]  /*61990*/  @P4 STG.E [R20.64], R231 ;  /* 0x000000e714004986 */ /* 0x0003e8000c101908 */
[----:B------:R3:W-:Y:S04]  /*619a0*/  @P5 STG.E [R22.64], R247 ;  /* 0x000000f716005986 */ /* 0x0007e8000c101908 */
[----:B------:R3:W-:Y:S01]  /*619b0*/  @P1 STG.E [R24.64], R248 ;  /* 0x000000f818001986 */ /* 0x0007e2000c101908 */
[----:B-1----:R-:W-:Y:S01]  /*619c0*/  IMAD.WIDE R20, R0, 0x4, R242 ;  /* 0x0000000400147825 */ /* 0x002fe200078e02f2 */
[----:B------:R-:W-:-:S02]  /*619d0*/  ISETP.LT.AND P1, PT, R151, c[0x0][0x178], !P3 ;  /* 0x00005e0097007a0c */ /* 0x000fc40005f21270 */
[----:B---3--:R-:W3:Y:S01]  /*619e0*/  LDL.LU R247, [R1+0x3fc] ;  /* 0x0003fc0001f77983 */ /* 0x008ee20000300800 */
[----:B------:R-:W-:-:S03]  /*619f0*/  IMAD.WIDE R22, R0, 0x4, R240 ;  /* 0x0000000400167825 */ /* 0x000fc600078e02f0 */
[----:B------:R1:W-:Y:S04]  /*61a00*/  @P0 STG.E [R20.64], R249 ;  /* 0x000000f914000986 */ /* 0x0003e8000c101908 */
[----:B------:R-:W3:Y:S01]  /*61a10*/  LDL.LU R248, [R1+0x4c0] ;  /* 0x0004c00001f87983 */ /* 0x000ee20000300800 */
[----:B------:R-:W-:Y:S02]  /*61a20*/  ISETP.LT.AND P4, PT, R143, c[0x0][0x178], !P3 ;  /* 0x00005e008f007a0c */ /* 0x000fe40005f81270 */
[----:B------:R-:W-:Y:S01]  /*61a30*/  ISETP.LT.AND P5, PT, R43, c[0x0][0x178], !P3 ;  /* 0x00005e002b007a0c */ /* 0x000fe20005fa1270 */
[----:B-1----:R-:W3:Y:S01]  /*61a40*/  LDL.LU R249, [R1+0x260] ;  /* 0x0002600001f97983 */ /* 0x002ee20000300800 */
[----:B------:R-:W-:-:S03]  /*61a50*/  ISETP.LT.AND P6, PT, R11, c[0x0][0x178], !P3 ;  /* 0x00005e000b007a0c */ /* 0x000fc60005fc1270 */
[----:B------:R-:W3:Y:S01]  /*61a60*/  LDL.LU R228, [R1+0x22f4] ;  /* 0x0022f40001e47983 */ /* 0x000ee20000300800 */
[----:B------:R-:W-:-:S03]  /*61a70*/  IMAD.WIDE R20, R0, 0x4, R180 ;  /* 0x0000000400147825 */ /* 0x000fc600078e02b4 */
[----:B------:R1:W-:Y:S01]  /*61a80*/  @P2 STG.E [R22.64], R230 ;  /* 0x000000e616002986 */ /* 0x0003e2000c101908 */
[----:B------:R-:W-:Y:S01]  /*61a90*/  ISETP.LT.AND P2, PT, R187, c[0x0][0x178], !P3 ;  /* 0x00005e00bb007a0c */ /* 0x000fe20005f41270 */
[C---:B------:R-:W-:Y:S02]  /*61aa0*/  IMAD.WIDE R24, R0.reuse, 0x4, R236 ;  /* 0x0000000400187825 */ /* 0x040fe400078e02ec */
[----:B----4-:R4:W-:Y:S02]  /*61ab0*/  @P1 STG.E [R20.64], R244 ;  /* 0x000000f414001986 */ /* 0x0109e4000c101908 */
[----:B------:R-:W-:-:S04]  /*61ac0*/  IMAD.WIDE R26, R0, 0x4, R234 ;  /* 0x00000004001a7825 */ /* 0x000fc800078e02ea */
[----:B-1----:R-:W-:-:S04]  /*61ad0*/  IMAD.WIDE R22, R0, 0x4, R238 ;  /* 0x0000000400167825 */ /* 0x002fc800078e02ee */
[C---:B----4-:R-:W-:Y:S01]  /*61ae0*/  IMAD.WIDE R20, R0.reuse, 0x4, R232 ;  /* 0x0000000400147825 */ /* 0x050fe200078e02e8 */
[----:B------:R-:W-:Y:S04]  /*61af0*/  @P4 STG.E [R22.64], R245 ;  /* 0x000000f516004986 */ /* 0x000fe8000c101908 */
[----:B------:R-:W-:Y:S04]  /*61b00*/  @P5 STG.E [R24.64], R246 ;  /* 0x000000f618005986 */ /* 0x000fe8000c101908 */
[----:B------:R1:W-:Y:S04]  /*61b10*/  @P6 STG.E [R26.64], R250 ;  /* 0x000000fa1a006986 */ /* 0x0003e8000c101908 */
[----:B------:R4:W-:Y:S04]  /*61b20*/  @P2 STG.E [R20.64], R251 ;  /* 0x000000fb14002986 */ /* 0x0009e8000c101908 */
[----:B-1----:R-:W3:Y:S04]  /*61b30*/  LDL.LU R250, [R1+0x4c4] ;  /* 0x0004c40001fa7983 */ /* 0x002ee80000300800 */
[----:B----4-:R-:W4:Y:S01]  /*61b40*/  LDL.LU R251, [R1+0x264] ;  /* 0x0002640001fb7983 */ /* 0x010f220000300800 */
[----:B------:R-:W-:Y:S01]  /*61b50*/  ISETP.LT.AND P3, PT, R115, c[0x0][0x178], !P3 ;  /* 0x00005e0073007a0c */ /* 0x000fe20005f61270 */
[----:B------:R-:W-:Y:S01]  /*61b60*/  IMAD.WIDE R20, R0, 0x4, R182 ;  /* 0x0000000400147825 */ /* 0x000fe200078e02b6 */
[----:B--2---:R-:W-:-:S04]  /*61b70*/  ISETP.GE.AND P0, PT, R3, c[0x0][0x17c], PT ;  /* 0x00005f0003007a0c */ /* 0x004fc80003f06270 */
[----:B------:R-:W-:Y:S02]  /*61b80*/  ISETP.LT.AND P1, PT, R142, c[0x0][0x178], !P0 ;  /* 0x00005e008e007a0c */ /* 0x000fe40004721270 */
[----:B------:R-:W-:Y:S02]  /*61b90*/  ISETP.LT.AND P4, PT, R227, c[0x0][0x178], !P0 ;  /* 0x00005e00e3007a0c */ /* 0x000fe40004781270 */
[----:B------:R-:W-:Y:S02]  /*61ba0*/  IADD3 R3, R0, c[0x0][0x198], RZ ;  /* 0x0000660000037a10 */ /* 0x000fe40007ffe0ff */
[----:B------:R-:W-:Y:S02]  /*61bb0*/  ISETP.LT.AND P6, PT, R151, c[0x0][0x178], !P0 ;  /* 0x00005e0097007a0c */ /* 0x000fe400047c1270 */
[----:B------:R-:W-:Y:S01]  /*61bc0*/  ISETP.LT.AND P5, PT, R143, c[0x0][0x178], !P0 ;  /* 0x00005e008f007a0c */ /* 0x000fe200047a1270 */
[----:B------:R-:W-:Y:S01]  /*61bd0*/  IMAD.WIDE R22, R3, 0x4, R242 ;  /* 0x0000000403167825 */ /* 0x000fe200078e02f2 */
[----:B------:R-:W-:-:S03]  /*61be0*/  ISETP.LT.AND P2, PT, R43, c[0x0][0x178], !P0 ;  /* 0x00005e002b007a0c */ /* 0x000fc60004741270 */
[C---:B------:R-:W-:Y:S01]  /*61bf0*/  IMAD.WIDE R24, R3.reuse, 0x4, R240 ;  /* 0x0000000403187825 */ /* 0x040fe200078e02f0 */
[----:B---3--:R1:W-:Y:S03]  /*61c00*/  @P3 STG.E [R20.64], R247 ;  /* 0x000000f714003986 */ /* 0x0083e6000c101908 */
[C---:B------:R-:W-:Y:S01]  /*61c10*/  IMAD.WIDE R26, R3.reuse, 0x4, R180 ;  /* 0x00000004031a7825 */ /* 0x040fe200078e02b4 */
[----:B------:R2:W-:Y:S03]  /*61c20*/  @P1 STG.E [R22.64], R248 ;  /* 0x000000f816001986 */ /* 0x0005e6000c101908 */
[----:B-1----:R-:W-:Y:S01]  /*61c30*/  IMAD.WIDE R20, R3, 0x4, R238 ;  /* 0x0000000403147825 */ /* 0x002fe200078e02ee */
[----:B------:R1:W-:Y:S01]  /*61c40*/  @P4 STG.E [R24.64], R249 ;  /* 0x000000f918004986 */ /* 0x0003e2000c101908 */
[----:B------:R-:W-:-:S02]  /*61c50*/  ISETP.LT.AND P4, PT, R11, c[0x0][0x178], !P0 ;  /* 0x00005e000b007a0c */ /* 0x000fc40004781270 */
[----:B--2---:R-:W-:Y:S01]  /*61c60*/  IMAD.WIDE R22, R3, 0x4, R236 ;  /* 0x0000000403167825 */ /* 0x004fe200078e02ec */
[----:B------:R-:W-:Y:S01]  /*61c70*/  ISETP.GE.AND P3, PT, R228, c[0x0][0x17c], PT ;  /* 0x00005f00e4007a0c */ /* 0x000fe20003f66270 */
[----:B------:R-:W-:Y:S01]  /*61c80*/  @P6 STG.E [R26.64], R52 ;  /* 0x000000341a006986 */ /* 0x000fe2000c101908 */
[----:B------:R-:W-:-:S03]  /*61c90*/  ISETP.LT.AND P1, PT, R187, c[0x0][0x178], !P0 ;  /* 0x00005e00bb007a0c */ /* 0x000fc60004721270 */
[----:B------:R-:W2:Y:S01]  /*61ca0*/  LDL.LU R228, [R1+0x22f8] ;  /* 0x0022f80001e47983 */ /* 0x000ea20000300800 */
[----:B------:R-:W-:Y:S02]  /*61cb0*/  ISETP.LT.AND P0, PT, R115, c[0x0][0x178], !P0 ;  /* 0x00005e0073007a0c */ /* 0x000fe40004701270 */
[----:B------:R-:W-:Y:S01]  /*61cc0*/  ISETP.LT.AND P6, PT, R142, c[0x0][0x178], !P3 ;  /* 0x00005e008e007a0c */ /* 0x000fe20005fc1270 */
[----:B------:R3:W-:Y:S01]  /*61cd0*/  @P5 STG.E [R20.64], R60 ;  /* 0x0000003c14005986 */ /* 0x0007e2000c101908 */
[----:B------:R-:W-:-:S03]  /*61ce0*/  IADD3 R0, R3, c[0x0][0x198], RZ ;  /* 0x0000660003007a10 */ /* 0x000fc60007ffe0ff */
[----:B------:R3:W-:Y:S01]  /*61cf0*/  @P2 STG.E [R22.64], R76 ;  /* 0x0000004c16002986 */ /* 0x0007e2000c101908 */
[----:B------:R-:W-:Y:S01]  /*61d00*/  ISETP.LT.AND P2, PT, R227, c[0x0][0x178], !P3 ;  /* 0x00005e00e3007a0c */ /* 0x000fe20005f41270 */
[C---:B-1----:R-:W-:Y:S02]  /*61d10*/  IMAD.WIDE R24, R3.reuse, 0x4, R182 ;  /* 0x0000000403187825 */ /* 0x042fe400078e02b6 */
[----:B------:R-:W2:Y:S02]  /*61d20*/  LDL.LU R248, [R1+0x4b0] ;  /* 0x0004b00001f87983 */ /* 0x000ea40000300800 */
[----:B---3--:R-:W-:-:S04]  /*61d30*/  IMAD.WIDE R20, R3, 0x4, R234 ;  /* 0x0000000403147825 */ /* 0x008fc800078e02ea */
[----:B------:R-:W-:Y:S01]  /*61d40*/  IMAD.WIDE R22, R3, 0x4, R232 ;  /* 0x0000000403167825 */ /* 0x000fe200078e02e8 */
[----:B------:R1:W-:Y:S03]  /*61d50*/  @P4 STG.E [R20.64], R92 ;  /* 0x0000005c14004986 */ /* 0x0003e6000c101908 */
[C---:B------:R-:W-:Y:S01]  /*61d60*/  IMAD.WIDE R26, R0.reuse, 0x4, R242 ;  /* 0x00000004001a7825 */ /* 0x040fe200078e02f2 */
[----:B------:R-:W-:Y:S04]  /*61d70*/  @P1 STG.E [R22.64], R120 ;  /* 0x0000007816001986 */ /* 0x000fe8000c101908 */
[----:B------:R-:W-:Y:S01]  /*61d80*/  @P0 STG.E [R24.64], R136 ;  /* 0x0000008818000986 */ /* 0x000fe2000c101908 */
[----:B-1----:R-:W-:-:S03]  /*61d90*/  IMAD.WIDE R20, R0, 0x4, R240 ;  /* 0x0000000400147825 */ /* 0x002fc600078e02f0 */
[----:B------:R-:W-:Y:S04]  /*61da0*/  @P6 STG.E [R26.64], R250 ;  /* 0x000000fa1a006986 */ /* 0x000fe8000c101908 */
[----:B----4-:R1:W-:Y:S04]  /*61db0*/  @P2 STG.E [R20.64], R251 ;  /* 0x000000fb14002986 */ /* 0x0103e8000c101908 */
[----:B-1----:R-:W3:Y:S04]  /*61dc0*/  LDL.LU R251, [R1+0x200] ;  /* 0x0002000001fb7983 */ /* 0x002ee80000300800 */
[----:B------:R-:W4:Y:S01]  /*61dd0*/  LDL.LU R60, [R1+0x22fc] ;  /* 0x0022fc00013c7983 */ /* 0x000f220000300800 */
[----:B------:R-:W-:-:S02]  /*61de0*/  ISETP.LT.AND P5, PT, R151, c[0x0][0x178], !P3 ;  /* 0x00005e0097007a0c */ /* 0x000fc40005fa1270 */
[----:B------:R-:W-:Y:S01]  /*61df0*/  ISETP.LT.AND P0, PT, R143, c[0x0][0x178], !P3 ;  /* 0x00005e008f007a0c */ /* 0x000fe20005f01270 */
[C---:B------:R-:W-:Y:S01]  /*61e00*/  IMAD.WIDE R22, R0.reuse, 0x4, R180 ;  /* 0x0000000400167825 */ /* 0x040fe200078e02b4 */
[----:B------:R-:W-:Y:S01]  /*61e10*/  ISETP.LT.AND P1, PT, R43, c[0x0][0x178], !P3 ;  /* 0x00005e002b007a0c */ /* 0x000fe20005f21270 */
[----:B------:R-:W4:Y:S01]  /*61e20*/  LDL.LU R52, [R1+0x2300] ;  /* 0x0023000001347983 */ /* 0x000f220000300800 */
[----:B------:R-:W-:Y:S01]  /*61e30*/  ISETP.LT.AND P2, PT, R11, c[0x0][0x178], !P3 ;  /* 0x00005e000b007a0c */ /* 0x000fe20005f41270 */
[----:B------:R-:W-:Y:S01]  /*61e40*/  IMAD.WIDE R20, R0, 0x4, R238 ;  /* 0x0000000400147825 */ /* 0x000fe200078e02ee */
[----:B------:R-:W-:Y:S01]  /*61e50*/  ISETP.LT.AND P6, PT, R187, c[0x0][0x178], !P3 ;  /* 0x00005e00bb007a0c */ /* 0x000fe20005fc1270 */
[----:B------:R-:W4:Y:S01]  /*61e60*/  LDL.LU R249, [R1+0x4b4] ;  /* 0x0004b40001f97983 */ /* 0x000f220000300800 */
[----:B------:R-:W-:-:S03]  /*61e70*/  ISETP.LT.AND P3, PT, R115, c[0x0][0x178], !P3 ;  /* 0x00005e0073007a0c */ /* 0x000fc60005f61270 */
[----:B------:R-:W4:Y:S01]  /*61e80*/  LDL.LU R250, [R1+0x204] ;  /* 0x0002040001fa7983 */ /* 0x000f220000300800 */
[----:B------:R-:W-:-:S03]  /*61e90*/  IMAD.WIDE R24, R0, 0x4, R234 ;  /* 0x0000000400187825 */ /* 0x000fc600078e02ea */
[----:B------:R1:W-:Y:S01]  /*61ea0*/  @P5 STG.E [R22.64], R53 ;  /* 0x0000003516005986 */ /* 0x0003e2000c101908 */
[----:B------:R-:W-:-:S03]  /*61eb0*/  IMAD.WIDE R26, R0, 0x4, R232 ;  /* 0x00000004001a7825 */ /* 0x000fc600078e02e8 */
[----:B------:R1:W-:Y:S01]  /*61ec0*/  @P0 STG.E [R20.64], R61 ;  /* 0x0000003d14000986 */ /* 0x0003e2000c101908 */
[C---:B------:R-:W-:Y:S01]  /*61ed0*/  IADD3 R3, R0.reuse, c[0x0][0x198], RZ ;  /* 0x0000660000037a10 */ /* 0x040fe20007ffe0ff */
[----:B-1----:R-:W-:-:S04]  /*61ee0*/  IMAD.WIDE R22, R0, 0x4, R236 ;  /* 0x0000000400167825 */ /* 0x002fc800078e02ec */
[----:B------:R-:W-:Y:S01]  /*61ef0*/  IMAD.WIDE R20, R0, 0x4, R182 ;  /* 0x0000000400147825 */ /* 0x000fe200078e02b6 */
[----:B------:R1:W-:Y:S04]  /*61f00*/  @P1 STG.E [R22.64], R77 ;  /* 0x0000004d16001986 */ /* 0x0003e8000c101908 */
[----:B------:R-:W-:Y:S04]  /*61f10*/  @P2 STG.E [R24.64], R93 ;  /* 0x0000005d18002986 */ /* 0x000fe8000c101908 */
[----:B------:R-:W-:Y:S01]  /*61f20*/  @P6 STG.E [R26.64], R121 ;  /* 0x000000791a006986 */ /* 0x000fe2000c101908 */
[----:B-1----:R-:W-:-:S03]  /*61f30*/  IMAD.WIDE R22, R3, 0x4, R242 ;  /* 0x0000000403167825 */ /* 0x002fc600078e02f2 */
[----:B------:R1:W-:Y:S02]  /*61f40*/  @P3 STG.E [R20.64], R137 ;  /* 0x0000008914003986 */ /* 0x0003e4000c101908 */
[----:B-1----:R-:W-:Y:S01]  /*61f50*/  IMAD.WIDE R20, R3, 0x4, R240 ;  /* 0x0000000403147825 */ /* 0x002fe200078e02f0 */
[----:B--2---:R-:W-:-:S04]  /*61f60*/  ISETP.GE.AND P4, PT, R228, c[0x0][0x17c], PT ;  /* 0x00005f00e4007a0c */ /* 0x004fc80003f86270 */
[----:B------:R-:W-:Y:S02]  /*61f70*/  ISETP.LT.AND P5, PT, R142, c[0x0][0x178], !P4 ;  /* 0x00005e008e007a0c */ /* 0x000fe400067a1270 */
[----:B------:R-:W-:-:S11]  /*61f80*/  ISETP.LT.AND P0, PT, R227, c[0x0][0x178], !P4 ;  /* 0x00005e00e3007a0c */ /* 0x000fd60006701270 */
[----:B------:R-:W-:Y:S04]  /*61f90*/  @P5 STG.E [R22.64], R248 ;  /* 0x000000f816005986 */ /* 0x000fe8000c101908 */
[----:B---3--:R1:W-:Y:S04]  /*61fa0*/  @P0 STG.E [R20.64], R251 ;  /* 0x000000fb14000986 */ /* 0x0083e8000c101908 */
[----:B-1----:R-:W2:Y:S01]  /*61fb0*/  LDL.LU R251, [R1+0x490] ;  /* 0x0004900001fb7983 */ /* 0x002ea20000300800 */
[----:B------:R-:W-:Y:S02]  /*61fc0*/  ISETP.LT.AND P1, PT, R151, c[0x0][0x178], !P4 ;  /* 0x00005e0097007a0c */ /* 0x000fe40006721270 */
[----:B------:R-:W-:-:S02]  /*61fd0*/  ISETP.LT.AND P2, PT, R143, c[0x0][0x178], !P4 ;  /* 0x00005e008f007a0c */ /* 0x000fc40006741270 */
[----:B------:R-:W-:Y:S02]  /*61fe0*/  ISETP.LT.AND P6, PT, R43, c[0x0][0x178], !P4 ;  /* 0x00005e002b007a0c */ /* 0x000fe400067c1270 */
[----:B------:R-:W-:Y:S01]  /*61ff0*/  ISETP.LT.AND P3, PT, R11, c[0x0][0x178], !P4 ;  /* 0x00005e000b007a0c */ /* 0x000fe20006761270 */
[----:B------:R-:W-:Y:S01]  /*62000*/  IMAD.WIDE R22, R3, 0x4, R180 ;  /* 0x0000000403167825 */ /* 0x000fe200078e02b4 */
[----:B------:R-:W-:Y:S02]  /*62010*/  ISETP.LT.AND P5, PT, R187, c[0x0][0x178], !P4 ;  /* 0x00005e00bb007a0c */ /* 0x000fe400067a1270 */
[----:B----4-:R-:W-:Y:S01]  /*62020*/  ISETP.GE.AND P0, PT, R60, c[0x0][0x17c], PT ;  /* 0x00005f003c007a0c */ /* 0x010fe20003f06270 */
[----:B------:R-:W-:Y:S01]  /*62030*/  IMAD.WIDE R24, R3, 0x4, R238 ;  /* 0x0000000403187825 */ /* 0x000fe200078e02ee */
[----:B------:R-:W-:Y:S01]  /*62040*/  ISETP.LT.AND P4, PT, R115, c[0x0][0x178], !P4 ;  /* 0x00005e0073007a0c */ /* 0x000fe20006781270 */
[----:B------:R1:W-:Y:S01]  /*62050*/  @P1 STG.E [R22.64], R48 ;  /* 0x0000003016001986 */ /* 0x0003e2000c101908 */
[----:B------:R-:W-:Y:S01]  /*62060*/  ISETP.LT.AND P1, PT, R142, c[0x0][0x178], !P0 ;  /* 0x00005e008e007a0c */ /* 0x000fe20004721270 */
[----:B------:R-:W-:-:S02]  /*62070*/  IMAD.WIDE R26, R3, 0x4, R236 ;  /* 0x00000004031a7825 */ /* 0x000fc400078e02ec */
[----:B------:R3:W-:Y:S02]  /*62080*/  @P2 STG.E [R24.64], R56 ;  /* 0x0000003818002986 */ /* 0x0007e4000c101908 */
[----:B------:R-:W-:Y:S01]  /*62090*/  IMAD.WIDE R20, R3, 0x4, R234 ;  /* 0x0000000403147825 */ /* 0x000fe200078e02ea */
[----:B------:R-:W-:Y:S01]  /*620a0*/  ISETP.LT.AND P2, PT, R227, c[0x0][0x178], !P0 ;  /* 0x00005e00e3007a0c */ /* 0x000fe20004741270 */
[----:B------:R-:W-:Y:S01]  /*620b0*/  @P6 STG.E [R26.64], R72 ;  /* 0x000000481a006986 */ /* 0x000fe2000c101908 */
[C---:B------:R-:W-:Y:S01]  /*620c0*/  IADD3 R0, R3.reuse, c[0x0][0x198], RZ ;  /* 0x0000660003007a10 */ /* 0x040fe20007ffe0ff */
[----:B-1----:R-:W-:Y:S02]  /*620d0*/  IMAD.WIDE R22, R3, 0x4, R232 ;  /* 0x0000000403167825 */ /* 0x002fe400078e02e8 */
[----:B------:R1:W-:Y:S01]  /*620e0*/  @P3 STG.E [R20.64], R88 ;  /* 0x0000005814003986 */ /* 0x0003e2000c101908 */
[----:B------:R-:W-:-:S03]  /*620f0*/  ISETP.LT.AND P3, PT, R151, c[0x0][0x178], !P0 ;  /* 0x00005e0097007a0c */ /* 0x000fc60004761270 */
[----:B------:R4:W-:Y:S01]  /*62100*/  @P5 STG.E [R22.64], R116 ;  /* 0x0000007416005986 */ /* 0x0009e2000c101908 */
[----:B------:R-:W-:Y:S02]  /*62110*/  ISETP.LT.AND P5, PT, R143, c[0x0][0x178], !P0 ;  /* 0x00005e008f007a0c */ /* 0x000fe400047a1270 */
[----:B------:R-:W-:Y:S01]  /*62120*/  ISETP.LT.AND P6, PT, R43, c[0x0][0x178], !P0 ;  /* 0x00005e002b007a0c */ /* 0x000fe200047c1270 */
[----:B---3--:R-:W-:-:S04]  /*62130*/  IMAD.WIDE R24, R0, 0x4, R240 ;  /* 0x0000000400187825 */ /* 0x008fc800078e02f0 */
[----:B-1----:R-:W-:Y:S02]  /*62140*/  IMAD.WIDE R20, R3, 0x4, R182 ;  /* 0x0000000403147825 */ /* 0x002fe400078e02b6 */
[----:B------:R-:W3:Y:S02]  /*62150*/  LDL.LU R3, [R1+0x2304] ;  /* 0x0023040001037983 */ /* 0x000ee40000300800 */
[----:B----4-:R-:W-:Y:S02]  /*62160*/  IMAD.WIDE R22, R0, 0x4, R242 ;  /* 0x0000000400167825 */ /* 0x010fe400078e02f2 */
[----:B------:R1:W-:Y:S01]  /*62170*/  @P4 STG.E [R20.64], R132 ;  /* 0x0000008414004986 */ /* 0x0003e2000c101908 */
[----:B------:R-:W-:-:S03]  /*62180*/  ISETP.GE.AND P4, PT, R52, c[0x0][0x17c], PT ;  /* 0x00005f0034007a0c */ /* 0x000fc60003f86270 */
[----:B------:R4:W-:Y:S01]  /*62190*/  @P1 STG.E [R22.64], R249 ;  /* 0x000000f916001986 */ /* 0x0009e2000c101908 */
[----:B------:R-:W-:-:S03]  /*621a0*/  ISETP.LT.AND P1, PT, R11, c[0x0][0x178], !P0 ;  /* 0x00005e000b007a0c */ /* 0x000fc60004721270 */
[----:B------:R-:W3:Y:S01]  /*621b0*/  LDL.LU R248, [R1+0x1f0] ;  /* 0x0001f00001f87983 */ /* 0x000ee20000300800 */
[----:B-1----:R-:W-:-:S03]  /*621c0*/  IMAD.WIDE R20, R0, 0x4, R180 ;  /* 0x0000000400147825 */ /* 0x002fc600078e02b4 */
[----:B------:R1:W-:Y:S01]  /*621d0*/  @P2 STG.E [R24.64], R250 ;  /* 0x000000fa18002986 */ /* 0x0003e2000c101908 */
[----:B----4-:R-:W-:Y:S01]  /*621e0*/  IMAD.WIDE R22, R0, 0x4, R238 ;  /* 0x0000000400167825 */ /* 0x010fe200078e02ee */
[----:B------:R-:W-:Y:S02]  /*621f0*/  ISETP.LT.AND P2, PT, R187, c[0x0][0x178], !P0 ;  /* 0x00005e00bb007a0c */ /* 0x000fe40004741270 */
[----:B------:R4:W-:Y:S01]  /*62200*/  @P3 STG.E [R20.64], R49 ;  /* 0x0000003114003986 */ /* 0x0009e2000c101908 */
[----:B------:R-:W-:Y:S02]  /*62210*/  ISETP.LT.AND P0, PT, R115, c[0x0][0x178], !P0 ;  /* 0x00005e0073007a0c */ /* 0x000fe40004701270 */
[----:B------:R-:W-:Y:S01]  /*62220*/  ISETP.LT.AND P3, PT, R142, c[0x0][0x178], !P4 ;  /* 0x00005e008e007a0c */ /* 0x000fe20006761270 */
[----:B------:R-:W3:Y:S01]  /*62230*/  LDL.LU R249, [R1+0x494] ;  /* 0x0004940001f97983 */ /* 0x000ee20000300800 */
[----:B-1----:R-:W-:-:S03]  /*62240*/  IMAD.WIDE R24, R0, 0x4, R236 ;  /* 0x0000000400187825 */ /* 0x002fc600078e02ec */
[----:B------:R1:W-:Y:S04]  /*62250*/  @P5 STG.E [R22.64], R57 ;  /* 0x0000003916005986 */ /* 0x0003e8000c101908 */
[----:B------:R1:W-:Y:S01]  /*62260*/  @P6 STG.E [R24.64], R73 ;  /* 0x0000004918006986 */ /* 0x0003e2000c101908 */
[----:B----4-:R-:W-:-:S04]  /*62270*/  IMAD.WIDE R20, R0, 0x4, R234 ;  /* 0x0000000400147825 */ /* 0x010fc800078e02ea */
[----:B-1----:R-:W-:-:S04]  /*62280*/  IMAD.WIDE R22, R0, 0x4, R232 ;  /* 0x0000000400167825 */ /* 0x002fc800078e02e8 */
[C---:B------:R-:W-:Y:S01]  /*62290*/  IMAD.WIDE R24, R0.reuse, 0x4, R182 ;  /* 0x0000000400187825 */ /* 0x040fe200078e02b6 */
[----:B------:R-:W-:Y:S01]  /*622a0*/  IADD3 R0, R0, c[0x0][0x198], RZ ;  /* 0x0000660000007a10 */ /* 0x000fe20007ffe0ff */
[----:B------:R1:W-:Y:S04]  /*622b0*/  @P1 STG.E [R20.64], R89 ;  /* 0x0000005914001986 */ /* 0x0003e8000c101908 */
[----:B------:R-:W-:Y:S04]  /*622c0*/  @P2 STG.E [R22.64], R117 ;  /* 0x0000007516002986 */ /* 0x000fe8000c101908 */
[----:B------:R-:W-:Y:S01]  /*622d0*/  @P0 STG.E [R24.64], R133 ;  /* 0x0000008518000986 */ /* 0x000fe2000c101908 */
[----:B-1----:R-:W-:-:S05]  /*622e0*/  IMAD.WIDE R20, R0, 0x4, R242 ;  /* 0x0000000400147825 */ /* 0x002fca00078e02f2 */
[----:B--2---:R1:W-:Y:S04]  /*622f0*/  @P3 STG.E [R20.64], R251 ;  /* 0x000000fb14003986 */ /* 0x0043e8000c101908 */
[----:B-1----:R-:W2:Y:S04]  /*62300*/  LDL.LU R251, [R1+0x1f4] ;  /* 0x0001f40001fb7983 */ /* 0x002ea80000300800 */
[----:B------:R-:W4:Y:S04]  /*62310*/  LDL.LU R26, [R1+0x230c] ;  /* 0x00230c00011a7983 */ /* 0x000f280000300800 */
        /* <DEDUP_REMOVED lines=8> */
[C---:B------:R-:W-:Y:S01]  /*623a0*/  IMAD.WIDE R20, R0.reuse, 0x4, R238 ;  /* 0x0000000400147825 */ /* 0x040fe200078e02ee */
[----:B---3--:R-:W-:Y:S02]  /*623b0*/  ISETP.GE.AND P0, PT, R3, c[0x0][0x17c], PT ;  /* 0x00005f0003007a0c */ /* 0x008fe40003f06270 */
[----:B------:R-:W-:Y:S01]  /*623c0*/  IADD3 R3, R0, c[0x0][0x198], RZ ;  /* 0x0000660000037a10 */ /* 0x000fe20007ffe0ff */
[----:B------:R1:W-:Y:S01]  /*623d0*/  @P5 STG.E [R22.64], R248 ;  /* 0x000000f816005986 */ /* 0x0003e2000c101908 */
[----:B------:R-:W-:-:S03]  /*623e0*/  ISETP.LT.AND P5, PT, R187, c[0x0][0x178], !P4 ;  /* 0x00005e00bb007a0c */ /* 0x000fc600067a1270 */
[----:B------:R3:W-:Y:S01]  /*623f0*/  @P6 STG.E [R24.64], R28 ;  /* 0x0000001c18006986 */ /* 0x0007e2000c101908 */
[----:B------:R-:W-:-:S03]  /*62400*/  ISETP.LT.AND P4, PT, R115, c[0x0][0x178], !P4 ;  /* 0x00005e0073007a0c */ /* 0x000fc60006781270 */
[----:B------:R3:W-:Y:S01]  /*62410*/  @P1 STG.E [R20.64], R36 ;  /* 0x0000002414001986 */ /* 0x0007e2000c101908 */
[----:B------:R-:W-:Y:S02]  /*62420*/  ISETP.LT.AND P6, PT, R142, c[0x0][0x178], !P0 ;  /* 0x00005e008e007a0c */ /* 0x000fe400047c1270 */
[----:B------:R-:W-:Y:S01]  /*62430*/  ISETP.LT.AND P1, PT, R227, c[0x0][0x178], !P0 ;  /* 0x00005e00e3007a0c */ /* 0x000fe20004721270 */
[----:B-1----:R-:W-:-:S04]  /*62440*/  IMAD.WIDE R22, R0, 0x4, R236 ;  /* 0x0000000400167825 */ /* 0x002fc800078e02ec */
[C---:B---3--:R-:W-:Y:S01]  /*62450*/  IMAD.WIDE R24, R0.reuse, 0x4, R234 ;  /* 0x0000000400187825 */ /* 0x048fe200078e02ea */
[----:B------:R-:W3:Y:S03]  /*62460*/  LDL.LU R36, [R1+0x2320] ;  /* 0x0023200001247983 */ /* 0x000ee60000300800 */
[C---:B------:R-:W-:Y:S01]  /*62470*/  IMAD.WIDE R20, R0.reuse, 0x4, R232 ;  /* 0x0000000400147825 */ /* 0x040fe200078e02e8 */
[----:B------:R1:W-:Y:S04]  /*62480*/  @P2 STG.E [R22.64], R68 ;  /* 0x0000004416002986 */ /* 0x0003e8000c101908 */
[----:B------:R1:W-:Y:S04]  /*62490*/  @P3 STG.E [R24.64], R84 ;  /* 0x0000005418003986 */ /* 0x0003e8000c101908 */
[----:B------:R1:W-:Y:S02]  /*624a0*/  @P5 STG.E [R20.64], R100 ;  /* 0x0000006414005986 */ /* 0x0003e4000c101908 */
[----:B-1----:R-:W-:-:S04]  /*624b0*/  IMAD.WIDE R22, R0, 0x4, R182 ;  /* 0x0000000400167825 */ /* 0x002fc800078e02b6 */
[C---:B------:R-:W-:Y:S01]  /*624c0*/  IMAD.WIDE R24, R3.reuse, 0x4, R242 ;  /* 0x0000000403187825 */ /* 0x040fe200078e02f2 */
[----:B------:R-:W-:Y:S03]  /*624d0*/  @P4 STG.E [R22.64], R128 ;  /* 0x0000008016004986 */ /* 0x000fe6000c101908 */
[----:B------:R-:W-:Y:S01]  /*624e0*/  IMAD.WIDE R20, R3, 0x4, R240 ;  /* 0x0000000403147825 */ /* 0x000fe200078e02f0 */
[----:B------:R-:W-:Y:S04]  /*624f0*/  @P6 STG.E [R24.64], R249 ;  /* 0x000000f918006986 */ /* 0x000fe8000c101908 */
[----:B--2---:R1:W-:Y:S04]  /*62500*/  @P1 STG.E [R20.64], R251 ;  /* 0x000000fb14001986 */ /* 0x0043e8000c101908 */
[----:B-1----:R-:W2:Y:S01]  /*62510*/  LDL.LU R251, [R1+0x464] ;  /* 0x0004640001fb7983 */ /* 0x002ea20000300800 */
[----:B------:R-:W-:-:S02]  /*62520*/  ISETP.LT.AND P2, PT, R151, c[0x0][0x178], !P0 ;  /* 0x00005e0097007a0c */ /* 0x000fc40004741270 */
[----:B------:R-:W-:Y:S02]  /*62530*/  ISETP.LT.AND P3, PT, R143, c[0x0][0x178], !P0 ;  /* 0x00005e008f007a0c */ /* 0x000fe40004761270 */
[----:B------:R-:W-:Y:S02]  /*62540*/  ISETP.LT.AND P4, PT, R43, c[0x0][0x178], !P0 ;  /* 0x00005e002b007a0c */ /* 0x000fe40004781270 */
[----:B------:R-:W-:Y:S01]  /*62550*/  ISETP.LT.AND P5, PT, R11, c[0x0][0x178], !P0 ;  /* 0x00005e000b007a0c */ /* 0x000fe200047a1270 */
[----:B------:R-:W-:Y:S01]  /*62560*/  IMAD.WIDE R22, R3, 0x4, R180 ;  /* 0x0000000403167825 */ /* 0x000fe200078e02b4 */
[----:B------:R-:W-:Y:S01]  /*62570*/  ISETP.LT.AND P6, PT, R187, c[0x0][0x178], !P0 ;  /* 0x00005e00bb007a0c */ /* 0x000fe200047c1270 */
[----:B------:R-:W2:Y:S02]  /*62580*/  LDL.LU R28, [R1+0x2338] ;  /* 0x00233800011c7983 */ /* 0x000ea40000300800 */
[C---:B------:R-:W-:Y:S01]  /*62590*/  IMAD.WIDE R24, R3.reuse, 0x4, R238 ;  /* 0x0000000403187825 */ /* 0x040fe200078e02ee */
[----:B----4-:R-:W-:Y:S01]  /*625a0*/  ISETP.GE.AND P1, PT, R26, c[0x0][0x17c], PT ;  /* 0x00005f001a007a0c */ /* 0x010fe20003f26270 */
[----:B------:R1:W-:Y:S02]  /*625b0*/  @P2 STG.E [R22.64], R29 ;  /* 0x0000001d16002986 */ /* 0x0003e4000c101908 */
[----:B------:R-:W-:Y:S01]  /*625c0*/  IMAD.WIDE R20, R3, 0x4, R236 ;  /* 0x0000000403147825 */ /* 0x000fe200078e02ec */
[----:B------:R-:W-:Y:S01]  /*625d0*/  ISETP.LT.AND P0, PT, R115, c[0x0][0x178], !P0 ;  /* 0x00005e0073007a0c */ /* 0x000fe20004701270 */
[----:B------:R4:W-:Y:S01]  /*625e0*/  @P3 STG.E [R24.64], R37 ;  /* 0x0000002518003986 */ /* 0x0009e2000c101908 */
[----:B------:R-:W-:-:S02]  /*625f0*/  ISETP.LT.AND P2, PT, R142, c[0x0][0x178], !P1 ;  /* 0x00005e008e007a0c */ /* 0x000fc40004f41270 */
[C---:B------:R-:W-:Y:S01]  /*62600*/  IADD3 R0, R3.reuse, c[0x0][0x198], RZ ;  /* 0x0000660003007a10 */ /* 0x040fe20007ffe0ff */
[----:B------:R4:W-:Y:S01]  /*62610*/  @P4 STG.E [R20.64], R69 ;  /* 0x0000004514004986 */ /* 0x0009e2000c101908 */
[----:B-1----:R-:W-:-:S03]  /*62620*/  IMAD.WIDE R22, R3, 0x4, R234 ;  /* 0x0000000403167825 */ /* 0x002fc600078e02ea */
[----:B------:R-:W2:Y:S01]  /*62630*/  LDL.LU R248, [R1+0x4c8] ;  /* 0x0004c80001f87983 */ /* 0x000ea20000300800 */
[----:B----4-:R-:W-:-:S03]  /*62640*/  IMAD.WIDE R24, R3, 0x4, R232 ;  /* 0x0000000403187825 */ /* 0x010fc600078e02e8 */
[----:B------:R1:W-:Y:S01]  /*62650*/  @P5 STG.E [R22.64], R85 ;  /* 0x0000005516005986 */ /* 0x0003e2000c101908 */
[----:B------:R-:W-:-:S03]  /*62660*/  ISETP.LT.AND P5, PT, R151, c[0x0][0x178], !P1 ;  /* 0x00005e0097007a0c */ /* 0x000fc60004fa1270 */
[----:B------:R4:W-:Y:S01]  /*62670*/  @P6 STG.E [R24.64], R101 ;  /* 0x0000006518006986 */ /* 0x0009e2000c101908 */
[----:B------:R-:W-:Y:S01]  /*62680*/  ISETP.LT.AND P6, PT, R227, c[0x0][0x178], !P1 ;  /* 0x00005e00e3007a0c */ /* 0x000fe20004fc1270 */
[----:B------:R-:W-:Y:S01]  /*62690*/  IMAD.WIDE R20, R3, 0x4, R182 ;  /* 0x0000000403147825 */ /* 0x000fe200078e02b6 */
[----:B------:R-:W-:Y:S01]  /*626a0*/  ISETP.LT.AND P4, PT, R143, c[0x0][0x178], !P1 ;  /* 0x00005e008f007a0c */ /* 0x000fe20004f81270 */
[----:B------:R-:W2:Y:S01]  /*626b0*/  LDL.LU R249, [R1+0x268] ;  /* 0x0002680001f97983 */ /* 0x000ea20000300800 */
[----:B------:R-:W-:Y:S01]  /*626c0*/  ISETP.LT.AND P3, PT, R43, c[0x0][0x178], !P1 ;  /* 0x00005e002b007a0c */ /* 0x000fe20004f61270 */
[C---:B-1----:R-:W-:Y:S02]  /*626d0*/  IMAD.WIDE R22, R0.reuse, 0x4, R242 ;  /* 0x0000000400167825 */ /* 0x042fe400078e02f2 */
[----:B------:R1:W-:Y:S04]  /*626e0*/  @P0 STG.E [R20.64], R129 ;  /* 0x0000008114000986 */ /* 0x0003e8000c101908 */
[----:B------:R3:W-:Y:S01]  /*626f0*/  @P2 STG.E [R22.64], R250 ;  /* 0x000000fa16002986 */ /* 0x0007e2000c101908 */
[----:B----4-:R-:W-:Y:S01]  /*62700*/  IMAD.WIDE R24, R0, 0x4, R238 ;  /* 0x0000000400187825 */ /* 0x010fe200078e02ee */
[----:B------:R-:W-:-:S03]  /*62710*/  ISETP.LT.AND P2, PT, R11, c[0x0][0x178], !P1 ;  /* 0x00005e000b007a0c */ /* 0x000fc60004f41270 */
[----:B------:R-:W-:-:S04]  /*62720*/  IMAD.WIDE R26, R0, 0x4, R236 ;  /* 0x00000004001a7825 */ /* 0x000fc800078e02ec */
[----:B-1----:R-:W-:-:S04]  /*62730*/  IMAD.WIDE R20, R0, 0x4, R240 ;  /* 0x0000000400147825 */ /* 0x002fc800078e02f0 */
[C---:B---3--:R-:W-:Y:S01]  /*62740*/  IMAD.WIDE R22, R0.reuse, 0x4, R180 ;  /* 0x0000000400167825 */ /* 0x048fe200078e02b4 */
[----:B------:R1:W-:Y:S04]  /*62750*/  @P6 STG.E [R20.64], R4 ;  /* 0x0000000414006986 */ /* 0x0003e8000c101908 */
[----:B------:R3:W-:Y:S04]  /*62760*/  @P5 STG.E [R22.64], R16 ;  /* 0x0000001016005986 */ /* 0x0007e8000c101908 */
[----:B------:R-:W-:Y:S04]  /*62770*/  @P4 STG.E [R24.64], R32 ;  /* 0x0000002018004986 */ /* 0x000fe8000c101908 */
[----:B------:R-:W-:Y:S01]  /*62780*/  @P3 STG.E [R26.64], R64 ;  /* 0x000000401a003986 */ /* 0x000fe2000c101908 */
[----:B------:R-:W-:Y:S01]  /*62790*/  ISETP.LT.AND P3, PT, R187, c[0x0][0x178], !P1 ;  /* 0x00005e00bb007a0c */ /* 0x000fe20004f61270 */
[----:B-1----:R-:W-:Y:S01]  /*627a0*/  IMAD.WIDE R20, R0, 0x4, R234 ;  /* 0x0000000400147825 */ /* 0x002fe200078e02ea */
[----:B------:R-:W-:-:S04]  /*627b0*/  ISETP.LT.AND P1, PT, R115, c[0x0][0x178], !P1 ;  /* 0x00005e0073007a0c */ /* 0x000fc80004f21270 */
[----:B------:R1:W-:Y:S01]  /*627c0*/  @P2 STG.E [R20.64], R80 ;  /* 0x0000005014002986 */ /* 0x0003e2000c101908 */
[----:B---3--:R-:W-:-:S04]  /*627d0*/  IMAD.WIDE R22, R0, 0x4, R182 ;  /* 0x0000000400167825 */ /* 0x008fc800078e02b6 */
[----:B-1----:R-:W-:-:S05]  /*627e0*/  IMAD.WIDE R20, R0, 0x4, R232 ;  /* 0x0000000400147825 */ /* 0x002fca00078e02e8 */
[----:B------:R-:W-:Y:S04]  /*627f0*/  @P3 STG.E [R20.64], R96 ;  /* 0x0000006014003986 */ /* 0x000fe8000c101908 */
[----:B------:R1:W-:Y:S01]  /*62800*/  @P1 STG.E [R22.64], R124 ;  /* 0x0000007c16001986 */ /* 0x0003e2000c101908 */
[----:B------:R-:W-:-:S03]  /*62810*/  ISETP.GE.AND P0, PT, R36, c[0x0][0x17c], PT ;  /* 0x00005f0024007a0c */ /* 0x000fc60003f06270 */
[----:B-1----:R-:W3:Y:S01]  /*62820*/  LDL.LU R22, [R1+0x234c] ;  /* 0x00234c0001167983 */ /* 0x002ee20000300800 */
[----:B------:R-:W-:Y:S02]  /*62830*/  ISETP.LT.AND P5, PT, R142, c[0x0][0x178], !P0 ;  /* 0x00005e008e007a0c */ /* 0x000fe400047a1270 */
[----:B------:R-:W-:Y:S01]  /*62840*/  IADD3 R3, R0, c[0x0][0x198], RZ ;  /* 0x0000660000037a10 */ /* 0x000fe20007ffe0ff */
[----:B------:R-:W4:Y:S04]  /*62850*/  LDL.LU R250, [R1+0x4cc] ;  /* 0x0004cc0001fa7983 */ /* 0x000f280000300800 */
[----:B------:R-:W-:-:S06]  /*62860*/  IMAD.WIDE R24, R3, 0x4, R242 ;  /* 0x0000000403187825 */ /* 0x000fcc00078e02f2 */
[----:B--2---:R1:W-:Y:S04]  /*62870*/  @P5 STG.E [R24.64], R251 ;  /* 0x000000fb18005986 */ /* 0x0043e8000c101908 */
[----:B-1----:R-:W2:Y:S01]  /*62880*/  LDL.LU R251, [R1+0x26c] ;  /* 0x00026c0001fb7983 */ /* 0x002ea20000300800 */
[----:B------:R-:W-:Y:S01]  /*62890*/  ISETP.LT.AND P4, PT, R227, c[0x0][0x178], !P0 ;  /* 0x00005e00e3007a0c */ /* 0x000fe20004781270 */
[----:B------:R-:W-:Y:S01]  /*628a0*/  IMAD.WIDE R26, R3, 0x4, R240 ;  /* 0x00000004031a7825 */ /* 0x000fe200078e02f0 */
[----:B------:R-:W-:Y:S01]  /*628b0*/  ISETP.LT.AND P6, PT, R151, c[0x0][0x178], !P0 ;  /* 0x00005e0097007a0c */ /* 0x000fe200047c1270 */
[----:B------:R-:W2:Y:S01]  /*628c0*/  LDL.LU R24, [R1+0x2354] ;  /* 0x0023540001187983 */ /* 0x000ea20000300800 */
[----:B------:R-:W-:Y:S02]  /*628d0*/  ISETP.LT.AND P2, PT, R143, c[0x0][0x178], !P0 ;  /* 0x00005e008f007a0c */ /* 0x000fe40004741270 */
[----:B------:R-:W-:-:S02]  /*628e0*/  ISETP.LT.AND P3, PT, R43, c[0x0][0x178], !P0 ;  /* 0x00005e002b007a0c */ /* 0x000fc40004761270 */
[----:B------:R-:W-:Y:S01]  /*628f0*/  ISETP.LT.AND P5, PT, R187, c[0x0][0x178], !P0 ;  /* 0x00005e00bb007a0c */ /* 0x000fe200047a1270 */
[----:B------:R-:W-:-:S04]  /*62900*/  IMAD.WIDE R20, R3, 0x4, R238 ;  /* 0x0000000403147825 */ /* 0x000fc800078e02ee */
[----:B------:R1:W-:Y:S01]  /*62910*/  @P4 STG.E [R26.64], R5 ;  /* 0x000000051a004986 */ /* 0x0003e2000c101908 */
[----:B------:R-:W-:Y:S02]  /*62920*/  ISETP.LT.AND P4, PT, R11, c[0x0][0x178], !P0 ;  /* 0x00005e000b007a0c */ /* 0x000fe40004781270 */
[----:B------:R-:W-:Y:S01]  /*62930*/  ISETP.GE.AND P1, PT, R28, c[0x0][0x17c], PT ;  /* 0x00005f001c007a0c */ /* 0x000fe20003f26270 */
[----:B-1----:R-:W-:Y:S01]  /*62940*/  IMAD.WIDE R4, R3, 0x4, R180 ;  /* 0x0000000403047825 */ /* 0x002fe200078e02b4 */
[----:B------:R-:W-:Y:S01]  /*62950*/  ISETP.LT.AND P0, PT, R115, c[0x0][0x178], !P0 ;  /* 0x00005e0073007a0c */ /* 0x000fe20004701270 */
[----:B------:R-:W2:Y:S04]  /*62960*/  LDL.LU R26, [R1+0x2350] ;  /* 0x00235000011a7983 */ /* 0x000ea80000300800 */
[----:B------:R1:W-:Y:S01]  /*62970*/  @P6 STG.E [R4.64], R17 ;  /* 0x0000001104006986 */ /* 0x0003e2000c101908 */
[----:B------:R-:W-:-:S03]  /*62980*/  ISETP.LT.AND P6, PT, R142, c[0x0][0x178], !P1 ;  /* 0x00005e008e007a0c */ /* 0x000fc60004fc1270 */
[----:B------:R1:W-:Y:S01]  /*62990*/  @P2 STG.E [R20.64], R33 ;  /* 0x0000002114002986 */ /* 0x0003e2000c101908 */
[----:B------:R-:W-:Y:S01]  /*629a0*/  ISETP.LT.AND P2, PT, R227, c[0x0][0x178], !P1 ;  /* 0x00005e00e3007a0c */ /* 0x000fe20004f41270 */
[----:B-1----:R-:W-:-:S04]  /*629b0*/  IMAD.WIDE R4, R3, 0x4, R236 ;  /* 0x0000000403047825 */ /* 0x002fc800078e02ec */
[C---:B------:R-:W-:Y:S01]  /*629c0*/  IMAD.WIDE R16, R3.reuse, 0x4, R234 ;  /* 0x0000000403107825 */ /* 0x040fe200078e02ea */
[----:B------:R1:W-:Y:S03]  /*629d0*/  @P3 STG.E [R4.64], R65 ;  /* 0x0000004104003986 */ /* 0x0003e6000c101908 */
[C---:B------:R-:W-:Y:S01]  /*629e0*/  IMAD.WIDE R20, R3.reuse, 0x4, R232 ;  /* 0x0000000403147825 */ /* 0x040fe200078e02e8 */
[----:B------:R-:W-:Y:S01]  /*629f0*/  IADD3 R0, R3, c[0x0][0x198], RZ ;  /* 0x0000660003007a10 */ /* 0x000fe20007ffe0ff */
[----:B------:R1:W-:Y:S01]  /*62a00*/  @P4 STG.E [R16.64], R81 ;  /* 0x0000005110004986 */ /* 0x0003e2000c101908 */
[----:B------:R-:W-:-:S03]  /*62a10*/  ISETP.LT.AND P4, PT, R143, c[0x0][0x178], !P1 ;  /* 0x00005e008f007a0c */ /* 0x000fc60004f81270 */
[----:B------:R1:W-:Y:S01]  /*62a20*/  @P5 STG.E [R20.64], R97 ;  /* 0x0000006114005986 */ /* 0x0003e2000c101908 */
[----:B------:R-:W-:Y:S01]  /*62a30*/  ISETP.LT.AND P5, PT, R151, c[0x0][0x178], !P1 ;  /* 0x00005e0097007a0c */ /* 0x000fe20004fa1270 */
[----:B-1----:R-:W-:Y:S01]  /*62a40*/  IMAD.WIDE R4, R3, 0x4, R182 ;  /* 0x0000000403047825 */ /* 0x002fe200078e02b6 */
[----:B------:R-:W-:-:S03]  /*62a50*/  ISETP.LT.AND P3, PT, R43, c[0x0][0x178], !P1 ;  /* 0x00005e002b007a0c */ /* 0x000fc60004f61270 */
[C---:B------:R-:W-:Y:S01]  /*62a60*/  IMAD.WIDE R16, R0.reuse, 0x4, R242 ;  /* 0x0000000400107825 */ /* 0x040fe200078e02f2 */
[----:B------:R1:W-:Y:S03]  /*62a70*/  @P0 STG.E [R4.64], R125 ;  /* 0x0000007d04000986 */ /* 0x0003e6000c101908 */
[C---:B------:R-:W-:Y:S01]  /*62a80*/  IMAD.WIDE R20, R0.reuse, 0x4, R240 ;  /* 0x0000000400147825 */ /* 0x040fe200078e02f0 */
[----:B------:R1:W-:Y:S04]  /*62a90*/  @P6 STG.E [R16.64], R248 ;  /* 0x000000f810006986 */ /* 0x0003e8000c101908 */
[----:B------:R1:W-:Y:S01]  /*62aa0*/  @P2 STG.E [R20.64], R249 ;  /* 0x000000f914002986 */ /* 0x0003e2000c101908 */
[----:B------:R-:W-:Y:S01]  /*62ab0*/  ISETP.LT.AND P2, PT, R11, c[0x0][0x178], !P1 ;  /* 0x00005e000b007a0c */ /* 0x000fe20004f41270 */
[----:B-1----:R-:W-:-:S04]  /*62ac0*/  IMAD.WIDE R4, R0, 0x4, R180 ;  /* 0x0000000400047825 */ /* 0x002fc800078e02b4 */
[C---:B------:R-:W-:Y:S01]  /*62ad0*/  IMAD.WIDE R16, R0.reuse, 0x4, R238 ;  /* 0x0000000400107825 */ /* 0x040fe200078e02ee */
[----:B------:R-:W2:Y:S03]  /*62ae0*/  LDL.LU R248, [R1+0x4b8] ;  /* 0x0004b80001f87983 */ /* 0x000ea60000300800 */
[----:B------:R-:W-:Y:S01]  /*62af0*/  IMAD.WIDE R20, R0, 0x4, R236 ;  /* 0x0000000400147825 */ /* 0x000fe200078e02ec */
[----:B------:R1:W-:Y:S01]  /*62b00*/  @P5 STG.E [R4.64], R54 ;  /* 0x0000003604005986 */ /* 0x0003e2000c101908 */
[----:B------:R-:W-:-:S03]  /*62b10*/  ISETP.LT.AND P6, PT, R187, c[0x0][0x178], !P1 ;  /* 0x00005e00bb007a0c */ /* 0x000fc60004fc1270 */
[----:B------:R-:W2:Y:S01]  /*62b20*/  LDL.LU R249, [R1+0x208] ;  /* 0x0002080001f97983 */ /* 0x000ea20000300800 */
[----:B------:R-:W-:-:S03]  /*62b30*/  ISETP.LT.AND P1, PT, R115, c[0x0][0x178], !P1 ;  /* 0x00005e0073007a0c */ /* 0x000fc60004f21270 */
[----:B------:R4:W-:Y:S01]  /*62b40*/  @P4 STG.E [R16.64], R62 ;  /* 0x0000003e10004986 */ /* 0x0009e2000c101908 */
[----:B---3--:R-:W-:-:S03]  /*62b50*/  ISETP.GE.AND P0, PT, R22, c[0x0][0x17c], PT ;  /* 0x00005f0016007a0c */ /* 0x008fc60003f06270 */
[----:B------:R3:W-:Y:S01]  /*62b60*/  @P3 STG.E [R20.64], R78 ;  /* 0x0000004e14003986 */ /* 0x0007e2000c101908 */
[----:B-1----:R-:W-:Y:S01]  /*62b70*/  IMAD.WIDE R4, R0, 0x4, R234 ;  /* 0x0000000400047825 */ /* 0x002fe200078e02ea */
[----:B------:R-:W-:Y:S02]  /*62b80*/  ISETP.LT.AND P3, PT, R142, c[0x0][0x178], !P0 ;  /* 0x00005e008e007a0c */ /* 0x000fe40004761270 */
[C---:B------:R-:W-:Y:S01]  /*62b90*/  IADD3 R3, R0.reuse, c[0x0][0x198], RZ ;  /* 0x0000660000037a10 */ /* 0x040fe20007ffe0ff */
[C---:B----4-:R-:W-:Y:S01]  /*62ba0*/  IMAD.WIDE R16, R0.reuse, 0x4, R232 ;  /* 0x0000000400107825 */ /* 0x050fe200078e02e8 */
[----:B------:R-:W-:Y:S01]  /*62bb0*/  ISETP.LT.AND P4, PT, R227, c[0x0][0x178], !P0 ;  /* 0x00005e00e3007a0c */ /* 0x000fe20004781270 */
[----:B------:R1:W-:Y:S02]  /*62bc0*/  @P2 STG.E [R4.64], R94 ;  /* 0x0000005e04002986 */ /* 0x0003e4000c101908 */
[----:B---3--:R-:W-:Y:S02]  /*62bd0*/  IMAD.WIDE R20, R0, 0x4, R182 ;  /* 0x0000000400147825 */ /* 0x008fe400078e02b6 */
[----:B------:R3:W-:Y:S02]  /*62be0*/  @P6 STG.E [R16.64], R122 ;  /* 0x0000007a10006986 */ /* 0x0007e4000c101908 */
[----:B-1----:R-:W-:-:S02]  /*62bf0*/  IMAD.WIDE R4, R3, 0x4, R242 ;  /* 0x0000000403047825 */ /* 0x002fc400078e02f2 */
[----:B------:R-:W-:Y:S04]  /*62c00*/  @P1 STG.E [R20.64], R138 ;  /* 0x0000008a14001986 */ /* 0x000fe8000c101908 */
[----:B------:R1:W-:Y:S01]  /*62c10*/  @P3 STG.E [R4.64], R250 ;  /* 0x000000fa04003986 */ /* 0x0003e2000c101908 */
[----:B---3--:R-:W-:-:S03]  /*62c20*/  IMAD.WIDE R16, R3, 0x4, R240 ;  /* 0x0000000403107825 */ /* 0x008fc600078e02f0 */
[----:B-1----:R-:W3:Y:S04]  /*62c30*/  LDL.LU R250, [R1+0x4bc] ;  /* 0x0004bc0001fa7983 */ /* 0x002ee80000300800 */
[----:B--2---:R1:W-:Y:S04]  /*62c40*/  @P4 STG.E [R16.64], R251 ;  /* 0x000000fb10004986 */ /* 0x0043e8000c101908 */
[----:B-1----:R-:W2:Y:S04]  /*62c50*/  LDL.LU R251, [R1+0x20c] ;  /* 0x00020c0001fb7983 */ /* 0x002ea80000300800 */
[----:B------:R-:W4:Y:S01]  /*62c60*/  LDL.LU R0, [R1+0x2348] ;  /* 0x0023480001007983 */ /* 0x000f220000300800 */
[----:B------:R-:W-:-:S02]  /*62c70*/  ISETP.LT.AND P6, PT, R151, c[0x0][0x178], !P0 ;  /* 0x00005e0097007a0c */ /* 0x000fc400047c1270 */
[----:B------:R-:W-:Y:S02]  /*62c80*/  ISETP.LT.AND P5, PT, R143, c[0x0][0x178], !P0 ;  /* 0x00005e008f007a0c */ /* 0x000fe400047a1270 */
[----:B------:R-:W-:Y:S02]  /*62c90*/  ISETP.LT.AND P2, PT, R43, c[0x0][0x178], !P0 ;  /* 0x00005e002b007a0c */ /* 0x000fe40004741270 */
[----:B------:R-:W-:Y:S01]  /*62ca0*/  ISETP.LT.AND P1, PT, R11, c[0x0][0x178], !P0 ;  /* 0x00005e000b007a0c */ /* 0x000fe20004721270 */
[----:B------:R-:W-:Y:S01]  /*62cb0*/  IMAD.WIDE R4, R3, 0x4, R180 ;  /* 0x0000000403047825 */ /* 0x000fe200078e02b4 */
[----:B------:R-:W-:-:S03]  /*62cc0*/  ISETP.LT.AND P4, PT, R187, c[0x0][0x178], !P0 ;  /* 0x00005e00bb007a0c */ /* 0x000fc60004781270 */
[----:B------:R-:W-:Y:S01]  /*62cd0*/  IMAD.WIDE R16, R3, 0x4, R238 ;  /* 0x0000000403107825 */ /* 0x000fe200078e02ee */
[----:B------:R-:W-:-:S03]  /*62ce0*/  ISETP.GE.AND P3, PT, R24, c[0x0][0x17c], PT ;  /* 0x00005f0018007a0c */ /* 0x000fc60003f66270 */
[C---:B------:R-:W-:Y:S01]  /*62cf0*/  IMAD.WIDE R20, R3.reuse, 0x4, R236 ;  /* 0x0000000403147825 */ /* 0x040fe200078e02ec */
[----:B------:R1:W-:Y:S03]  /*62d00*/  @P6 STG.E [R4.64], R55 ;  /* 0x0000003704006986 */ /* 0x0003e6000c101908 */
[----:B------:R-:W-:Y:S01]  /*62d10*/  IMAD.WIDE R22, R3, 0x4, R234 ;  /* 0x0000000403167825 */ /* 0x000fe200078e02ea */
[----:B------:R1:W-:Y:S01]  /*62d20*/  @P5 STG.E [R16.64], R63 ;  /* 0x0000003f10005986 */ /* 0x0003e2000c101908 */
[----:B------:R-:W-:Y:S02]  /*62d30*/  ISETP.LT.AND P0, PT, R115, c[0x0][0x178], !P0 ;  /* 0x00005e0073007a0c */ /* 0x000fe40004701270 */
[----:B------:R-:W-:Y:S01]  /*62d40*/  IMAD.WIDE R24, R3, 0x4, R232 ;  /* 0x0000000403187825 */ /* 0x000fe200078e02e8 */
[----:B------:R1:W-:Y:S01]  /*62d50*/  @P2 STG.E [R20.64], R79 ;  /* 0x0000004f14002986 */ /* 0x0003e2000c101908 */
[----:B------:R-:W-:-:S03]  /*62d60*/  ISETP.LT.AND P5, PT, R227, c[0x0][0x178], !P3 ;  /* 0x00005e00e3007a0c */ /* 0x000fc60005fa1270 */
[----:B------:R1:W-:Y:S01]  /*62d70*/  @P1 STG.E [R22.64], R95 ;  /* 0x0000005f16001986 */ /* 0x0003e2000c101908 */
[----:B------:R-:W-:Y:S02]  /*62d80*/  ISETP.LT.AND P1, PT, R142, c[0x0][0x178], !P3 ;  /* 0x00005e008e007a0c */ /* 0x000fe40005f21270 */
[----:B------:R-:W-:Y:S01]  /*62d90*/  ISETP.LT.AND P2, PT, R151, c[0x0][0x178], !P3 ;  /* 0x00005e0097007a0c */ /* 0x000fe20005f41270 */
[----:B------:R1:W-:Y:S01]  /*62da0*/  @P4 STG.E [R24.64], R123 ;  /* 0x0000007b18004986 */ /* 0x0003e2000c101908 */
[----:B------:R-:W-:Y:S02]  /*62db0*/  IADD3 R29, R3, c[0x0][0x198], RZ ;  /* 0x00006600031d7a10 */ /* 0x000fe40007ffe0ff */
[----:B------:R-:W-:Y:S01]  /*62dc0*/  ISETP.LT.AND P4, PT, R143, c[0x0][0x178], !P3 ;  /* 0x00005e008f007a0c */ /* 0x000fe20005f81270 */
[----:B-1----:R-:W-:-:S04]  /*62dd0*/  IMAD.WIDE R4, R3, 0x4, R182 ;  /* 0x0000000403047825 */ /* 0x002fc800078e02b6 */
[C---:B------:R-:W-:Y:S01]  /*62de0*/  IMAD.WIDE R16, R29.reuse, 0x4, R242 ;  /* 0x000000041d107825 */ /* 0x040fe200078e02f2 */
[----:B------:R1:W-:Y:S03]  /*62df0*/  @P0 STG.E [R4.64], R139 ;  /* 0x0000008b04000986 */ /* 0x0003e6000c101908 */
[----:B------:R-:W-:-:S04]  /*62e00*/  IMAD.WIDE R20, R29, 0x4, R240 ;  /* 0x000000041d147825 */ /* 0x000fc800078e02f0 */
[----:B------:R-:W-:Y:S01]  /*62e10*/  IMAD.WIDE R22, R29, 0x4, R180 ;  /* 0x000000041d167825 */ /* 0x000fe200078e02b4 */
[----:B------:R-:W-:-:S03]  /*62e20*/  ISETP.LT.AND P6, PT, R43, c[0x0][0x178], !P3 ;  /* 0x00005e002b007a0c */ /* 0x000fc60005fc1270 */
[C---:B------:R-:W-:Y:S01]  /*62e30*/  IMAD.WIDE R24, R29.reuse, 0x4, R238 ;  /* 0x000000041d187825 */ /* 0x040fe200078e02ee */
[----:B------:R-:W-:Y:S02]  /*62e40*/  ISETP.GE.AND P0, PT, R26, c[0x0][0x17c], PT ;  /* 0x00005f001a007a0c */ /* 0x000fe40003f06270 */
[C---:B------:R-:W-:Y:S01]  /*62e50*/  IADD3 R3, R29.reuse, c[0x0][0x198], RZ ;  /* 0x000066001d037a10 */ /* 0x040fe20007ffe0ff */
[----:B------:R-:W-:Y:S01]  /*62e60*/  IMAD.WIDE R26, R29, 0x4, R236 ;  /* 0x000000041d1a7825 */ /* 0x000fe200078e02ec */
[----:B------:R1:W-:Y:S01]  /*62e70*/  @P1 STG.E [R16.64], R248 ;  /* 0x000000f810001986 */ /* 0x0003e2000c101908 */
[----:B------:R-:W-:-:S03]  /*62e80*/  ISETP.LT.AND P1, PT, R11, c[0x0][0x178], !P3 ;  /* 0x00005e000b007a0c */ /* 0x000fc60005f21270 */
[----:B------:R-:W-:Y:S04]  /*62e90*/  @P5 STG.E [R20.64], R249 ;  /* 0x000000f914005986 */ /* 0x000fe8000c101908 */
[----:B------:R1:W-:Y:S01]  /*62ea0*/  @P2 STG.E [R22.64], R50 ;  /* 0x0000003216002986 */ /* 0x0003e2000c101908 */
[----:B------:R-:W-:Y:S02]  /*62eb0*/  ISETP.LT.AND P2, PT, R187, c[0x0][0x178], !P3 ;  /* 0x00005e00bb007a0c */ /* 0x000fe40005f41270 */
[----:B------:R-:W-:Y:S01]  /*62ec0*/  ISETP.LT.AND P3, PT, R115, c[0x0][0x178], !P3 ;  /* 0x00005e0073007a0c */ /* 0x000fe20005f61270 */
[----:B------:R-:W-:Y:S01]  /*62ed0*/  @P4 STG.E [R24.64], R58 ;  /* 0x0000003a18004986 */ /* 0x000fe2000c101908 */
[----:B------:R-:W-:Y:S01]  /*62ee0*/  ISETP.LT.AND P4, PT, R142, c[0x0][0x178], !P0 ;  /* 0x00005e008e007a0c */ /* 0x000fe20004781270 */
[----:B-1----:R-:W-:-:S02]  /*62ef0*/  IMAD.WIDE R4, R29, 0x4, R234 ;  /* 0x000000041d047825 */ /* 0x002fc400078e02ea */
[----:B------:R-:W2:Y:S02]  /*62f00*/  LDL.LU R248, [R1+0x498] ;  /* 0x0004980001f87983 */ /* 0x000ea40000300800 */
[C---:B------:R-:W-:Y:S02]  /*62f10*/  IMAD.WIDE R16, R29.reuse, 0x4, R232 ;  /* 0x000000041d107825 */ /* 0x040fe400078e02e8 */
[----:B------:R-:W-:Y:S02]  /*62f20*/  @P6 STG.E [R26.64], R74 ;  /* 0x0000004a1a006986 */ /* 0x000fe4000c101908 */
[----:B------:R-:W-:Y:S02]  /*62f30*/  IMAD.WIDE R22, R29, 0x4, R182 ;  /* 0x000000041d167825 */ /* 0x000fe400078e02b6 */
[----:B------:R-:W-:Y:S02]  /*62f40*/  @P1 STG.E [R4.64], R90 ;  /* 0x0000005a04001986 */ /* 0x000fe4000c101908 */
[----:B------:R-:W-:-:S02]  /*62f50*/  IMAD.WIDE R20, R3, 0x4, R242 ;  /* 0x0000000403147825 */ /* 0x000fc400078e02f2 */
[----:B------:R-:W-:Y:S04]  /*62f60*/  @P2 STG.E [R16.64], R118 ;  /* 0x0000007610002986 */ /* 0x000fe8000c101908 */
[----:B------:R-:W-:Y:S04]  /*62f70*/  @P3 STG.E [R22.64], R134 ;  /* 0x0000008616003986 */ /* 0x000fe8000c101908 */
[----:B---3--:R1:W-:Y:S04]  /*62f80*/  @P4 STG.E [R20.64], R250 ;  /* 0x000000fa14004986 */ /* 0x0083e8000c101908 */
[----:B-1----:R-:W3:Y:S04]  /*62f90*/  LDL.LU R250, [R1+0x1f8] ;  /* 0x0001f80001fa7983 */ /* 0x002ee80000300800 */
[----:B------:R-:W3:Y:S01]  /*62fa0*/  LDL.LU R28, [R1+0x2344] ;  /* 0x00234400011c7983 */ /* 0x000ee20000300800 */
[----:B----4-:R-:W-:-:S03]  /*62fb0*/  ISETP.GE.AND P1, PT, R0, c[0x0][0x17c], PT ;  /* 0x00005f0000007a0c */ /* 0x010fc60003f26270 */
[----:B------:R-:W2:Y:S01]  /*62fc0*/  LDL.LU R0, [R1+0x2340] ;  /* 0x0023400001007983 */ /* 0x000ea20000300800 */
[----:B------:R-:W-:Y:S02]  /*62fd0*/  ISETP.LT.AND P6, PT, R227, c[0x0][0x178], !P0 ;  /* 0x00005e00e3007a0c */ /* 0x000fe400047c1270 */
[----:B------:R-:W-:Y:S01]  /*62fe0*/  ISETP.LT.AND P5, PT, R151, c[0x0][0x178], !P0 ;  /* 0x00005e0097007a0c */ /* 0x000fe200047a1270 */
[----:B------:R-:W-:Y:S01]  /*62ff0*/  IMAD.WIDE R24, R3, 0x4, R240 ;  /* 0x0000000403187825 */ /* 0x000fe200078e02f0 */
[----:B------:R-:W-:Y:S01]  /*63000*/  ISETP.LT.AND P3, PT, R143, c[0x0][0x178], !P0 ;  /* 0x00005e008f007a0c */ /* 0x000fe20004761270 */
[----:B------:R-:W2:Y:S01]  /*63010*/  LDL.LU R249, [R1+0x49c] ;  /* 0x00049c0001f97983 */ /* 0x000ea20000300800 */
[----:B------:R-:W-:Y:S01]  /*63020*/  ISETP.LT.AND P2, PT, R43, c[0x0][0x178], !P0 ;  /* 0x00005e002b007a0c */ /* 0x000fe20004741270 */
[----:B------:R-:W-:Y:S01]  /*63030*/  IMAD.WIDE R26, R3, 0x4, R180 ;  /* 0x00000004031a7825 */ /* 0x000fe200078e02b4 */
[----:B------:R-:W-:-:S05]  /*63040*/  ISETP.LT.AND P4, PT, R187, c[0x0][0x178], !P0 ;  /* 0x00005e00bb007a0c */ /* 0x000fca0004781270 */
[----:B--2---:R1:W-:Y:S01]  /*63050*/  @P6 STG.E [R24.64], R251 ;  /* 0x000000fb18006986 */ /* 0x0043e2000c101908 */
[----:B------:R-:W-:Y:S02]  /*63060*/  ISETP.LT.AND P6, PT, R11, c[0x0][0x178], !P0 ;  /* 0x00005e000b007a0c */ /* 0x000fe400047c1270 */
[----:B------:R-:W-:Y:S01]  /*63070*/  ISETP.LT.AND P0, PT, R115, c[0x0][0x178], !P0 ;  /* 0x00005e0073007a0c */ /* 0x000fe20004701270 */
[----:B------:R2:W-:Y:S01]  /*63080*/  @P5 STG.E [R26.64], R51 ;  /* 0x000000331a005986 */ /* 0x0005e2000c101908 */
[----:B------:R-:W-:Y:S01]  /*63090*/  ISETP.LT.AND P5, PT, R142, c[0x0][0x178], !P1 ;  /* 0x00005e008e007a0c */ /* 0x000fe20004fa1270 */
[C---:B------:R-:W-:Y:S01]  /*630a0*/  IMAD.WIDE R4, R3.reuse, 0x4, R238 ;  /* 0x0000000403047825 */ /* 0x040fe200078e02ee */
[----:B------:R-:W-:-:S03]  /*630b0*/  IADD3 R29, R3, c[0x0][0x198], RZ ;  /* 0x00006600031d7a10 */ /* 0x000fc60007ffe0ff */
[C---:B------:R-:W-:Y:S01]  /*630c0*/  IMAD.WIDE R16, R3.reuse, 0x4, R236 ;  /* 0x0000000403107825 */ /* 0x040fe200078e02ec */
[----:B-1----:R-:W2:Y:S03]  /*630d0*/  LDL.LU R251, [R1+0x1fc] ;  /* 0x0001fc0001fb7983 */ /* 0x002ea60000300800 */
[C---:B------:R-:W-:Y:S01]  /*630e0*/  IMAD.WIDE R20, R3.reuse, 0x4, R234 ;  /* 0x0000000403147825 */ /* 0x040fe200078e02ea */
[----:B------:R1:W-:Y:S03]  /*630f0*/  @P3 STG.E [R4.64], R59 ;  /* 0x0000003b04003986 */ /* 0x0003e6000c101908 */
[C---:B------:R-:W-:Y:S01]  /*63100*/  IMAD.WIDE R22, R3.reuse, 0x4, R232 ;  /* 0x0000000403167825 */ /* 0x040fe200078e02e8 */
[----:B------:R1:W-:Y:S03]  /*63110*/  @P2 STG.E [R16.64], R75 ;  /* 0x0000004b10002986 */ /* 0x0003e6000c101908 */
[----:B------:R-:W-:Y:S01]  /*63120*/  IMAD.WIDE R24, R3, 0x4, R182 ;  /* 0x0000000403187825 */ /* 0x000fe200078e02b6 */
[----:B------:R1:W-:Y:S03]  /*63130*/  @P6 STG.E [R20.64], R91 ;  /* 0x0000005b14006986 */ /* 0x0003e6000c101908 */
[----:B--2---:R-:W-:Y:S01]  /*63140*/  IMAD.WIDE R26, R29, 0x4, R242 ;  /* 0x000000041d1a7825 */ /* 0x004fe200078e02f2 */
[----:B------:R-:W-:Y:S01]  /*63150*/  ISETP.LT.AND P6, PT, R227, c[0x0][0x178], !P1 ;  /* 0x00005e00e3007a0c */ /* 0x000fe20004fc1270 */
[----:B------:R2:W-:Y:S01]  /*63160*/  @P4 STG.E [R22.64], R119 ;  /* 0x0000007716004986 */ /* 0x0005e2000c101908 */
[----:B------:R-:W-:-:S02]  /*63170*/  ISETP.LT.AND P2, PT, R151, c[0x0][0x178], !P1 ;  /* 0x00005e0097007a0c */ /* 0x000fc40004f41270 */
[----:B------:R-:W-:Y:S01]  /*63180*/  ISETP.LT.AND P4, PT, R143, c[0x0][0x178], !P1 ;  /* 0x00005e008f007a0c */ /* 0x000fe20004f81270 */
[----:B------:R2:W-:Y:S01]  /*63190*/  @P0 STG.E [R24.64], R135 ;  /* 0x0000008718000986 */ /* 0x0005e2000c101908 */
[----:B------:R-:W-:Y:S02]  /*631a0*/  ISETP.LT.AND P3, PT, R43, c[0x0][0x178], !P1 ;  /* 0x00005e002b007a0c */ /* 0x000fe40004f61270 */
[----:B------:R-:W-:Y:S01]  /*631b0*/  ISETP.LT.AND P0, PT, R187, c[0x0][0x178], !P1 ;  /* 0x00005e00bb007a0c */ /* 0x000fe20004f01270 */
[----:B-1----:R-:W-:-:S04]  /*631c0*/  IMAD.WIDE R4, R29, 0x4, R240 ;  /* 0x000000041d047825 */ /* 0x002fc800078e02f0 */
[----:B------:R-:W-:-:S04]  /*631d0*/  IMAD.WIDE R16, R29, 0x4, R180 ;  /* 0x000000041d107825 */ /* 0x000fc800078e02b4 */
[----:B------:R-:W-:-:S04]  /*631e0*/  IMAD.WIDE R20, R29, 0x4, R238 ;  /* 0x000000041d147825 */ /* 0x000fc800078e02ee */
[----:B--2---:R-:W-:-:S04]  /*631f0*/  IMAD.WIDE R22, R29, 0x4, R236 ;  /* 0x000000041d167825 */ /* 0x004fc800078e02ec */
[----:B------:R-:W-:Y:S01]  /*63200*/  IMAD.WIDE R24, R29, 0x4, R234 ;  /* 0x000000041d187825 */ /* 0x000fe200078e02ea */
[----:B------:R1:W-:Y:S01]  /*63210*/  @P5 STG.E [R26.64], R248 ;  /* 0x000000f81a005986 */ /* 0x0003e2000c101908 */
[----:B------:R-:W-:Y:S02]  /*63220*/  ISETP.LT.AND P5, PT, R11, c[0x0][0x178], !P1 ;  /* 0x00005e000b007a0c */ /* 0x000fe40004fa1270 */
[----:B------:R-:W-:Y:S01]  /*63230*/  ISETP.LT.AND P1, PT, R115, c[0x0][0x178], !P1 ;  /* 0x00005e0073007a0c */ /* 0x000fe20004f21270 */
[C---:B-1----:R-:W-:Y:S01]  /*63240*/  IMAD.WIDE R26, R29.reuse, 0x4, R232 ;  /* 0x000000041d1a7825 */ /* 0x042fe200078e02e8 */
[----:B---3--:R1:W-:Y:S04]  /*63250*/  @P6 STG.E [R4.64], R250 ;  /* 0x000000fa04006986 */ /* 0x0083e8000c101908 */
[----:B------:R2:W-:Y:S04]  /*63260*/  @P2 STG.E [R16.64], R30 ;  /* 0x0000001e10002986 */ /* 0x0005e8000c101908 */
[----:B------:R3:W-:Y:S01]  /*63270*/  @P4 STG.E [R20.64], R38 ;  /* 0x0000002614004986 */ /* 0x0007e2000c101908 */
[----:B-1----:R-:W-:-:S03]  /*63280*/  IMAD.WIDE R4, R29, 0x4, R182 ;  /* 0x000000041d047825 */ /* 0x002fc600078e02b6 */
[----:B------:R1:W-:Y:S01]  /*63290*/  @P3 STG.E [R22.64], R70 ;  /* 0x0000004616003986 */ /* 0x0003e2000c101908 */
[----:B------:R-:W-:-:S03]  /*632a0*/  ISETP.GE.AND P6, PT, R28, c[0x0][0x17c], PT ;  /* 0x00005f001c007a0c */ /* 0x000fc60003fc6270 */
[----:B------:R-:W4:Y:S04]  /*632b0*/  LDL.LU R250, [R1+0x468] ;  /* 0x0004680001fa7983 */ /* 0x000f280000300800 */
[----:B------:R1:W-:Y:S04]  /*632c0*/  @P5 STG.E [R24.64], R86 ;  /* 0x0000005618005986 */ /* 0x0003e8000c101908 */
[----:B------:R-:W-:Y:S04]  /*632d0*/  @P0 STG.E [R26.64], R102 ;  /* 0x000000661a000986 */ /* 0x000fe8000c101908 */
[----:B------:R-:W-:Y:S04]  /*632e0*/  @P1 STG.E [R4.64], R130 ;  /* 0x0000008204001986 */ /* 0x000fe8000c101908 */
[----:B------:R-:W4:Y:S01]  /*632f0*/  LDL.LU R28, [R1+0x233c] ;  /* 0x00233c00011c7983 */ /* 0x000f220000300800 */
[----:B--2---:R-:W-:-:S03]  /*63300*/  ISETP.GE.AND P1, PT, R0, c[0x0][0x17c], PT ;  /* 0x00005f0000007a0c */ /* 0x004fc60003f26270 */
[----:B------:R-:W2:Y:S01]  /*63310*/  LDL.LU R0, [R1+0x2334] ;  /* 0x0023340001007983 */ /* 0x000ea20000300800 */
[----:B------:R-:W-:Y:S02]  /*63320*/  ISETP.LT.AND P2, PT, R142, c[0x0][0x178], !P6 ;  /* 0x00005e008e007a0c */ /* 0x000fe40007741270 */
[----:B------:R-:W-:Y:S02]  /*63330*/  ISETP.LT.AND P3, PT, R227, c[0x0][0x178], !P6 ;  /* 0x00005e00e3007a0c */ /* 0x000fe40007761270 */
[----:B------:R-:W-:-:S05]  /*63340*/  IADD3 R3, R29, c[0x0][0x198], RZ ;  /* 0x000066001d037a10 */ /* 0x000fca0007ffe0ff */
[----:B------:R-:W-:Y:S01]  /*63350*/  IMAD.WIDE R16, R3, 0x4, R242 ;  /* 0x0000000403107825 */ /* 0x000fe200078e02f2 */
[----:B------:R-:W-:-:S03]  /*63360*/  ISETP.LT.AND P4, PT, R151, c[0x0][0x178], !P6 ;  /* 0x00005e0097007a0c */ /* 0x000fc60007781270 */
[----:B---3--:R-:W-:Y:S01]  /*63370*/  IMAD.WIDE R20, R3, 0x4, R240 ;  /* 0x0000000403147825 */ /* 0x008fe200078e02f0 */
[----:B------:R-:W-:Y:S01]  /*63380*/  ISETP.LT.AND P0, PT, R143, c[0x0][0x178], !P6 ;  /* 0x00005e008f007a0c */ /* 0x000fe20007701270 */
[----:B------:R-:W-:Y:S01]  /*63390*/  @P2 STG.E [R16.64], R249 ;  /* 0x000000f910002986 */ /* 0x000fe2000c101908 */
[----:B------:R-:W-:Y:S02]  /*633a0*/  ISETP.LT.AND P5, PT, R43, c[0x0][0x178], !P6 ;  /* 0x00005e002b007a0c */ /* 0x000fe400077a1270 */
[----:B------:R-:W-:Y:S01]  /*633b0*/  ISETP.LT.AND P2, PT, R187, c[0x0][0x178], !P6 ;  /* 0x00005e00bb007a0c */ /* 0x000fe20007741270 */
[----:B------:R3:W-:Y:S01]  /*633c0*/  @P3 STG.E [R20.64], R251 ;  /* 0x000000fb14003986 */ /* 0x0007e2000c101908 */
[----:B------:R-:W-:Y:S01]  /*633d0*/  ISETP.LT.AND P3, PT, R11, c[0x0][0x178], !P6 ;  /* 0x00005e000b007a0c */ /* 0x000fe20007761270 */
[----:B-1----:R-:W-:-:S04]  /*633e0*/  IMAD.WIDE R22, R3, 0x4, R180 ;  /* 0x0000000403167825 */ /* 0x002fc800078e02b4 */
[C---:B------:R-:W-:Y:S01]  /*633f0*/  IMAD.WIDE R24, R3.reuse, 0x4, R238 ;  /* 0x0000000403187825 */ /* 0x040fe200078e02ee */
[----:B---3--:R-:W3:Y:S03]  /*63400*/  LDL.LU R251, [R1+0x46c] ;  /* 0x00046c0001fb7983 */ /* 0x008ee60000300800 */
[----:B------:R-:W-:Y:S01]  /*63410*/  IMAD.WIDE R26, R3, 0x4, R236 ;  /* 0x00000004031a7825 */ /* 0x000fe200078e02ec */
[----:B------:R-:W-:-:S03]  /*63420*/  ISETP.LT.AND P6, PT, R115, c[0x0][0x178], !P6 ;  /* 0x00005e0073007a0c */ /* 0x000fc600077c1270 */
[C---:B------:R-:W-:Y:S01]  /*63430*/  IMAD.WIDE R4, R3.reuse, 0x4, R234 ;  /* 0x0000000403047825 */ /* 0x040fe200078e02ea */
[----:B------:R1:W-:Y:S01]  /*63440*/  @P4 STG.E [R22.64], R31 ;  /* 0x0000001f16004986 */ /* 0x0003e2000c101908 */
[----:B------:R-:W-:Y:S02]  /*63450*/  ISETP.LT.AND P4, PT, R142, c[0x0][0x178], !P1 ;  /* 0x00005e008e007a0c */ /* 0x000fe40004f81270 */
[----:B------:R-:W-:Y:S01]  /*63460*/  IMAD.WIDE R16, R3, 0x4, R232 ;  /* 0x0000000403107825 */ /* 0x000fe200078e02e8 */
[----:B------:R1:W-:Y:S01]  /*63470*/  @P0 STG.E [R24.64], R39 ;  /* 0x0000002718000986 */ /* 0x0003e2000c101908 */
[----:B------:R-:W-:Y:S02]  /*63480*/  ISETP.LT.AND P0, PT, R227, c[0x0][0x178], !P1 ;  /* 0x00005e00e3007a0c */ /* 0x000fe40004f01270 */
[----:B------:R-:W-:Y:S01]  /*63490*/  IMAD.WIDE R20, R3, 0x4, R182 ;  /* 0x0000000403147825 */ /* 0x000fe200078e02b6 */
[----:B------:R1:W-:Y:S01]  /*634a0*/  @P5 STG.E [R26.64], R71 ;  /* 0x000000471a005986 */ /* 0x0003e2000c101908 */
[----:B------:R-:W-:-:S02]  /*634b0*/  ISETP.LT.AND P5, PT, R151, c[0x0][0x178], !P1 ;  /* 0x00005e0097007a0c */ /* 0x000fc40004fa1270 */
[----:B------:R-:W-:Y:S01]  /*634c0*/  IADD3 R3, R3, c[0x0][0x198], RZ ;  /* 0x0000660003037a10 */ /* 0x000fe20007ffe0ff */
[----:B------:R1:W-:Y:S01]  /*634d0*/  @P3 STG.E [R4.64], R87 ;  /* 0x0000005704003986 */ /* 0x0003e2000c101908 */
[----:B------:R-:W-:-:S03]  /*634e0*/  ISETP.LT.AND P3, PT, R143, c[0x0][0x178], !P1 ;  /* 0x00005e008f007a0c */ /* 0x000fc60004f61270 */
[----:B------:R1:W-:Y:S01]  /*634f0*/  @P2 STG.E [R16.64], R103 ;  /* 0x0000006710002986 */ /* 0x0003e2000c101908 */
[----:B------:R-:W-:Y:S01]  /*63500*/  ISETP.LT.AND P2, PT, R43, c[0x0][0x178], !P1 ;  /* 0x00005e002b007a0c */ /* 0x000fe20004f41270 */
[----:B-1----:R-:W-:-:S04]  /*63510*/  IMAD.WIDE R22, R3, 0x4, R242 ;  /* 0x0000000403167825 */ /* 0x002fc800078e02f2 */
[C---:B------:R-:W-:Y:S01]  /*63520*/  IMAD.WIDE R24, R3.reuse, 0x4, R240 ;  /* 0x0000000403187825 */ /* 0x040fe200078e02f0 */
[----:B------:R1:W-:Y:S03]  /*63530*/  @P6 STG.E [R20.64], R131 ;  /* 0x0000008314006986 */ /* 0x0003e6000c101908 */
[----:B------:R-:W-:-:S04]  /*63540*/  IMAD.WIDE R26, R3, 0x4, R180 ;  /* 0x00000004031a7825 */ /* 0x000fc800078e02b4 */
[----:B------:R-:W-:-:S04]  /*63550*/  IMAD.WIDE R4, R3, 0x4, R238 ;  /* 0x0000000403047825 */ /* 0x000fc800078e02ee */
[----:B------:R-:W-:Y:S01]  /*63560*/  IMAD.WIDE R16, R3, 0x4, R236 ;  /* 0x0000000403107825 */ /* 0x000fe200078e02ec */
[----:B----4-:R4:W-:Y:S04]  /*63570*/  @P4 STG.E [R22.64], R250 ;  /* 0x000000fa16004986 */ /* 0x0109e8000c101908 */
[----:B------:R1:W-:Y:S04]  /*63580*/  @P0 STG.E [R24.64], R6 ;  /* 0x0000000618000986 */ /* 0x0003e8000c101908 */
[----:B------:R1:W-:Y:S04]  /*63590*/  @P5 STG.E [R26.64], R18 ;  /* 0x000000121a005986 */ /* 0x0003e8000c101908 */
[----:B------:R-:W-:Y:S04]  /*635a0*/  @P3 STG.E [R4.64], R34 ;  /* 0x0000002204003986 */ /* 0x000fe8000c101908 */
[----:B------:R1:W-:Y:S01]  /*635b0*/  @P2 STG.E [R16.64], R66 ;  /* 0x0000004210002986 */ /* 0x0003e2000c101908 */
[----:B--2---:R-:W-:-:S03]  /*635c0*/  ISETP.GE.AND P2, PT, R0, c[0x0][0x17c], PT ;  /* 0x00005f0000007a0c */ /* 0x004fc60003f46270 */
[----:B------:R-:W2:Y:S01]  /*635d0*/  LDL.LU R0, [R1+0x236c] ;  /* 0x00236c0001007983 */ /* 0x000ea20000300800 */
[----:B------:R-:W-:Y:S02]  /*635e0*/  ISETP.GE.AND P4, PT, R28, c[0x0][0x17c], PT ;  /* 0x00005f001c007a0c */ /* 0x000fe40003f86270 */
[----:B------:R-:W-:Y:S02]  /*635f0*/  ISETP.LT.AND P6, PT, R11, c[0x0][0x178], !P1 ;  /* 0x00005e000b007a0c */ /* 0x000fe40004fc1270 */
[C---:B------:R-:W-:Y:S01]  /*63600*/  IADD3 R31, R3.reuse, c[0x0][0x198], RZ ;  /* 0x00006600031f7a10 */ /* 0x040fe20007ffe0ff */
[----:B-1----:R-:W-:Y:S01]  /*63610*/  IMAD.WIDE R20, R3, 0x4, R234 ;  /* 0x0000000403147825 */ /* 0x002fe200078e02ea */
[----:B------:R-:W-:Y:S01]  /*63620*/  ISETP.LT.AND P0, PT, R187, c[0x0][0x178], !P1 ;  /* 0x00005e00bb007a0c */ /* 0x000fe20004f01270 */
[----:B------:R-:W2:Y:S01]  /*63630*/  LDL.LU R30, [R1+0x2368] ;  /* 0x00236800011e7983 */ /* 0x000ea20000300800 */
[----:B------:R-:W-:Y:S02]  /*63640*/  ISETP.LT.AND P1, PT, R115, c[0x0][0x178], !P1 ;  /* 0x00005e0073007a0c */ /* 0x000fe40004f21270 */
[----:B------:R-:W-:-:S02]  /*63650*/  ISETP.LT.AND P3, PT, R142, c[0x0][0x178], !P4 ;  /* 0x00005e008e007a0c */ /* 0x000fc40006761270 */
[----:B------:R-:W-:Y:S01]  /*63660*/  ISETP.LT.AND P5, PT, R227, c[0x0][0x178], !P4 ;  /* 0x00005e00e3007a0c */ /* 0x000fe200067a1270 */
[----:B----4-:R-:W-:-:S04]  /*63670*/  IMAD.WIDE R22, R3, 0x4, R232 ;  /* 0x0000000403167825 */ /* 0x010fc800078e02e8 */
[----:B------:R-:W-:Y:S01]  /*63680*/  IMAD.WIDE R24, R3, 0x4, R182 ;  /* 0x0000000403187825 */ /* 0x000fe200078e02b6 */
[----:B------:R1:W-:Y:S03]  /*63690*/  @P6 STG.E [R20.64], R82 ;  /* 0x0000005214006986 */ /* 0x0003e6000c101908 */
[C---:B------:R-:W-:Y:S01]  /*636a0*/  IMAD.WIDE R26, R31.reuse, 0x4, R242 ;  /* 0x000000041f1a7825 */ /* 0x040fe200078e02f2 */
[----:B------:R4:W-:Y:S03]  /*636b0*/  @P0 STG.E [R22.64], R98 ;  /* 0x0000006216000986 */ /* 0x0009e6000c101908 */
[----:B------:R-:W-:Y:S01]  /*636c0*/  IMAD.WIDE R16, R31, 0x4, R240 ;  /* 0x000000041f107825 */ /* 0x000fe200078e02f0 */
[----:B------:R-:W-:Y:S01]  /*636d0*/  ISETP.LT.AND P6, PT, R151, c[0x0][0x178], !P4 ;  /* 0x00005e0097007a0c */ /* 0x000fe200067c1270 */
[----:B------:R1:W-:Y:S01]  /*636e0*/  @P1 STG.E [R24.64], R126 ;  /* 0x0000007e18001986 */ /* 0x0003e2000c101908 */
[----:B------:R-:W-:-:S02]  /*636f0*/  ISETP.LT.AND P0, PT, R143, c[0x0][0x178], !P4 ;  /* 0x00005e008f007a0c */ /* 0x000fc40006701270 */
[----:B------:R-:W-:Y:S01]  /*63700*/  ISETP.LT.AND P1, PT, R43, c[0x0][0x178], !P4 ;  /* 0x00005e002b007a0c */ /* 0x000fe20006721270 */
[----:B---3--:R3:W-:Y:S04]  /*63710*/  @P3 STG.E [R26.64], R251 ;  /* 0x000000fb1a003986 */ /* 0x0087e8000c101908 */
[----:B------:R3:W-:Y:S01]  /*63720*/  @P5 STG.E [R16.64], R7 ;  /* 0x0000000710005986 */ /* 0x0007e2000c101908 */
[----:B------:R-:W-:Y:S01]  /*63730*/  ISETP.LT.AND P5, PT, R11, c[0x0][0x178], !P4 ;  /* 0x00005e000b007a0c */ /* 0x000fe200067a1270 */
[----:B-1----:R-:W-:-:S04]  /*63740*/  IMAD.WIDE R20, R31, 0x4, R180 ;  /* 0x000000041f147825 */ /* 0x002fc800078e02b4 */
[C---:B----4-:R-:W-:Y:S01]  /*63750*/  IMAD.WIDE R22, R31.reuse, 0x4, R238 ;  /* 0x000000041f167825 */ /* 0x050fe200078e02ee */
[----:B------:R1:W-:Y:S03]  /*63760*/  @P6 STG.E [R20.64], R19 ;  /* 0x0000001314006986 */ /* 0x0003e6000c101908 */
[----:B------:R-:W-:Y:S01]  /*63770*/  IMAD.WIDE R24, R31, 0x4, R236 ;  /* 0x000000041f187825 */ /* 0x000fe200078e02ec */
[----:B------:R-:W-:-:S03]  /*63780*/  ISETP.LT.AND P3, PT, R187, c[0x0][0x178], !P4 ;  /* 0x00005e00bb007a0c */ /* 0x000fc60006761270 */
[----:B---3--:R-:W-:Y:S01]  /*63790*/  IMAD.WIDE R26, R31, 0x4, R234 ;  /* 0x000000041f1a7825 */ /* 0x008fe200078e02ea */
[----:B------:R-:W-:Y:S01]  /*637a0*/  @P0 STG.E [R22.64], R35 ;  /* 0x0000002316000986 */ /* 0x000fe2000c101908 */
[----:B------:R-:W-:Y:S02]  /*637b0*/  ISETP.LT.AND P4, PT, R115, c[0x0][0x178], !P4 ;  /* 0x00005e0073007a0c */ /* 0x000fe40006781270 */
[----:B------:R-:W-:Y:S01]  /*637c0*/  ISETP.LT.AND P6, PT, R142, c[0x0][0x178], !P2 ;  /* 0x00005e008e007a0c */ /* 0x000fe200057c1270 */
[----:B------:R-:W-:Y:S01]  /*637d0*/  @P1 STG.E [R24.64], R67 ;  /* 0x0000004318001986 */ /* 0x000fe2000c101908 */
[----:B------:R-:W-:-:S03]  /*637e0*/  IADD3 R33, R31, c[0x0][0x198], RZ ;  /* 0x000066001f217a10 */ /* 0x000fc60007ffe0ff */
[----:B------:R-:W-:Y:S01]  /*637f0*/  @P5 STG.E [R26.64], R83 ;  /* 0x000000531a005986 */ /* 0x000fe2000c101908 */
[----:B------:R-:W-:Y:S01]  /*63800*/  ISETP.LT.AND P5, PT, R227, c[0x0][0x178], !P2 ;  /* 0x00005e00e3007a0c */ /* 0x000fe200057a1270 */
[C---:B------:R-:W-:Y:S02]  /*63810*/  IMAD.WIDE R28, R31.reuse, 0x4, R232 ;  /* 0x000000041f1c7825 */ /* 0x040fe400078e02e8 */
[----:B------:R3:W4:Y:S02]  /*63820*/  LDS.128 R4, [R2] ;  /* 0x0000000002047984 */ /* 0x0007240000000c00 */
[----:B------:R-:W-:-:S04]  /*63830*/  IMAD.WIDE R16, R31, 0x4, R182 ;  /* 0x000000041f107825 */ /* 0x000fc800078e02b6 */
[C---:B-1----:R-:W-:Y:S01]  /*63840*/  IMAD.WIDE R18, R33.reuse, 0x4, R242 ;  /* 0x0000000421127825 */ /* 0x042fe200078e02f2 */
[----:B------:R-:W-:Y:S03]  /*63850*/  @P3 STG.E [R28.64], R99 ;  /* 0x000000631c003986 */ /* 0x000fe6000c101908 */
[----:B---3--:R-:W-:Y:S01]  /*63860*/  IMAD.WIDE R2, R33, 0x4, R240 ;  /* 0x0000000421027825 */ /* 0x008fe200078e02f0 */
[----:B------:R1:W-:Y:S04]  /*63870*/  @P4 STG.E [R16.64], R127 ;  /* 0x0000007f10004986 */ /* 0x0003e8000c101908 */
[----:B------:R3:W-:Y:S04]  /*63880*/  @P6 STG.E [R18.64], R160 ;  /* 0x000000a012006986 */ /* 0x0007e8000c101908 */
[----:B------:R1:W-:Y:S01]  /*63890*/  @P5 STG.E [R2.64], R168 ;  /* 0x000000a802005986 */ /* 0x0003e2000c101908 */
[----:B--2---:R-:W-:-:S03]  /*638a0*/  ISETP.GE.AND P5, PT, R0, c[0x0][0x17c], PT ;  /* 0x00005f0000007a0c */ /* 0x004fc60003fa6270 */
[----:B------:R-:W2:Y:S01]  /*638b0*/  LDL.LU R0, [R1+0x2364] ;  /* 0x0023640001007983 */ /* 0x000ea20000300800 */
[----:B------:R-:W-:Y:S02]  /*638c0*/  ISETP.LT.AND P0, PT, R151, c[0x0][0x178], !P2 ;  /* 0x00005e0097007a0c */ /* 0x000fe40005701270 */
[----:B------:R-:W-:Y:S02]  /*638d0*/  ISETP.LT.AND P3, PT, R143, c[0x0][0x178], !P2 ;  /* 0x00005e008f007a0c */ /* 0x000fe40005761270 */
[----:B------:R-:W-:Y:S01]  /*638e0*/  ISETP.LT.AND P1, PT, R43, c[0x0][0x178], !P2 ;  /* 0x00005e002b007a0c */ /* 0x000fe20005721270 */
[----:B------:R-:W-:Y:S01]  /*638f0*/  IMAD.WIDE R20, R33, 0x4, R180 ;  /* 0x0000000421147825 */ /* 0x000fe200078e02b4 */
[----:B------:R-:W-:-:S03]  /*63900*/  ISETP.LT.AND P6, PT, R11, c[0x0][0x178], !P2 ;  /* 0x00005e000b007a0c */ /* 0x000fc600057c1270 */
[----:B------:R-:W-:Y:S01]  /*63910*/  IMAD.WIDE R22, R33, 0x4, R238 ;  /* 0x0000000421167825 */ /* 0x000fe200078e02ee */
[----:B------:R-:W-:-:S03]  /*63920*/  ISETP.LT.AND P4, PT, R187, c[0x0][0x178], !P2 ;  /* 0x00005e00bb007a0c */ /* 0x000fc60005781270 */
[----:B------:R-:W-:Y:S01]  /*63930*/  IMAD.WIDE R24, R33, 0x4, R236 ;  /* 0x0000000421187825 */ /* 0x000fe200078e02ec */
[----:B------:R3:W-:Y:S01]  /*63940*/  @P0 STG.E [R20.64], R196 ;  /* 0x000000c414000986 */ /* 0x0007e2000c101908 */
[----:B------:R-:W-:Y:S02]  /*63950*/  ISETP.LT.AND P2, PT, R115, c[0x0][0x178], !P2 ;  /* 0x00005e0073007a0c */ /* 0x000fe40005741270 */
[----:B------:R-:W-:Y:S01]  /*63960*/  ISETP.LT.AND P0, PT, R142, c[0x0][0x178], !P5 ;  /* 0x00005e008e007a0c */ /* 0x000fe20006f01270 */
[----:B------:R4:W-:Y:S01]  /*63970*/  @P3 STG.E [R22.64], R108 ;  /* 0x0000006c16003986 */ /* 0x0009e2000c101908 */
[----:B------:R-:W-:-:S03]  /*63980*/  IADD3 R31, R33, c[0x0][0x198], RZ ;  /* 0x00006600211f7a10 */ /* 0x000fc60007ffe0ff */
[----:B------:R4:W-:Y:S01]  /*63990*/  @P1 STG.E [R24.64], R208 ;  /* 0x000000d018001986 */ /* 0x0009e2000c101908 */
[----:B------:R-:W-:Y:S01]  /*639a0*/  ISETP.LT.AND P1, PT, R227, c[0x0][0x178], !P5 ;  /* 0x00005e00e3007a0c */ /* 0x000fe20006f21270 */
[----:B-1----:R-:W-:-:S04]  /*639b0*/  IMAD.WIDE R16, R33, 0x4, R234 ;  /* 0x0000000421107825 */ /* 0x002fc800078e02ea */
[C---:B---3--:R-:W-:Y:S01]  /*639c0*/  IMAD.WIDE R18, R33.reuse, 0x4, R232 ;  /* 0x0000000421127825 */ /* 0x048fe200078e02e8 */
[----:B------:R-:W-:Y:S03]  /*639d0*/  @P6 STG.E [R16.64], R176 ;  /* 0x000000b010006986 */ /* 0x000fe6000c101908 */
[----:B------:R-:W-:Y:S01]  /*639e0*/  IMAD.WIDE R2, R33, 0x4, R182 ;  /* 0x0000000421027825 */ /* 0x000fe200078e02b6 */
[----:B------:R-:W-:Y:S03]  /*639f0*/  @P4 STG.E [R18.64], R212 ;  /* 0x000000d412004986 */ /* 0x000fe6000c101908 */
[----:B------:R-:W-:Y:S01]  /*63a00*/  IMAD.WIDE R20, R31, 0x4, R242 ;  /* 0x000000041f147825 */ /* 0x000fe200078e02f2 */
[----:B------:R-:W-:-:S03]  /*63a10*/  ISETP.LT.AND P4, PT, R151, c[0x0][0x178], !P5 ;  /* 0x00005e0097007a0c */ /* 0x000fc60006f81270 */
[----:B----4-:R-:W-:Y:S01]  /*63a20*/  IMAD.WIDE R22, R31, 0x4, R240 ;  /* 0x000000041f167825 */ /* 0x010fe200078e02f0 */
[----:B------:R1:W-:Y:S01]  /*63a30*/  @P2 STG.E [R2.64], R4 ;  /* 0x0000000402002986 */ /* 0x0003e2000c101908 */
[----:B------:R-:W-:Y:S02]  /*63a40*/  ISETP.LT.AND P3, PT, R143, c[0x0][0x178], !P5 ;  /* 0x00005e008f007a0c */ /* 0x000fe40006f61270 */
[----:B------:R-:W-:Y:S01]  /*63a50*/  ISETP.LT.AND P6, PT, R43, c[0x0][0x178], !P5 ;  /* 0x00005e002b007a0c */ /* 0x000fe20006fc1270 */
[----:B------:R3:W-:Y:S01]  /*63a60*/  @P0 STG.E [R20.64], R161 ;  /* 0x000000a114000986 */ /* 0x0007e2000c101908 */
[----:B------:R-:W-:-:S03]  /*63a70*/  ISETP.LT.AND P0, PT, R187, c[0x0][0x178], !P5 ;  /* 0x00005e00bb007a0c */ /* 0x000fc60006f01270 */
[----:B------:R4:W-:Y:S01]  /*63a80*/  @P1 STG.E [R22.64], R169 ;  /* 0x000000a916001986 */ /* 0x0009e2000c101908 */
[----:B------:R-:W-:Y:S01]  /*63a90*/  ISETP.LT.AND P1, PT, R11, c[0x0][0x178], !P5 ;  /* 0x00005e000b007a0c */ /* 0x000fe20006f21270 */
[----:B------:R-:W-:-:S04]  /*63aa0*/  IMAD.WIDE R24, R31, 0x4, R180 ;  /* 0x000000041f187825 */ /* 0x000fc800078e02b4 */
[C---:B------:R-:W-:Y:S01]  /*63ab0*/  IMAD.WIDE R26, R31.reuse, 0x4, R238 ;  /* 0x000000041f1a7825 */ /* 0x040fe200078e02ee */
[----:B------:R2:W-:Y:S03]  /*63ac0*/  @P4 STG.E [R24.64], R197 ;  /* 0x000000c518004986 */ /* 0x0005e6000c101908 */
[C---:B------:R-:W-:Y:S01]  /*63ad0*/  IMAD.WIDE R28, R31.reuse, 0x4, R236 ;  /* 0x000000041f1c7825 */ /* 0x040fe200078e02ec */
[----:B------:R2:W-:Y:S03]  /*63ae0*/  @P3 STG.E [R26.64], R109 ;  /* 0x0000006d1a003986 */ /* 0x0005e6000c101908 */
[C---:B-1----:R-:W-:Y:S01]  /*63af0*/  IMAD.WIDE R2, R31.reuse, 0x4, R234 ;  /* 0x000000041f027825 */ /* 0x042fe200078e02ea */
[----:B------:R1:W-:Y:S03]  /*63b00*/  @P6 STG.E [R28.64], R209 ;  /* 0x000000d11c006986 */ /* 0x0003e6000c101908 */
[----:B---3--:R-:W-:Y:S01]  /*63b10*/  IMAD.WIDE R20, R31, 0x4, R232 ;  /* 0x000000041f147825 */ /* 0x008fe200078e02e8 */
[----:B------:R3:W-:Y:S04]  /*63b20*/  @P1 STG.E [R2.64], R177 ;  /* 0x000000b102001986 */ /* 0x0007e8000c101908 */
[----:B------:R-:W-:Y:S01]  /*63b30*/  @P0 STG.E [R20.64], R213 ;  /* 0x000000d514000986 */ /* 0x000fe2000c101908 */
[----:B--2---:R-:W-:-:S03]  /*63b40*/  ISETP.GE.AND P0, PT, R0, c[0x0][0x17c], PT ;  /* 0x00005f0000007a0c */ /* 0x004fc60003f06270 */
[----:B------:R-:W2:Y:S01]  /*63b50*/  LDL.LU R0, [R1+0x2360] ;  /* 0x0023600001007983 */ /* 0x000ea20000300800 */
[----:B------:R-:W-:Y:S02]  /*63b60*/  ISETP.GE.AND P2, PT, R30, c[0x0][0x17c], PT ;  /* 0x00005f001e007a0c */ /* 0x000fe40003f46270 */
[----:B------:R-:W-:Y:S02]  /*63b70*/  ISETP.LT.AND P5, PT, R115, c[0x0][0x178], !P5 ;  /* 0x00005e0073007a0c */ /* 0x000fe40006fa1270 */
[C---:B------:R-:W-:Y:S01]  /*63b80*/  IADD3 R33, R31.reuse, c[0x0][0x198], RZ ;  /* 0x000066001f217a10 */ /* 0x040fe20007ffe0ff */
[----:B----4-:R-:W-:Y:S01]  /*63b90*/  IMAD.WIDE R22, R31, 0x4, R182 ;  /* 0x000000041f167825 */ /* 0x010fe200078e02b6 */
[----:B------:R-:W-:Y:S01]  /*63ba0*/  ISETP.LT.AND P3, PT, R142, c[0x0][0x178], !P2 ;  /* 0x00005e008e007a0c */ /* 0x000fe20005761270 */
[----:B------:R-:W4:Y:S01]  /*63bb0*/  LDL.LU R34, [R1+0x235c] ;  /* 0x00235c0001227983 */ /* 0x000f220000300800 */
[----:B------:R-:W-:Y:S02]  /*63bc0*/  ISETP.LT.AND P4, PT, R227, c[0x0][0x178], !P2 ;  /* 0x00005e00e3007a0c */ /* 0x000fe40005781270 */
[----:B------:R-:W-:Y:S01]  /*63bd0*/  ISETP.LT.AND P1, PT, R151, c[0x0][0x178], !P2 ;  /* 0x00005e0097007a0c */ /* 0x000fe20005721270 */
[----:B------:R-:W-:Y:S01]  /*63be0*/  IMAD.WIDE R24, R33, 0x4, R242 ;  /* 0x0000000421187825 */ /* 0x000fe200078e02f2 */
[----:B------:R-:W-:Y:S01]  /*63bf0*/  ISETP.LT.AND P6, PT, R143, c[0x0][0x178], !P2 ;  /* 0x00005e008f007a0c */ /* 0x000fe200057c1270 */
[----:B------:R-:W4:Y:S02]  /*63c00*/  LDL.LU R32, [R1+0x2358] ;  /* 0x0023580001207983 */ /* 0x000f240000300800 */
[----:B------:R-:W-:-:S02]  /*63c10*/  IMAD.WIDE R26, R33, 0x4, R240 ;  /* 0x00000004211a7825 */ /* 0x000fc400078e02f0 */
[----:B------:R3:W-:Y:S02]  /*63c20*/  @P5 STG.E [R22.64], R5 ;  /* 0x0000000516005986 */ /* 0x0007e4000c101908 */
[----:B-1----:R-:W-:Y:S02]  /*63c30*/  IMAD.WIDE R28, R33, 0x4, R180 ;  /* 0x00000004211c7825 */ /* 0x002fe400078e02b4 */
[----:B------:R-:W-:Y:S01]  /*63c40*/  @P3 STG.E [R24.64], R156 ;  /* 0x0000009c18003986 */ /* 0x000fe2000c101908 */
[----:B------:R-:W-:-:S03]  /*63c50*/  ISETP.LT.AND P3, PT, R43, c[0x0][0x178], !P2 ;  /* 0x00005e002b007a0c */ /* 0x000fc60005761270 */
[----:B------:R-:W-:Y:S01]  /*63c60*/  @P4 STG.E [R26.64], R164 ;  /* 0x000000a41a004986 */ /* 0x000fe2000c101908 */
[----:B------:R-:W-:-:S03]  /*63c70*/  ISETP.LT.AND P4, PT, R11, c[0x0][0x178], !P2 ;  /* 0x00005e000b007a0c */ /* 0x000fc60005781270 */
[----:B------:R-:W-:Y:S01]  /*63c80*/  @P1 STG.E [R28.64], R192 ;  /* 0x000000c01c001986 */ /* 0x000fe2000c101908 */
[----:B------:R-:W-:Y:S01]  /*63c90*/  ISETP.LT.AND P1, PT, R187, c[0x0][0x178], !P2 ;  /* 0x00005e00bb007a0c */ /* 0x000fe20005721270 */
[----:B---3--:R-:W-:-:S04]  /*63ca0*/  IMAD.WIDE R2, R33, 0x4, R238 ;  /* 0x0000000421027825 */ /* 0x008fc800078e02ee */
[C---:B------:R-:W-:Y:S01]  /*63cb0*/  IMAD.WIDE R4, R33.reuse, 0x4, R236 ;  /* 0x0000000421047825 */ /* 0x040fe200078e02ec */
[----:B------:R-:W-:Y:S03]  /*63cc0*/  @P6 STG.E [R2.64], R104 ;  /* 0x0000006802006986 */ /* 0x000fe6000c101908 */
[C---:B------:R-:W-:Y:S01]  /*63cd0*/  IMAD.WIDE R20, R33.reuse, 0x4, R234 ;  /* 0x0000000421147825 */ /* 0x040fe200078e02ea */
[----:B------:R-:W-:Y:S03]  /*63ce0*/  @P3 STG.E [R4.64], R204 ;  /* 0x000000cc04003986 */ /* 0x000fe6000c101908 */
[----:B------:R-:W-:Y:S01]  /*63cf0*/  IMAD.WIDE R22, R33, 0x4, R232 ;  /* 0x0000000421167825 */ /* 0x000fe200078e02e8 */
[----:B------:R-:W-:Y:S04]  /*63d00*/  @P4 STG.E [R20.64], R172 ;  /* 0x000000ac14004986 */ /* 0x000fe8000c101908 */
[----:B------:R-:W-:Y:S04]  /*63d10*/  @P1 STG.E [R22.64], R216 ;  /* 0x000000d816001986 */ /* 0x000fe8000c101908 */
[----:B------:R-:W1:Y:S02]  /*63d20*/  S2R R251, SR_TID.X ;  /* 0x0000000000fb7919 */ /* 0x000e640000002100 */
[C---:B-1----:R-:W-:Y:S01]  /*63d30*/  LOP3.LUT R250, R251.reuse, 0x1f, RZ, 0xc0, !PT ;  /* 0x0000001ffbfa7812 */ /* 0x042fe200078ec0ff */
[----:B------:R-:W-:-:S05]  /*63d40*/  IMAD.SHL.U32 R251, R251, 0x100, RZ ;  /* 0x00000100fbfb7824 */ /* 0x000fca00078e00ff */
[----:B------:R-:W-:-:S04]  /*63d50*/  LOP3.LUT R251, R251, 0x600, RZ, 0xc0, !PT ;  /* 0x00000600fbfb7812 */ /* 0x000fc800078ec0ff */
[----:B------:R-:W-:-:S04]  /*63d60*/  LEA R251, R250, R251, 0x4 ;  /* 0x000000fbfafb7211 */ /* 0x000fc800078e20ff */
[----:B------:R-:W-:-:S05]  /*63d70*/  LOP3.LUT R251, R251, 0x20, RZ, 0x3c, !PT ;  /* 0x00000020fbfb7812 */ /* 0x000fca00078e3cff */
[----:B------:R1:W3:Y:S01]  /*63d80*/  LDS.128 R16, [R251] ;  /* 0x00000000fb107984 */ /* 0x0002e20000000c00 */
[----:B--2---:R-:W-:-:S03]  /*63d90*/  ISETP.GE.AND P1, PT, R0, c[0x0][0x17c], PT ;  /* 0x00005f0000007a0c */ /* 0x004fc60003f26270 */
[----:B------:R-:W2:Y:S04]  /*63da0*/  LDL.LU R0, [R1+0x2330] ;  /* 0x0023300001007983 */ /* 0x000ea80000300800 */
[----:B-1----:R-:W1:Y:S01]  /*63db0*/  S2R R251, SR_TID.X ;  /* 0x0000000000fb7919 */ /* 0x002e620000002100 */
[----:B------:R-:W-:Y:S02]  /*63dc0*/  ISETP.LT.AND P2, PT, R115, c[0x0][0x178], !P2 ;  /* 0x00005e0073007a0c */ /* 0x000fe40005741270 */
[----:B------:R-:W-:Y:S02]  /*63dd0*/  ISETP.LT.AND P6, PT, R142, c[0x0][0x178], !P0 ;  /* 0x00005e008e007a0c */ /* 0x000fe400047c1270 */
[C---:B------:R-:W-:Y:S01]  /*63de0*/  IADD3 R35, R33.reuse, c[0x0][0x198], RZ ;  /* 0x0000660021237a10 */ /* 0x040fe20007ffe0ff */
[----:B------:R-:W-:-:S04]  /*63df0*/  IMAD.WIDE R24, R33, 0x4, R182 ;  /* 0x0000000421187825 */ /* 0x000fc800078e02b6 */
[----:B------:R-:W-:Y:S01]  /*63e00*/  IMAD.WIDE R26, R35, 0x4, R242 ;  /* 0x00000004231a7825 */ /* 0x000fe200078e02f2 */
[----:B------:R-:W-:Y:S02]  /*63e10*/  ISETP.LT.AND P5, PT, R227, c[0x0][0x178], !P0 ;  /* 0x00005e00e3007a0c */ /* 0x000fe400047a1270 */
[C---:B-1----:R-:W-:Y:S01]  /*63e20*/  LOP3.LUT R250, R251.reuse, 0x1f, RZ, 0xc0, !PT ;  /* 0x0000001ffbfa7812 */ /* 0x042fe200078ec0ff */
[----:B------:R-:W-:-:S05]  /*63e30*/  IMAD.SHL.U32 R251, R251, 0x100, RZ ;  /* 0x00000100fbfb7824 */ /* 0x000fca00078e00ff */
[----:B------:R-:W-:Y:S01]  /*63e40*/  LOP3.LUT R251, R251, 0x600, RZ, 0xc0, !PT ;  /* 0x00000600fbfb7812 */ /* 0x000fe200078ec0ff */
[----:B---3--:R1:W-:Y:S03]  /*63e50*/  @P2 STG.E [R24.64], R16 ;  /* 0x0000001018002986 */ /* 0x0083e6000c101908 */
[----:B------:R-:W-:Y:S01]  /*63e60*/  LEA R251, R250, R251, 0x4 ;  /* 0x000000fbfafb7211 */ /* 0x000fe200078e20ff */
[----:B------:R3:W-:Y:S01]  /*63e70*/  @P6 STG.E [R26.64], R157 ;  /* 0x0000009d1a006986 */ /* 0x0007e2000c101908 */
[----:B------:R-:W-:Y:S02]  /*63e80*/  ISETP.LT.AND P2, PT, R151, c[0x0][0x178], !P0 ;  /* 0x00005e0097007a0c */ /* 0x000fe40004741270 */
[----:B------:R-:W-:Y:S02]  /*63e90*/  LOP3.LUT R251, R251, 0x40, RZ, 0x3c, !PT ;  /* 0x00000040fbfb7812 */ /* 0x000fe400078e3cff */
[----:B------:R-:W-:-:S02]  /*63ea0*/  ISETP.LT.AND P6, PT, R143, c[0x0][0x178], !P0 ;  /* 0x00005e008f007a0c */ /* 0x000fc400047c1270 */
[----:B------:R-:W-:Y:S01]  /*63eb0*/  ISETP.LT.AND P4, PT, R43, c[0x0][0x178], !P0 ;  /* 0x00005e002b007a0c */ /* 0x000fe20004781270 */
[----:B------:R-:W4:Y:S01]  /*63ec0*/  LDS.128 R20, [R251] ;  /* 0x00000000fb147984 */ /* 0x000f220000000c00 */
[----:B------:R-:W-:-:S04]  /*63ed0*/  IMAD.WIDE R2, R35, 0x4, R240 ;  /* 0x0000000423027825 */ /* 0x000fc800078e02f0 */
[C---:B------:R-:W-:Y:S01]  /*63ee0*/  IMAD.WIDE R4, R35.reuse, 0x4, R180 ;  /* 0x0000000423047825 */ /* 0x040fe200078e02b4 */
[----:B------:R3:W-:Y:S03]  /*63ef0*/  @P5 STG.E [R2.64], R165 ;  /* 0x000000a502005986 */ /* 0x0007e6000c101908 */
[----:B-1----:R-:W-:Y:S01]  /*63f00*/  IMAD.WIDE R24, R35, 0x4, R238 ;  /* 0x0000000423187825 */ /* 0x002fe200078e02ee */
[----:B------:R-:W-:-:S03]  /*63f10*/  ISETP.LT.AND P3, PT, R11, c[0x0][0x178], !P0 ;  /* 0x00005e000b007a0c */ /* 0x000fc60004761270 */
[----:B---3--:R-:W-:Y:S01]  /*63f20*/  IMAD.WIDE R26, R35, 0x4, R236 ;  /* 0x00000004231a7825 */ /* 0x008fe200078e02ec */
        /* <DEDUP_REMOVED lines=8> */
[----:B------:R-:W-:-:S04]  /*63fb0*/  IMAD.WIDE R2, R35, 0x4, R232 ;  /* 0x0000000423027825 */ /* 0x000fc800078e02e8 */
[C---:B------:R-:W-:Y:S01]  /*63fc0*/  IMAD.WIDE R30, R35.reuse, 0x4, R182 ;  /* 0x00000004231e7825 */ /* 0x040fe200078e02b6 */
[----:B------:R-:W-:Y:S01]  /*63fd0*/  IADD3 R35, R35, c[0x0][0x198], RZ ;  /* 0x0000660023237a10 */ /* 0x000fe20007ffe0ff */
[----:B------:R-:W-:Y:S01]  /*63fe0*/  @P3 STG.E [R28.64], R173 ;  /* 0x000000ad1c003986 */ /* 0x000fe2000c101908 */
[----:B------:R-:W-:-:S03]  /*63ff0*/  ISETP.LT.AND P3, PT, R151, c[0x0][0x178], !P1 ;  /* 0x00005e0097007a0c */ /* 0x000fc60004f61270 */
[C---:B-1----:R-:W-:Y:S01]  /*64000*/  IMAD.WIDE R4, R35.reuse, 0x4, R242 ;  /* 0x0000000423047825 */ /* 0x042fe200078e02f2 */
[----:B------:R1:W-:Y:S03]  /*64010*/  @P5 STG.E [R2.64], R217 ;  /* 0x000000d902005986 */ /* 0x0003e6000c101908 */
[----:B---3--:R-:W-:Y:S01]  /*64020*/  IMAD.WIDE R24, R35, 0x4, R240 ;  /* 0x0000000423187825 */ /* 0x008fe200078e02f0 */
[----:B------:R3:W-:Y:S01]  /*64030*/  @P0 STG.E [R30.64], R17 ;  /* 0x000000111e000986 */ /* 0x0007e2000c101908 */
[----:B------:R-:W-:Y:S02]  /*64040*/  ISETP.LT.AND P6, PT, R143, c[0x0][0x178], !P1 ;  /* 0x00005e008f007a0c */ /* 0x000fe40004fc1270 */
[----:B------:R-:W-:Y:S01]  /*64050*/  ISETP.LT.AND P0, PT, R43, c[0x0][0x178], !P1 ;  /* 0x00005e002b007a0c */ /* 0x000fe20004f01270 */
[----:B------:R1:W-:Y:S01]  /*64060*/  @P4 STG.E [R4.64], R152 ;  /* 0x0000009804004986 */ /* 0x0003e2000c101908 */
[----:B------:R-:W-:-:S03]  /*64070*/  ISETP.LT.AND P5, PT, R11, c[0x0][0x178], !P1 ;  /* 0x00005e000b007a0c */ /* 0x000fc60004fa1270 */
[----:B------:R3:W-:Y:S01]  /*64080*/  @P2 STG.E [R24.64], R12 ;  /* 0x0000000c18002986 */ /* 0x0007e2000c101908 */
[----:B------:R-:W-:Y:S02]  /*64090*/  ISETP.LT.AND P2, PT, R187, c[0x0][0x178], !P1 ;  /* 0x00005e00bb007a0c */ /* 0x000fe40004f41270 */
[----:B------:R-:W-:Y:S01]  /*640a0*/  ISETP.LT.AND P1, PT, R115, c[0x0][0x178], !P1 ;  /* 0x00005e0073007a0c */ /* 0x000fe20004f21270 */
[----:B------:R-:W-:-:S04]  /*640b0*/  IMAD.WIDE R26, R35, 0x4, R180 ;  /* 0x00000004231a7825 */ /* 0x000fc800078e02b4 */
[C---:B-1----:R-:W-:Y:S01]  /*640c0*/  IMAD.WIDE R2, R35.reuse, 0x4, R238 ;  /* 0x0000000423027825 */ /* 0x042fe200078e02ee */
[----:B------:R1:W-:Y:S03]  /*640d0*/  @P3 STG.E [R26.64], R188 ;  /* 0x000000bc1a003986 */ /* 0x0003e6000c101908 */
[C---:B---3--:R-:W-:Y:S01]  /*640e0*/  IMAD.WIDE R16, R35.reuse, 0x4, R236 ;  /* 0x0000000423107825 */ /* 0x048fe200078e02ec */
[----:B------:R3:W-:Y:S03]  /*640f0*/  @P6 STG.E [R2.64], R44 ;  /* 0x0000002c02006986 */ /* 0x0007e6000c101908 */
[C---:B------:R-:W-:Y:S01]  /*64100*/  IMAD.WIDE R28, R35.reuse, 0x4, R234 ;  /* 0x00000004231c7825 */ /* 0x040fe200078e02ea */
[----:B------:R1:W-:Y:S03]  /*64110*/  @P0 STG.E [R16.64], R200 ;  /* 0x000000c810000986 */ /* 0x0003e6000c101908 */
[C---:B------:R-:W-:Y:S01]  /*64120*/  IMAD.WIDE R4, R35.reuse, 0x4, R232 ;  /* 0x0000000423047825 */ /* 0x040fe200078e02e8 */
[----:B------:R1:W-:Y:S03]  /*64130*/  @P5 STG.E [R28.64], R144 ;  /* 0x000000901c005986 */ /* 0x0003e6000c101908 */
[----:B------:R-:W-:Y:S01]  /*64140*/  IMAD.WIDE R24, R35, 0x4, R182 ;  /* 0x0000000423187825 */ /* 0x000fe200078e02b6 */
[----:B------:R1:W-:Y:S01]  /*64150*/  @P2 STG.E [R4.64], R220 ;  /* 0x000000dc04002986 */ /* 0x0003e2000c101908 */
[----:B----4-:R-:W-:-:S03]  /*64160*/  ISETP.GE.AND P2, PT, R32, c[0x0][0x17c], PT ;  /* 0x00005f0020007a0c */ /* 0x010fc60003f46270 */
[----:B------:R-:W-:Y:S04]  /*64170*/  @P1 STG.E [R24.64], R20 ;  /* 0x0000001418001986 */ /* 0x000fe8000c101908 */
[----:B------:R-:W4:Y:S01]  /*64180*/  LDL.LU R32, [R1+0x232c] ;  /* 0x00232c0001207983 */ /* 0x000f220000300800 */
[----:B--2---:R-:W-:-:S03]  /*64190*/  ISETP.GE.AND P1, PT, R0, c[0x0][0x17c], PT ;  /* 0x00005f0000007a0c */ /* 0x004fc60003f26270 */
[----:B------:R-:W2:Y:S01]  /*641a0*/  LDL.LU R0, [R1+0x2328] ;  /* 0x0023280001007983 */ /* 0x000ea20000300800 */
[----:B------:R-:W-:-:S04]  /*641b0*/  ISETP.GE.AND P4, PT, R34, c[0x0][0x17c], PT ;  /* 0x00005f0022007a0c */ /* 0x000fc80003f86270 */
[----:B------:R-:W-:Y:S02]  /*641c0*/  ISETP.LT.AND P3, PT, R142, c[0x0][0x178], !P4 ;  /* 0x00005e008e007a0c */ /* 0x000fe40006761270 */
[----:B------:R-:W-:Y:S02]  /*641d0*/  ISETP.LT.AND P6, PT, R227, c[0x0][0x178], !P4 ;  /* 0x00005e00e3007a0c */ /* 0x000fe400067c1270 */
[----:B------:R-:W-:Y:S02]  /*641e0*/  IADD3 R33, R35, c[0x0][0x198], RZ ;  /* 0x0000660023217a10 */ /* 0x000fe40007ffe0ff */
[----:B------:R-:W-:-:S03]  /*641f0*/  ISETP.LT.AND P0, PT, R151, c[0x0][0x178], !P4 ;  /* 0x00005e0097007a0c */ /* 0x000fc60006701270 */
[----:B-1----:R-:W-:-:S04]  /*64200*/  IMAD.WIDE R26, R33, 0x4, R242 ;  /* 0x00000004211a7825 */ /* 0x002fc800078e02f2 */
[----:B---3--:R-:W-:Y:S01]  /*64210*/  IMAD.WIDE R2, R33, 0x4, R240 ;  /* 0x0000000421027825 */ /* 0x008fe200078e02f0 */
[----:B------:R-:W-:Y:S01]  /*64220*/  ISETP.LT.AND P5, PT, R143, c[0x0][0x178], !P4 ;  /* 0x00005e008f007a0c */ /* 0x000fe200067a1270 */
[----:B------:R-:W-:Y:S02]  /*64230*/  @P3 STG.E [R26.64], R153 ;  /* 0x000000991a003986 */ /* 0x000fe4000c101908 */
[----:B------:R-:W-:Y:S01]  /*64240*/  IMAD.WIDE R16, R33, 0x4, R180 ;  /* 0x0000000421107825 */ /* 0x000fe200078e02b4 */
[----:B------:R-:W-:Y:S01]  /*64250*/  ISETP.LT.AND P3, PT, R43, c[0x0][0x178], !P4 ;  /* 0x00005e002b007a0c */ /* 0x000fe20006761270 */
[----:B------:R1:W-:Y:S01]  /*64260*/  @P6 STG.E [R2.64], R13 ;  /* 0x0000000d02006986 */ /* 0x0003e2000c101908 */
[----:B------:R-:W-:-:S03]  /*64270*/  ISETP.LT.AND P6, PT, R11, c[0x0][0x178], !P4 ;  /* 0x00005e000b007a0c */ /* 0x000fc600067c1270 */
[----:B------:R3:W-:Y:S01]  /*64280*/  @P0 STG.E [R16.64], R189 ;  /* 0x000000bd10000986 */ /* 0x0007e2000c101908 */
[----:B------:R-:W-:-:S03]  /*64290*/  ISETP.LT.AND P0, PT, R187, c[0x0][0x178], !P4 ;  /* 0x00005e00bb007a0c */ /* 0x000fc60006701270 */
[----:B------:R-:W3:Y:S01]  /*642a0*/  LDS.128 R24, [R252] ;  /* 0x00000000fc187984 */ /* 0x000ee20000000c00 */
[----:B------:R-:W-:-:S04]  /*642b0*/  IMAD.WIDE R28, R33, 0x4, R238 ;  /* 0x00000004211c7825 */ /* 0x000fc800078e02ee */
[C---:B------:R-:W-:Y:S01]  /*642c0*/  IMAD.WIDE R4, R33.reuse, 0x4, R236 ;  /* 0x0000000421047825 */ /* 0x040fe200078e02ec */
[----:B------:R3:W-:Y:S03]  /*642d0*/  @P5 STG.E [R28.64], R45 ;  /* 0x0000002d1c005986 */ /* 0x0007e6000c101908 */
[----:B------:R-:W-:Y:S01]  /*642e0*/  IMAD.WIDE R30, R33, 0x4, R234 ;  /* 0x00000004211e7825 */ /* 0x000fe200078e02ea */
[----:B------:R-:W-:Y:S01]  /*642f0*/  ISETP.LT.AND P4, PT, R115, c[0x0][0x178], !P4 ;  /* 0x00005e0073007a0c */ /* 0x000fe20006781270 */
[----:B------:R3:W-:Y:S02]  /*64300*/  @P3 STG.E [R4.64], R201 ;  /* 0x000000c904003986 */ /* 0x0007e4000c101908 */
[----:B-1----:R-:W-:Y:S01]  /*64310*/  IMAD.WIDE R2, R33, 0x4, R232 ;  /* 0x0000000421027825 */ /* 0x002fe200078e02e8 */
[----:B------:R-:W-:Y:S01]  /*64320*/  ISETP.LT.AND P5, PT, R142, c[0x0][0x178], !P2 ;  /* 0x00005e008e007a0c */ /* 0x000fe200057a1270 */
[----:B------:R1:W-:Y:S01]  /*64330*/  @P6 STG.E [R30.64], R145 ;  /* 0x000000911e006986 */ /* 0x0003e2000c101908 */
[----:B------:R-:W-:-:S02]  /*64340*/  ISETP.LT.AND P3, PT, R227, c[0x0][0x178], !P2 ;  /* 0x00005e00e3007a0c */ /* 0x000fc40005761270 */
[----:B------:R-:W-:Y:S01]  /*64350*/  ISETP.LT.AND P6, PT, R151, c[0x0][0x178], !P2 ;  /* 0x00005e0097007a0c */ /* 0x000fe200057c1270 */
[----:B------:R1:W-:Y:S01]  /*64360*/  @P0 STG.E [R2.64], R221 ;  /* 0x000000dd02000986 */ /* 0x0003e2000c101908 */
[----:B------:R-:W-:Y:S02]  /*64370*/  IADD3 R35, R33, c[0x0][0x198], RZ ;  /* 0x0000660021237a10 */ /* 0x000fe40007ffe0ff */
[----:B------:R-:W-:Y:S01]  /*64380*/  ISETP.LT.AND P0, PT, R143, c[0x0][0x178], !P2 ;  /* 0x00005e008f007a0c */ /* 0x000fe20005701270 */
[----:B------:R-:W-:-:S04]  /*64390*/  IMAD.WIDE R12, R33, 0x4, R182 ;  /* 0x00000004210c7825 */ /* 0x000fc800078e02b6 */
[C---:B---3--:R-:W-:Y:S01]  /*643a0*/  IMAD.WIDE R16, R35.reuse, 0x4, R242 ;  /* 0x0000000423107825 */ /* 0x048fe200078e02f2 */
[----:B------:R3:W-:Y:S03]  /*643b0*/  @P4 STG.E [R12.64], R21 ;  /* 0x000000150c004986 */ /* 0x0007e6000c101908 */
[C---:B------:R-:W-:Y:S01]  /*643c0*/  IMAD.WIDE R28, R35.reuse, 0x4, R240 ;  /* 0x00000004231c7825 */ /* 0x040fe200078e02f0 */
[----:B------:R3:W-:Y:S03]  /*643d0*/  @P5 STG.E [R16.64], R148 ;  /* 0x0000009410005986 */ /* 0x0007e6000c101908 */
[----:B------:R-:W-:Y:S01]  /*643e0*/  IMAD.WIDE R4, R35, 0x4, R180 ;  /* 0x0000000423047825 */ /* 0x000fe200078e02b4 */
[----:B------:R-:W-:Y:S01]  /*643f0*/  ISETP.LT.AND P4, PT, R43, c[0x0][0x178], !P2 ;  /* 0x00005e002b007a0c */ /* 0x000fe20005781270 */
[----:B------:R-:W-:Y:S02]  /*64400*/  @P3 STG.E [R28.64], R8 ;  /* 0x000000081c003986 */ /* 0x000fe4000c101908 */
[----:B-1----:R-:W-:Y:S01]  /*64410*/  IMAD.WIDE R30, R35, 0x4, R238 ;  /* 0x00000004231e7825 */ /* 0x002fe200078e02ee */
[----:B------:R-:W-:Y:S01]  /*64420*/  ISETP.LT.AND P5, PT, R11, c[0x0][0x178], !P2 ;  /* 0x00005e000b007a0c */ /* 0x000fe200057a1270 */
[----:B------:R1:W-:Y:S01]  /*64430*/  @P6 STG.E [R4.64], R184 ;  /* 0x000000b804006986 */ /* 0x0003e2000c101908 */
[----:B------:R-:W-:-:S02]  /*64440*/  ISETP.LT.AND P6, PT, R187, c[0x0][0x178], !P2 ;  /* 0x00005e00bb007a0c */ /* 0x000fc400057c1270 */
[----:B------:R-:W-:Y:S01]  /*64450*/  ISETP.LT.AND P2, PT, R115, c[0x0][0x178], !P2 ;  /* 0x00005e0073007a0c */ /* 0x000fe20005741270 */
[----:B------:R-:W-:Y:S01]  /*64460*/  @P0 STG.E [R30.64], R40 ;  /* 0x000000281e000986 */ /* 0x000fe2000c101908 */
[----:B------:R-:W-:Y:S01]  /*64470*/  ISETP.LT.AND P0, PT, R142, c[0x0][0x178], !P1 ;  /* 0x00005e008e007a0c */ /* 0x000fe20004f01270 */
[C---:B------:R-:W-:Y:S01]  /*64480*/  IMAD.WIDE R2, R35.reuse, 0x4, R236 ;  /* 0x0000000423027825 */ /* 0x040fe200078e02ec */
[----:B------:R-:W-:-:S03]  /*64490*/  IADD3 R33, R35, c[0x0][0x198], RZ ;  /* 0x0000660023217a10 */ /* 0x000fc60007ffe0ff */
[C---:B---3--:R-:W-:Y:S01]  /*644a0*/  IMAD.WIDE R12, R35.reuse, 0x4, R234 ;  /* 0x00000004230c7825 */ /* 0x048fe200078e02ea */
[----:B------:R-:W-:Y:S03]  /*644b0*/  @P4 STG.E [R2.64], R112 ;  /* 0x0000007002004986 */ /* 0x000fe6000c101908 */
[C---:B------:R-:W-:Y:S01]  /*644c0*/  IMAD.WIDE R16, R35.reuse, 0x4, R232 ;  /* 0x0000000423107825 */ /* 0x040fe200078e02e8 */
[----:B------:R-:W-:Y:S03]  /*644d0*/  @P5 STG.E [R12.64], R140 ;  /* 0x0000008c0c005986 */ /* 0x000fe6000c101908 */
[----:B-1----:R-:W-:Y:S01]  /*644e0*/  IMAD.WIDE R4, R35, 0x4, R182 ;  /* 0x0000000423047825 */ /* 0x002fe200078e02b6 */
[----:B------:R-:W-:Y:S03]  /*644f0*/  @P6 STG.E [R16.64], R224 ;  /* 0x000000e010006986 */ /* 0x000fe6000c101908 */
[----:B------:R-:W-:Y:S01]  /*64500*/  IMAD.WIDE R20, R33, 0x4, R242 ;  /* 0x0000000421147825 */ /* 0x000fe200078e02f2 */
[----:B------:R1:W-:Y:S04]  /*64510*/  @P2 STG.E [R4.64], R24 ;  /* 0x0000001804002986 */ /* 0x0003e8000c101908 */
[----:B------:R-:W-:Y:S01]  /*64520*/  @P0 STG.E [R20.64], R149 ;  /* 0x0000009514000986 */ /* 0x000fe2000c101908 */
[----:B----4-:R-:W-:-:S03]  /*64530*/  ISETP.GE.AND P3, PT, R32, c[0x0][0x17c], PT ;  /* 0x00005f0020007a0c */ /* 0x010fc60003f66270 */
[----:B------:R-:W3:Y:S01]  /*64540*/  LDL.LU R32, [R1+0x2324] ;  /* 0x0023240001207983 */ /* 0x000ee20000300800 */
[----:B--2---:R-:W-:-:S03]  /*64550*/  ISETP.GE.AND P0, PT, R0, c[0x0][0x17c], PT ;  /* 0x00005f0000007a0c */ /* 0x004fc60003f06270 */
[----:B------:R-:W2:Y:S01]  /*64560*/  LDL.LU R0, [R1+0x231c] ;  /* 0x00231c0001007983 */ /* 0x000ea20000300800 */
[----:B------:R-:W-:Y:S01]  /*64570*/  ISETP.LT.AND P4, PT, R227, c[0x0][0x178], !P1 ;  /* 0x00005e00e3007a0c */ /* 0x000fe20004f81270 */
[----:B------:R-:W-:Y:S01]  /*64580*/  IMAD.WIDE R28, R33, 0x4, R240 ;  /* 0x00000004211c7825 */ /* 0x000fe200078e02f0 */
[----:B------:R-:W-:Y:S01]  /*64590*/  ISETP.LT.AND P5, PT, R151, c[0x0][0x178], !P1 ;  /* 0x00005e0097007a0c */ /* 0x000fe20004fa1270 */
[----:B-1----:R-:W4:Y:S01]  /*645a0*/  LDL.LU R24, [R1+0x2318] ;  /* 0x0023180001187983 */ /* 0x002f220000300800 */
[----:B------:R-:W-:Y:S02]  /*645b0*/  ISETP.LT.AND P6, PT, R143, c[0x0][0x178], !P1 ;  /* 0x00005e008f007a0c */ /* 0x000fe40004fc1270 */
[----:B------:R-:W-:Y:S01]  /*645c0*/  ISETP.LT.AND P2, PT, R43, c[0x0][0x178], !P1 ;  /* 0x00005e002b007a0c */ /* 0x000fe20004f41270 */
[----:B------:R-:W-:-:S06]  /*645d0*/  IMAD.WIDE R2, R33, 0x4, R180 ;  /* 0x0000000421027825 */ /* 0x000fcc00078e02b4 */
[----:B------:R1:W-:Y:S01]  /*645e0*/  @P4 STG.E [R28.64], R9 ;  /* 0x000000091c004986 */ /* 0x0003e2000c101908 */
[----:B------:R-:W-:Y:S01]  /*645f0*/  ISETP.LT.AND P4, PT, R11, c[0x0][0x178], !P1 ;  /* 0x00005e000b007a0c */ /* 0x000fe20004f81270 */
[C---:B------:R-:W-:Y:S02]  /*64600*/  IMAD.WIDE R12, R33.reuse, 0x4, R238 ;  /* 0x00000004210c7825 */ /* 0x040fe400078e02ee */
[----:B------:R1:W-:Y:S02]  /*64610*/  @P5 STG.E [R2.64], R185 ;  /* 0x000000b902005986 */ /* 0x0003e4000c101908 */
[----:B------:R-:W-:Y:S01]  /*64620*/  IMAD.WIDE R16, R33, 0x4, R236 ;  /* 0x0000000421107825 */ /* 0x000fe200078e02ec */
[----:B------:R-:W-:-:S03]  /*64630*/  ISETP.LT.AND P5, PT, R187, c[0x0][0x178], !P1 ;  /* 0x00005e00bb007a0c */ /* 0x000fc60004fa1270 */
[----:B------:R-:W-:Y:S01]  /*64640*/  IMAD.WIDE R4, R33, 0x4, R234 ;  /* 0x0000000421047825 */ /* 0x000fe200078e02ea */
[----:B------:R1:W-:Y:S01]  /*64650*/  @P6 STG.E [R12.64], R41 ;  /* 0x000000290c006986 */ /* 0x0003e2000c101908 */
[----:B------:R-:W-:Y:S02]  /*64660*/  ISETP.LT.AND P1, PT, R115, c[0x0][0x178], !P1 ;  /* 0x00005e0073007a0c */ /* 0x000fe40004f21270 */
[----:B------:R-:W-:Y:S01]  /*64670*/  ISETP.LT.AND P6, PT, R142, c[0x0][0x178], !P3 ;  /* 0x00005e008e007a0c */ /* 0x000fe20005fc1270 */
[----:B------:R1:W-:Y:S01]  /*64680*/  @P2 STG.E [R16.64], R113 ;  /* 0x0000007110002986 */ /* 0x0003e2000c101908 */
[----:B------:R-:W-:-:S03]  /*64690*/  ISETP.LT.AND P2, PT, R227, c[0x0][0x178], !P3 ;  /* 0x00005e00e3007a0c */ /* 0x000fc60005f41270 */
[----:B------:R1:W-:Y:S01]  /*646a0*/  @P4 STG.E [R4.64], R141 ;  /* 0x0000008d04004986 */ /* 0x0003e2000c101908 */
[----:B------:R-:W-:Y:S02]  /*646b0*/  ISETP.LT.AND P4, PT, R151, c[0x0][0x178], !P3 ;  /* 0x00005e0097007a0c */ /* 0x000fe40005f81270 */
[C---:B-1----:R-:W-:Y:S01]  /*646c0*/  IADD3 R29, R33.reuse, c[0x0][0x198], RZ ;  /* 0x00006600211d7a10 */ /* 0x042fe20007ffe0ff */
[----:B------:R-:W-:-:S04]  /*646d0*/  IMAD.WIDE R8, R33, 0x4, R232 ;  /* 0x0000000421087825 */ /* 0x000fc800078e02e8 */
[----:B------:R-:W-:Y:S01]  /*646e0*/  IMAD.WIDE R2, R33, 0x4, R182 ;  /* 0x0000000421027825 */ /* 0x000fe200078e02b6 */
[----:B------:R1:W-:Y:S03]  /*646f0*/  @P5 STG.E [R8.64], R225 ;  /* 0x000000e108005986 */ /* 0x0003e6000c101908 */
[C---:B------:R-:W-:Y:S01]  /*64700*/  IMAD.WIDE R12, R29.reuse, 0x4, R242 ;  /* 0x000000041d0c7825 */ /* 0x040fe200078e02f2 */
[----:B------:R1:W-:Y:S03]  /*64710*/  @P1 STG.E [R2.64], R25 ;  /* 0x0000001902001986 */ /* 0x0003e6000c101908 */
[----:B------:R-:W-:Y:S01]  /*64720*/  IMAD.WIDE R20, R29, 0x4, R240 ;  /* 0x000000041d147825 */ /* 0x000fe200078e02f0 */
[----:B------:R-:W-:-:S03]  /*64730*/  ISETP.LT.AND P5, PT, R143, c[0x0][0x178], !P3 ;  /* 0x00005e008f007a0c */ /* 0x000fc60005fa1270 */
[----:B------:R-:W-:Y:S01]  /*64740*/  IMAD.WIDE R16, R29, 0x4, R180 ;  /* 0x000000041d107825 */ /* 0x000fe200078e02b4 */
[----:B------:R1:W-:Y:S01]  /*64750*/  @P6 STG.E [R12.64], R162 ;  /* 0x000000a20c006986 */ /* 0x0003e2000c101908 */
[----:B------:R-:W-:-:S03]  /*64760*/  ISETP.LT.AND P6, PT, R43, c[0x0][0x178], !P3 ;  /* 0x00005e002b007a0c */ /* 0x000fc60005fc1270 */
[----:B------:R-:W-:Y:S01]  /*64770*/  @P2 STG.E [R20.64], R170 ;  /* 0x000000aa14002986 */ /* 0x000fe2000c101908 */
[----:B------:R-:W-:-:S03]  /*64780*/  ISETP.LT.AND P2, PT, R11, c[0x0][0x178], !P3 ;  /* 0x00005e000b007a0c */ /* 0x000fc60005f41270 */
[----:B------:R1:W-:Y:S01]  /*64790*/  @P4 STG.E [R16.64], R198 ;  /* 0x000000c610004986 */ /* 0x0003e2000c101908 */
[----:B------:R-:W-:Y:S02]  /*647a0*/  ISETP.LT.AND P4, PT, R187, c[0x0][0x178], !P3 ;  /* 0x00005e00bb007a0c */ /* 0x000fe40005f81270 */
[----:B------:R-:W-:Y:S01]  /*647b0*/  ISETP.LT.AND P3, PT, R115, c[0x0][0x178], !P3 ;  /* 0x00005e0073007a0c */ /* 0x000fe20005f61270 */
[----:B------:R-:W-:-:S04]  /*647c0*/  IMAD.WIDE R4, R29, 0x4, R238 ;  /* 0x000000041d047825 */ /* 0x000fc800078e02ee */
[C---:B-1----:R-:W-:Y:S01]  /*647d0*/  IMAD.WIDE R8, R29.reuse, 0x4, R236 ;  /* 0x000000041d087825 */ /* 0x042fe200078e02ec */
[----:B------:R1:W-:Y:S03]  /*647e0*/  @P5 STG.E [R4.64], R110 ;  /* 0x0000006e04005986 */ /* 0x0003e6000c101908 */
[C---:B------:R-:W-:Y:S01]  /*647f0*/  IMAD.WIDE R2, R29.reuse, 0x4, R234 ;  /* 0x000000041d027825 */ /* 0x040fe200078e02ea */
[----:B------:R1:W-:Y:S03]  /*64800*/  @P6 STG.E [R8.64], R210 ;  /* 0x000000d208006986 */ /* 0x0003e6000c101908 */
[C---:B------:R-:W-:Y:S01]  /*64810*/  IMAD.WIDE R12, R29.reuse, 0x4, R232 ;  /* 0x000000041d0c7825 */ /* 0x040fe200078e02e8 */
[----:B------:R1:W-:Y:S03]  /*64820*/  @P2 STG.E [R2.64], R178 ;  /* 0x000000b202002986 */ /* 0x0003e6000c101908 */
[----:B------:R-:W-:Y:S01]  /*64830*/  IMAD.WIDE R16, R29, 0x4, R182 ;  /* 0x000000041d107825 */ /* 0x000fe200078e02b6 */
[----:B------:R1:W-:Y:S04]  /*64840*/  @P4 STG.E [R12.64], R214 ;  /* 0x000000d60c004986 */ /* 0x0003e8000c101908 */
[----:B------:R-:W-:Y:S01]  /*64850*/  @P3 STG.E [R16.64], R6 ;  /* 0x0000000610003986 */ /* 0x000fe2000c101908 */
[----:B--2---:R-:W-:-:S03]  /*64860*/  ISETP.GE.AND P3, PT, R0, c[0x0][0x17c], PT ;  /* 0x00005f0000007a0c */ /* 0x004fc60003f66270 */
[----:B------:R-:W2:Y:S01]  /*64870*/  LDL.LU R0, [R1+0x2314] ;  /* 0x0023140001007983 */ /* 0x000ea20000300800 */
[----:B------:R-:W-:Y:S02]  /*64880*/  ISETP.LT.AND P5, PT, R142, c[0x0][0x178], !P0 ;  /* 0x00005e008e007a0c */ /* 0x000fe400047a1270 */
[----:B------:R-:W-:Y:S02]  /*64890*/  ISETP.LT.AND P6, PT, R227, c[0x0][0x178], !P0 ;  /* 0x00005e00e3007a0c */ /* 0x000fe400047c1270 */
[----:B------:R-:W-:Y:S02]  /*648a0*/  IADD3 R25, R29, c[0x0][0x198], RZ ;  /* 0x000066001d197a10 */ /* 0x000fe40007ffe0ff */
[----:B------:R-:W-:-:S03]  /*648b0*/  ISETP.LT.AND P2, PT, R151, c[0x0][0x178], !P0 ;  /* 0x00005e0097007a0c */ /* 0x000fc60004741270 */
[----:B-1----:R-:W-:-:S04]  /*648c0*/  IMAD.WIDE R4, R25, 0x4, R242 ;  /* 0x0000000419047825 */ /* 0x002fc800078e02f2 */
[----:B------:R-:W-:Y:S01]  /*648d0*/  IMAD.WIDE R20, R25, 0x4, R240 ;  /* 0x0000000419147825 */ /* 0x000fe200078e02f0 */
[----:B------:R-:W-:Y:S01]  /*648e0*/  ISETP.LT.AND P4, PT, R143, c[0x0][0x178], !P0 ;  /* 0x00005e008f007a0c */ /* 0x000fe20004781270 */
[----:B------:R1:W-:Y:S01]  /*648f0*/  @P5 STG.E [R4.64], R163 ;  /* 0x000000a304005986 */ /* 0x0003e2000c101908 */
[----:B------:R-:W-:-:S03]  /*64900*/  ISETP.LT.AND P5, PT, R43, c[0x0][0x178], !P0 ;  /* 0x00005e002b007a0c */ /* 0x000fc600047a1270 */
[----:B------:R-:W-:Y:S01]  /*64910*/  @P6 STG.E [R20.64], R171 ;  /* 0x000000ab14006986 */ /* 0x000fe2000c101908 */
[----:B------:R-:W-:Y:S01]  /*64920*/  ISETP.LT.AND P6, PT, R11, c[0x0][0x178], !P0 ;  /* 0x00005e000b007a0c */ /* 0x000fe200047c1270 */
[----:B------:R-:W-:Y:S01]  /*64930*/  IMAD.WIDE R8, R25, 0x4, R180 ;  /* 0x0000000419087825 */ /* 0x000fe200078e02b4 */
[----:B---3--:R-:W-:-:S03]  /*64940*/  ISETP.GE.AND P1, PT, R32, c[0x0][0x17c], PT ;  /* 0x00005f0020007a0c */ /* 0x008fc60003f26270 */
[C---:B------:R-:W-:Y:S01]  /*64950*/  IMAD.WIDE R2, R25.reuse, 0x4, R238 ;  /* 0x0000000419027825 */ /* 0x040fe200078e02ee */
[----:B------:R3:W-:Y:S03]  /*64960*/  @P2 STG.E [R8.64], R199 ;  /* 0x000000c708002986 */ /* 0x0007e6000c101908 */
[----:B------:R-:W-:Y:S01]  /*64970*/  IMAD.WIDE R12, R25, 0x4, R236 ;  /* 0x00000004190c7825 */ /* 0x000fe200078e02ec */
[----:B------:R-:W-:-:S03]  /*64980*/  ISETP.LT.AND P2, PT, R187, c[0x0][0x178], !P0 ;  /* 0x00005e00bb007a0c */ /* 0x000fc60004741270 */
[----:B-1----:R-:W-:Y:S01]  /*64990*/  IMAD.WIDE R4, R25, 0x4, R234 ;  /* 0x0000000419047825 */ /* 0x002fe200078e02ea */
[----:B------:R1:W-:Y:S01]  /*649a0*/  @P4 STG.E [R2.64], R111 ;  /* 0x0000006f02004986 */ /* 0x0003e2000c101908 */
[----:B------:R-:W-:Y:S02]  /*649b0*/  ISETP.LT.AND P0, PT, R115, c[0x0][0x178], !P0 ;  /* 0x00005e0073007a0c */ /* 0x000fe40004701270 */
[----:B------:R-:W-:Y:S01]  /*649c0*/  ISETP.LT.AND P4, PT, R142, c[0x0][0x178], !P1 ;  /* 0x00005e008e007a0c */ /* 0x000fe20004f81270 */
[----:B------:R1:W-:Y:S01]  /*649d0*/  @P5 STG.E [R12.64], R211 ;  /* 0x000000d30c005986 */ /* 0x0003e2000c101908 */
[----:B------:R-:W-:-:S03]  /*649e0*/  ISETP.LT.AND P5, PT, R227, c[0x0][0x178], !P1 ;  /* 0x00005e00e3007a0c */ /* 0x000fc60004fa1270 */
[----:B------:R1:W-:Y:S01]  /*649f0*/  @P6 STG.E [R4.64], R179 ;  /* 0x000000b304006986 */ /* 0x0003e2000c101908 */
[----:B------:R-:W-:Y:S02]  /*64a00*/  ISETP.LT.AND P6, PT, R151, c[0x0][0x178], !P1 ;  /* 0x00005e0097007a0c */ /* 0x000fe40004fc1270 */
[C---:B------:R-:W-:Y:S01]  /*64a10*/  IADD3 R29, R25.reuse, c[0x0][0x198], RZ ;  /* 0x00006600191d7a10 */ /* 0x040fe20007ffe0ff */
[----:B------:R-:W-:-:S04]  /*64a20*/  IMAD.WIDE R16, R25, 0x4, R232 ;  /* 0x0000000419107825 */ /* 0x000fc800078e02e8 */
[----:B---3--:R-:W-:Y:S01]  /*64a30*/  IMAD.WIDE R8, R25, 0x4, R182 ;  /* 0x0000000419087825 */ /* 0x008fe200078e02b6 */
[----:B------:R-:W-:Y:S03]  /*64a40*/  @P2 STG.E [R16.64], R215 ;  /* 0x000000d710002986 */ /* 0x000fe6000c101908 */
[C---:B-1----:R-:W-:Y:S01]  /*64a50*/  IMAD.WIDE R2, R29.reuse, 0x4, R242 ;  /* 0x000000041d027825 */ /* 0x042fe200078e02f2 */
[----:B------:R-:W-:Y:S03]  /*64a60*/  @P0 STG.E [R8.64], R7 ;  /* 0x0000000708000986 */ /* 0x000fe6000c101908 */
[----:B------:R-:W-:Y:S01]  /*64a70*/  IMAD.WIDE R20, R29, 0x4, R240 ;  /* 0x000000041d147825 */ /* 0x000fe200078e02f0 */
[----:B------:R-:W-:-:S03]  /*64a80*/  ISETP.LT.AND P2, PT, R143, c[0x0][0x178], !P1 ;  /* 0x00005e008f007a0c */ /* 0x000fc60004f41270 */
[----:B------:R-:W-:Y:S01]  /*64a90*/  IMAD.WIDE R12, R29, 0x4, R180 ;  /* 0x000000041d0c7825 */ /* 0x000fe200078e02b4 */
[----:B------:R-:W-:Y:S01]  /*64aa0*/  @P4 STG.E [R2.64], R158 ;  /* 0x0000009e02004986 */ /* 0x000fe2000c101908 */
[----:B------:R-:W-:-:S03]  /*64ab0*/  ISETP.LT.AND P4, PT, R43, c[0x0][0x178], !P1 ;  /* 0x00005e002b007a0c */ /* 0x000fc60004f81270 */
[----:B------:R1:W-:Y:S01]  /*64ac0*/  @P5 STG.E [R20.64], R166 ;  /* 0x000000a614005986 */ /* 0x0003e2000c101908 */
[----:B------:R-:W-:-:S03]  /*64ad0*/  ISETP.LT.AND P5, PT, R11, c[0x0][0x178], !P1 ;  /* 0x00005e000b007a0c */ /* 0x000fc60004fa1270 */
[----:B------:R-:W-:Y:S01]  /*64ae0*/  @P6 STG.E [R12.64], R194 ;  /* 0x000000c20c006986 */ /* 0x000fe2000c101908 */
[----:B------:R-:W-:Y:S02]  /*64af0*/  ISETP.LT.AND P6, PT, R187, c[0x0][0x178], !P1 ;  /* 0x00005e00bb007a0c */ /* 0x000fe40004fc1270 */
[----:B------:R-:W-:Y:S01]  /*64b00*/  ISETP.LT.AND P1, PT, R115, c[0x0][0x178], !P1 ;  /* 0x00005e0073007a0c */ /* 0x000fe20004f21270 */
[C---:B------:R-:W-:Y:S01]  /*64b10*/  IMAD.WIDE R4, R29.reuse, 0x4, R238 ;  /* 0x000000041d047825 */ /* 0x040fe200078e02ee */
[----:B-1----:R-:W3:Y:S03]  /*64b20*/  LDL.LU R20, [R1+0x2310] ;  /* 0x0023100001147983 */ /* 0x002ee60000300800 */
[----:B------:R-:W-:-:S04]  /*64b30*/  IMAD.WIDE R16, R29, 0x4, R236 ;  /* 0x000000041d107825 */ /* 0x000fc800078e02ec */
[C---:B------:R-:W-:Y:S01]  /*64b40*/  IMAD.WIDE R2, R29.reuse, 0x4, R234 ;  /* 0x000000041d027825 */ /* 0x040fe200078e02ea */
[----:B------:R1:W-:Y:S03]  /*64b50*/  @P2 STG.E [R4.64], R106 ;  /* 0x0000006a04002986 */ /* 0x0003e6000c101908 */
[C---:B------:R-:W-:Y:S01]  /*64b60*/  IMAD.WIDE R6, R29.reuse, 0x4, R232 ;  /* 0x000000041d067825 */ /* 0x040fe200078e02e8 */
[----:B------:R1:W-:Y:S03]  /*64b70*/  @P4 STG.E [R16.64], R206 ;  /* 0x000000ce10004986 */ /* 0x0003e6000c101908 */
[----:B------:R-:W-:Y:S01]  /*64b80*/  IMAD.WIDE R8, R29, 0x4, R182 ;  /* 0x000000041d087825 */ /* 0x000fe200078e02b6 */
[----:B------:R1:W-:Y:S04]  /*64b90*/  @P5 STG.E [R2.64], R174 ;  /* 0x000000ae02005986 */ /* 0x0003e8000c101908 */
[----:B------:R1:W-:Y:S04]  /*64ba0*/  @P6 STG.E [R6.64], R218 ;  /* 0x000000da06006986 */ /* 0x0003e8000c101908 */
[----:B------:R-:W-:Y:S01]  /*64bb0*/  @P1 STG.E [R8.64], R18 ;  /* 0x0000001208001986 */ /* 0x000fe2000c101908 */
[----:B--2---:R-:W-:-:S03]  /*64bc0*/  ISETP.GE.AND P1, PT, R0, c[0x0][0x17c], PT ;  /* 0x00005f0000007a0c */ /* 0x004fc60003f26270 */
[----:B------:R-:W2:Y:S01]  /*64bd0*/  LDL.LU R0, [R1+0x2308] ;  /* 0x0023080001007983 */ /* 0x000ea20000300800 */
[----:B------:R-:W-:Y:S02]  /*64be0*/  ISETP.LT.AND P2, PT, R142, c[0x0][0x178], !P3 ;  /* 0x00005e008e007a0c */ /* 0x000fe40005f41270 */
[----:B------:R-:W-:Y:S02]  /*64bf0*/  ISETP.LT.AND P4, PT, R227, c[0x0][0x178], !P3 ;  /* 0x00005e00e3007a0c */ /* 0x000fe40005f81270 */
[----:B------:R-:W-:Y:S02]  /*64c00*/  IADD3 R21, R29, c[0x0][0x198], RZ ;  /* 0x000066001d157a10 */ /* 0x000fe40007ffe0ff */
[----:B------:R-:W-:Y:S02]  /*64c10*/  ISETP.LT.AND P5, PT, R151, c[0x0][0x178], !P3 ;  /* 0x00005e0097007a0c */ /* 0x000fe40005fa1270 */
[----:B------:R-:W-:Y:S01]  /*64c20*/  ISETP.LT.AND P6, PT, R143, c[0x0][0x178], !P3 ;  /* 0x00005e008f007a0c */ /* 0x000fe20005fc1270 */
[----:B-1----:R-:W-:-:S04]  /*64c30*/  IMAD.WIDE R4, R21, 0x4, R242 ;  /* 0x0000000415047825 */ /* 0x002fc800078e02f2 */
[C---:B------:R-:W-:Y:S01]  /*64c40*/  IMAD.WIDE R12, R21.reuse, 0x4, R240 ;  /* 0x00000004150c7825 */ /* 0x040fe200078e02f0 */
[----:B------:R1:W-:Y:S03]  /*64c50*/  @P2 STG.E [R4.64], R159 ;  /* 0x0000009f04002986 */ /* 0x0003e6000c101908 */
[----:B------:R-:W-:Y:S01]  /*64c60*/  IMAD.WIDE R16, R21, 0x4, R180 ;  /* 0x0000000415107825 */ /* 0x000fe200078e02b4 */
[----:B------:R-:W-:Y:S01]  /*64c70*/  ISETP.LT.AND P2, PT, R43, c[0x0][0x178], !P3 ;  /* 0x00005e002b007a0c */ /* 0x000fe20005f41270 */
[----:B------:R1:W-:Y:S02]  /*64c80*/  @P4 STG.E [R12.64], R167 ;  /* 0x000000a70c004986 */ /* 0x0003e4000c101908 */
[----:B------:R-:W-:Y:S01]  /*64c90*/  IMAD.WIDE R2, R21, 0x4, R238 ;  /* 0x0000000415027825 */ /* 0x000fe200078e02ee */
[----:B----4-:R-:W-:Y:S01]  /*64ca0*/  ISETP.GE.AND P0, PT, R24, c[0x0][0x17c], PT ;  /* 0x00005f0018007a0c */ /* 0x010fe20003f06270 */
[----:B------:R-:W-:Y:S01]  /*64cb0*/  @P5 STG.E [R16.64], R195 ;  /* 0x000000c310005986 */ /* 0x000fe2000c101908 */
[----:B------:R-:W-:-:S02]  /*64cc0*/  ISETP.LT.AND P4, PT, R11, c[0x0][0x178], !P3 ;  /* 0x00005e000b007a0c */ /* 0x000fc40005f81270 */
[----:B------:R-:W-:Y:S01]  /*64cd0*/  ISETP.LT.AND P5, PT, R187, c[0x0][0x178], !P3 ;  /* 0x00005e00bb007a0c */ /* 0x000fe20005fa1270 */
[----:B------:R4:W-:Y:S01]  /*64ce0*/  @P6 STG.E [R2.64], R107 ;  /* 0x0000006b02006986 */ /* 0x0009e2000c101908 */
[----:B------:R-:W-:Y:S02]  /*64cf0*/  ISETP.LT.AND P3, PT, R115, c[0x0][0x178], !P3 ;  /* 0x00005e0073007a0c */ /* 0x000fe40005f61270 */
[----:B------:R-:W-:Y:S01]  /*64d00*/  ISETP.LT.AND P6, PT, R142, c[0x0][0x178], !P0 ;  /* 0x00005e008e007a0c */ /* 0x000fe200047c1270 */
[C---:B------:R-:W-:Y:S01]  /*64d10*/  IMAD.WIDE R6, R21.reuse, 0x4, R236 ;  /* 0x0000000415067825 */ /* 0x040fe200078e02ec */
[----:B------:R-:W-:-:S03]  /*64d20*/  IADD3 R25, R21, c[0x0][0x198], RZ ;  /* 0x0000660015197a10 */ /* 0x000fc60007ffe0ff */
[C---:B-1----:R-:W-:Y:S01]  /*64d30*/  IMAD.WIDE R4, R21.reuse, 0x4, R234 ;  /* 0x0000000415047825 */ /* 0x042fe200078e02ea */
[----:B------:R1:W-:Y:S03]  /*64d40*/  @P2 STG.E [R6.64], R207 ;  /* 0x000000cf06002986 */ /* 0x0003e6000c101908 */
[----:B------:R-:W-:Y:S01]  /*64d50*/  IMAD.WIDE R8, R21, 0x4, R232 ;  /* 0x0000000415087825 */ /* 0x000fe200078e02e8 */
[----:B------:R-:W-:Y:S01]  /*64d60*/  ISETP.LT.AND P2, PT, R227, c[0x0][0x178], !P0 ;  /* 0x00005e00e3007a0c */ /* 0x000fe20004741270 */
[----:B------:R1:W-:Y:S02]  /*64d70*/  @P4 STG.E [R4.64], R175 ;  /* 0x000000af04004986 */ /* 0x0003e4000c101908 */
[----:B------:R-:W-:Y:S01]  /*64d80*/  IMAD.WIDE R12, R21, 0x4, R182 ;  /* 0x00000004150c7825 */ /* 0x000fe200078e02b6 */
[----:B------:R-:W-:-:S03]  /*64d90*/  ISETP.LT.AND P4, PT, R151, c[0x0][0x178], !P0 ;  /* 0x00005e0097007a0c */ /* 0x000fc60004781270 */
[----:B----4-:R-:W-:Y:S01]  /*64da0*/  IMAD.WIDE R2, R25, 0x4, R242 ;  /* 0x0000000419027825 */ /* 0x010fe200078e02f2 */
[----:B------:R4:W-:Y:S01]  /*64db0*/  @P5 STG.E [R8.64], R219 ;  /* 0x000000db08005986 */ /* 0x0009e2000c101908 */
[----:B------:R-:W-:-:S03]  /*64dc0*/  ISETP.LT.AND P5, PT, R143, c[0x0][0x178], !P0 ;  /* 0x00005e008f007a0c */ /* 0x000fc600047a1270 */
[----:B------:R-:W-:Y:S01]  /*64dd0*/  @P3 STG.E [R12.64], R19 ;  /* 0x000000130c003986 */ /* 0x000fe2000c101908 */
[----:B------:R-:W-:-:S03]  /*64de0*/  ISETP.LT.AND P3, PT, R43, c[0x0][0x178], !P0 ;  /* 0x00005e002b007a0c */ /* 0x000fc60004761270 */
[----:B------:R4:W-:Y:S01]  /*64df0*/  @P6 STG.E [R2.64], R154 ;  /* 0x0000009a02006986 */ /* 0x0009e2000c101908 */
[----:B------:R-:W-:Y:S01]  /*64e00*/  ISETP.LT.AND P6, PT, R11, c[0x0][0x178], !P0 ;  /* 0x00005e000b007a0c */ /* 0x000fe200047c1270 */
[----:B------:R-:W-:-:S04]  /*64e10*/  IMAD.WIDE R16, R25, 0x4, R240 ;  /* 0x0000000419107825 */ /* 0x000fc800078e02f0 */
[C---:B-1----:R-:W-:Y:S01]  /*64e20*/  IMAD.WIDE R6, R25.reuse, 0x4, R180 ;  /* 0x0000000419067825 */ /* 0x042fe200078e02b4 */
[----:B------:R-:W-:Y:S03]  /*64e30*/  @P2 STG.E [R16.64], R14 ;  /* 0x0000000e10002986 */ /* 0x000fe6000c101908 */
[C---:B------:R-:W-:Y:S01]  /*64e40*/  IMAD.WIDE R4, R25.reuse, 0x4, R238 ;  /* 0x0000000419047825 */ /* 0x040fe200078e02ee */
[----:B------:R1:W-:Y:S03]  /*64e50*/  @P4 STG.E [R6.64], R190 ;  /* 0x000000be06004986 */ /* 0x0003e6000c101908 */
[----:B----4-:R-:W-:Y:S01]  /*64e60*/  IMAD.WIDE R8, R25, 0x4, R236 ;  /* 0x0000000419087825 */ /* 0x010fe200078e02ec */
        /* <DEDUP_REMOVED lines=11> */
[----:B-1----:R-:W-:Y:S01]  /*64f20*/  IMAD.WIDE R6, R25, 0x4, R182 ;  /* 0x0000000419067825 */ /* 0x002fe200078e02b6 */
[----:B------:R1:W-:Y:S03]  /*64f30*/  @P4 STG.E [R12.64], R222 ;  /* 0x000000de0c004986 */ /* 0x0003e6000c101908 */
[C---:B----4-:R-:W-:Y:S01]  /*64f40*/  IMAD.WIDE R4, R19.reuse, 0x4, R242 ;  /* 0x0000000413047825 */ /* 0x050fe200078e02f2 */
[----:B------:R-:W-:Y:S03]  /*64f50*/  @P0 STG.E [R6.64], R22 ;  /* 0x0000001606000986 */ /* 0x000fe6000c101908 */
        /* <DEDUP_REMOVED lines=10> */
[----:B---3--:R-:W-:Y:S01]  /*65000*/  IMAD.WIDE R2, R19, 0x4, R238 ;  /* 0x0000000413027825 */ /* 0x008fe200078e02ee */
[----:B------:R-:W-:-:S03]  /*65010*/  ISETP.GE.AND P2, PT, R20, c[0x0][0x17c], PT ;  /* 0x00005f0014007a0c */ /* 0x000fc60003f46270 */
[C---:B-1----:R-:W-:Y:S01]  /*65020*/  IMAD.WIDE R12, R19.reuse, 0x4, R236 ;  /* 0x00000004130c7825 */ /* 0x042fe200078e02ec */
[----:B------:R1:W-:Y:S03]  /*65030*/  @P4 STG.E [R2.64], R47 ;  /* 0x0000002f02004986 */ /* 0x0003e6000c101908 */
[----:B----4-:R-:W-:Y:S01]  /*65040*/  IMAD.WIDE R4, R19, 0x4, R234 ;  /* 0x0000000413047825 */ /* 0x010fe200078e02ea */
[----:B------:R-:W-:-:S03]  /*65050*/  ISETP.LT.AND P4, PT, R142, c[0x0][0x178], !P2 ;  /* 0x00005e008e007a0c */ /* 0x000fc60005781270 */
[C---:B------:R-:W-:Y:S01]  /*65060*/  IMAD.WIDE R6, R19.reuse, 0x4, R232 ;  /* 0x0000000413067825 */ /* 0x040fe200078e02e8 */
[----:B------:R3:W-:Y:S03]  /*65070*/  @P5 STG.E [R12.64], R203 ;  /* 0x000000cb0c005986 */ /* 0x0007e6000c101908 */
[----:B------:R-:W-:Y:S01]  /*65080*/  IMAD.WIDE R8, R19, 0x4, R182 ;  /* 0x0000000413087825 */ /* 0x000fe200078e02b6 */
[----:B------:R-:W-:Y:S01]  /*65090*/  ISETP.LT.AND P5, PT, R227, c[0x0][0x178], !P2 ;  /* 0x00005e00e3007a0c */ /* 0x000fe200057a1270 */
[----:B------:R4:W-:Y:S01]  /*650a0*/  @P3 STG.E [R4.64], R147 ;  /* 0x0000009304003986 */ /* 0x0009e2000c101908 */
[----:B------:R-:W-:Y:S02]  /*650b0*/  ISETP.LT.AND P3, PT, R151, c[0x0][0x178], !P2 ;  /* 0x00005e0097007a0c */ /* 0x000fe40005761270 */
[----:B------:R-:W-:Y:S01]  /*650c0*/  IADD3 R17, R19, c[0x0][0x198], RZ ;  /* 0x0000660013117a10 */ /* 0x000fe20007ffe0ff */
[----:B------:R3:W-:Y:S01]  /*650d0*/  @P6 STG.E [R6.64], R223 ;  /* 0x000000df06006986 */ /* 0x0007e2000c101908 */
[----:B------:R-:W-:-:S03]  /*650e0*/  ISETP.LT.AND P6, PT, R143, c[0x0][0x178], !P2 ;  /* 0x00005e008f007a0c */ /* 0x000fc600057c1270 */
[----:B------:R-:W-:Y:S01]  /*650f0*/  @P1 STG.E [R8.64], R23 ;  /* 0x0000001708001986 */ /* 0x000fe2000c101908 */
[----:B------:R-:W-:Y:S01]  /*65100*/  ISETP.LT.AND P1, PT, R43, c[0x0][0x178], !P2 ;  /* 0x00005e002b007a0c */ /* 0x000fe20005721270 */
[----:B-1----:R-:W-:-:S04]  /*65110*/  IMAD.WIDE R2, R17, 0x4, R242 ;  /* 0x0000000411027825 */ /* 0x002fc800078e02f2 */
[C---:B------:R-:W-:Y:S01]  /*65120*/  IMAD.WIDE R14, R17.reuse, 0x4, R240 ;  /* 0x00000004110e7825 */ /* 0x040fe200078e02f0 */
[----:B------:R-:W-:Y:S03]  /*65130*/  @P4 STG.E [R2.64], R150 ;  /* 0x0000009602004986 */ /* 0x000fe6000c101908 */
[C---:B---3--:R-:W-:Y:S01]  /*65140*/  IMAD.WIDE R12, R17.reuse, 0x4, R180 ;  /* 0x00000004110c7825 */ /* 0x048fe200078e02b4 */
[----:B------:R1:W-:Y:S03]  /*65150*/  @P5 STG.E [R14.64], R10 ;  /* 0x0000000a0e005986 */ /* 0x0003e6000c101908 */
[C---:B----4-:R-:W-:Y:S01]  /*65160*/  IMAD.WIDE R4, R17.reuse, 0x4, R238 ;  /* 0x0000000411047825 */ /* 0x050fe200078e02ee */
[----:B------:R3:W-:Y:S03]  /*65170*/  @P3 STG.E [R12.64], R186 ;  /* 0x000000ba0c003986 */ /* 0x0007e6000c101908 */
[----:B------:R-:W-:Y:S01]  /*65180*/  IMAD.WIDE R6, R17, 0x4, R236 ;  /* 0x0000000411067825 */ /* 0x000fe200078e02ec */
[----:B------:R4:W-:Y:S04]  /*65190*/  @P6 STG.E [R4.64], R42 ;  /* 0x0000002a04006986 */ /* 0x0009e8000c101908 */
[----:B------:R4:W-:Y:S01]  /*651a0*/  @P1 STG.E [R6.64], R114 ;  /* 0x0000007206001986 */ /* 0x0009e2000c101908 */
[----:B--2---:R-:W-:-:S04]  /*651b0*/  ISETP.GE.AND P0, PT, R0, c[0x0][0x17c], PT ;  /* 0x00005f0000007a0c */ /* 0x004fc80003f06270 */
[----:B------:R-:W-:Y:S02]  /*651c0*/  ISETP.LT.AND P4, PT, R142, c[0x0][0x178], !P0 ;  /* 0x00005e008e007a0c */ /* 0x000fe40004781270 */
[----:B------:R-:W2:Y:S01]  /*651d0*/  LDL.LU R142, [R1+0x239c] ;  /* 0x00239c00018e7983 */ /* 0x000ea20000300800 */
[----:B------:R-:W-:Y:S02]  /*651e0*/  ISETP.LT.AND P6, PT, R227, c[0x0][0x178], !P0 ;  /* 0x00005e00e3007a0c */ /* 0x000fe400047c1270 */
[----:B------:R-:W-:Y:S01]  /*651f0*/  ISETP.LT.AND P1, PT, R151, c[0x0][0x178], !P0 ;  /* 0x00005e0097007a0c */ /* 0x000fe20004721270 */
[----:B------:R-:W4:Y:S04]  /*65200*/  LDL.LU R227, [R1+0x2398] ;  /* 0x0023980001e37983 */ /* 0x000f280000300800 */
[----:B------:R-:W4:Y:S01]  /*65210*/  LDL.LU R151, [R1+0x2394] ;  /* 0x0023940001977983 */ /* 0x000f220000300800 */
[----:B------:R-:W-:-:S02]  /*65220*/  ISETP.LT.AND P5, PT, R11, c[0x0][0x178], !P2 ;  /* 0x00005e000b007a0c */ /* 0x000fc400057a1270 */
[----:B------:R-:W-:Y:S02]  /*65230*/  ISETP.LT.AND P3, PT, R187, c[0x0][0x178], !P2 ;  /* 0x00005e00bb007a0c */ /* 0x000fe40005761270 */
[----:B------:R-:W-:Y:S02]  /*65240*/  ISETP.LT.AND P2, PT, R115, c[0x0][0x178], !P2 ;  /* 0x00005e0073007a0c */ /* 0x000fe40005741270 */
[C---:B-1----:R-:W-:Y:S01]  /*65250*/  IADD3 R15, R17.reuse, c[0x0][0x198], RZ ;  /* 0x00006600110f7a10 */ /* 0x042fe20007ffe0ff */
[----:B------:R-:W-:-:S04]  /*65260*/  IMAD.WIDE R2, R17, 0x4, R234 ;  /* 0x0000000411027825 */ /* 0x000fc800078e02ea */
[----:B------:R-:W-:-:S04]  /*65270*/  IMAD.WIDE R8, R17, 0x4, R232 ;  /* 0x0000000411087825 */ /* 0x000fc800078e02e8 */
[----:B---3--:R-:W-:-:S04]  /*65280*/  IMAD.WIDE R12, R17, 0x4, R182 ;  /* 0x00000004110c7825 */ /* 0x008fc800078e02b6 */
[----:B------:R-:W-:Y:S01]  /*65290*/  IMAD.WIDE R242, R15, 0x4, R242 ;  /* 0x000000040ff27825 */ /* 0x000fe200078e02f2 */
[----:B--2---:R1:W-:Y:S01]  /*652a0*/  @P5 STG.E [R2.64], R142 ;  /* 0x0000008e02005986 */ /* 0x0043e2000c101908 */
[----:B------:R-:W-:-:S03]  /*652b0*/  ISETP.LT.AND P5, PT, R143, c[0x0][0x178], !P0 ;  /* 0x00005e008f007a0c */ /* 0x000fc600047a1270 */
[----:B------:R1:W-:Y:S01]  /*652c0*/  @P3 STG.E [R8.64], R226 ;  /* 0x000000e208003986 */ /* 0x0003e2000c101908 */
[----:B------:R-:W-:-:S03]  /*652d0*/  ISETP.LT.AND P3, PT, R43, c[0x0][0x178], !P0 ;  /* 0x00005e002b007a0c */ /* 0x000fc60004761270 */
[----:B------:R-:W2:Y:S04]  /*652e0*/  LDL.LU R143, [R1+0x2390] ;  /* 0x00239000018f7983 */ /* 0x000ea80000300800 */
[----:B------:R1:W-:Y:S01]  /*652f0*/  @P2 STG.E [R12.64], R26 ;  /* 0x0000001a0c002986 */ /* 0x0003e2000c101908 */
[----:B------:R-:W-:-:S03]  /*65300*/  ISETP.LT.AND P2, PT, R11, c[0x0][0x178], !P0 ;  /* 0x00005e000b007a0c */ /* 0x000fc60004741270 */
[----:B------:R-:W3:Y:S04]  /*65310*/  LDL.LU R43, [R1+0x238c] ;  /* 0x00238c00012b7983 */ /* 0x000ee80000300800 */
[----:B----4-:R1:W-:Y:S01]  /*65320*/  @P4 STG.E [R242.64], R151 ;  /* 0x00000097f2004986 */ /* 0x0103e2000c101908 */
[----:B------:R-:W-:-:S03]  /*65330*/  ISETP.LT.AND P4, PT, R187, c[0x0][0x178], !P0 ;  /* 0x00005e00bb007a0c */ /* 0x000fc60004781270 */
[----:B------:R-:W4:Y:S01]  /*65340*/  LDL.LU R11, [R1+0x2388] ;  /* 0x00238800010b7983 */ /* 0x000f220000300800 */
[----:B------:R-:W-:-:S03]  /*65350*/  ISETP.LT.AND P0, PT, R115, c[0x0][0x178], !P0 ;  /* 0x00005e0073007a0c */ /* 0x000fc60004701270 */
[----:B------:R-:W2:Y:S04]  /*65360*/  LDL.LU R187, [R1+0x2384] ;  /* 0x0023840001bb7983 */ /* 0x000ea80000300800 */
[----:B------:R-:W3:Y:S01]  /*65370*/  LDL.LU R115, [R1+0x2380] ;  /* 0x0023800001737983 */ /* 0x000ee20000300800 */
[----:B------:R-:W-:-:S04]  /*65380*/  IMAD.WIDE R240, R15, 0x4, R240 ;  /* 0x000000040ff07825 */ /* 0x000fc800078e02f0 */
[----:B------:R-:W-:-:S04]  /*65390*/  IMAD.WIDE R180, R15, 0x4, R180 ;  /* 0x000000040fb47825 */ /* 0x000fc800078e02b4 */
[----:B------:R-:W-:-:S04]  /*653a0*/  IMAD.WIDE R238, R15, 0x4, R238 ;  /* 0x000000040fee7825 */ /* 0x000fc800078e02ee */
[----:B------:R-:W-:-:S04]  /*653b0*/  IMAD.WIDE R236, R15, 0x4, R236 ;  /* 0x000000040fec7825 */ /* 0x000fc800078e02ec */
[----:B------:R-:W-:-:S04]  /*653c0*/  IMAD.WIDE R234, R15, 0x4, R234 ;  /* 0x000000040fea7825 */ /* 0x000fc800078e02ea */
[----:B------:R-:W-:-:S04]  /*653d0*/  IMAD.WIDE R232, R15, 0x4, R232 ;  /* 0x000000040fe87825 */ /* 0x000fc800078e02e8 */
[----:B------:R-:W-:Y:S01]  /*653e0*/  IMAD.WIDE R182, R15, 0x4, R182 ;  /* 0x000000040fb67825 */ /* 0x000fe200078e02b6 */
[----:B----4-:R1:W-:Y:S04]  /*653f0*/  @P6 STG.E [R240.64], R11 ;  /* 0x0000000bf0006986 */ /* 0x0103e8000c101908 */
[----:B--2---:R1:W-:Y:S04]  /*65400*/  @P1 STG.E [R180.64], R187 ;  /* 0x000000bbb4001986 */ /* 0x0043e8000c101908 */
[----:B---3--:R1:W-:Y:S04]  /*65410*/  @P5 STG.E [R238.64], R43 ;  /* 0x0000002bee005986 */ /* 0x0083e8000c101908 */
[----:B------:R1:W-:Y:S04]  /*65420*/  @P3 STG.E [R236.64], R115 ;  /* 0x00000073ec003986 */ /* 0x0003e8000c101908 */
[----:B------:R1:W-:Y:S04]  /*65430*/  @P2 STG.E [R234.64], R143 ;  /* 0x0000008fea002986 */ /* 0x0003e8000c101908 */
[----:B------:R1:W-:Y:S01]  /*65440*/  @P4 STG.E [R232.64], R227 ;  /* 0x000000e3e8004986 */ /* 0x0003e2000c101908 */
[----:B------:R-:W-:Y:S05]  /*65450*/  @!P0 EXIT ;  /* 0x000000000000894d */ /* 0x000fea0003800000 */
[----:B------:R-:W-:Y:S01]  /*65460*/  STG.E [R182.64], R27 ;  /* 0x0000001bb6007986 */ /* 0x000fe2000c101908 */
[----:B------:R-:W-:Y:S05]  /*65470*/  EXIT ;  /* 0x000000000000794d */ /* 0x000fea0003800000 */
.L_x_2:
[----:B------:R-:W-:-:S00]  /*65480*/  BRA `(.L_x_2) ;  /* 0xfffffff000007947 */ /* 0x000fc0000383ffff */
[----:B------:R-:W-:-:S00]  /*65490*/  NOP ;  /* 0x0000000000007918 */ /* 0x000fc00000000000 */
        /* <DEDUP_REMOVED lines=14> */
.L_x_3:


//--------------------- .nv.shared.matmul_kernel  --------------------------
	.section	.nv.shared.matmul_kernel,"aw",@nobits
	.sectionflags	@""
	.align	16
